//
// Generated by NVIDIA NVVM Compiler
//
// Compiler Build ID: CL-36424714
// Cuda compilation tools, release 13.0, V13.0.88
// Based on NVVM 20.0.0
//

.version 9.0
.target sm_100
.address_size 64

	// .globl	_ZN3cub18CUB_300001_SM_10006detail11EmptyKernelIvEEvv
// _ZZN3cub18CUB_300001_SM_10006detail6reduce28DeviceReduceSingleTileKernelINS2_10policy_hubIljN4cuda3std3__44plusIlEEE10Policy1000EN6thrust24THRUST_300001_SM_1000_NS18transform_iteratorI11is_positiveNSD_6detail15normal_iteratorINSD_10device_ptrIdEEEEllEEPljS9_llNS7_10__identityEEEvT0_T1_T2_T3_T4_T6_E12temp_storage has been demoted
// _ZZN3cub18CUB_300001_SM_10006detail6reduce18DeviceReduceKernelINS2_10policy_hubIljN4cuda3std3__44plusIlEEE10Policy1000EN6thrust24THRUST_300001_SM_1000_NS18transform_iteratorI11is_positiveNSD_6detail15normal_iteratorINSD_10device_ptrIdEEEEllEEjS9_lNS7_10__identityEEEvT0_PT3_T1_NS0_13GridEvenShareISQ_EET2_T4_E12temp_storage has been demoted
// _ZZN3cub18CUB_300001_SM_10006detail6reduce28DeviceReduceSingleTileKernelINS2_10policy_hubIljN4cuda3std3__44plusIlEEE10Policy1000EPlSC_iS9_llNS7_10__identityEEEvT0_T1_T2_T3_T4_T6_E12temp_storage has been demoted
// _ZZN3cub18CUB_300001_SM_10006detail6reduce28DeviceReduceSingleTileKernelINS2_10policy_hubIlyN4cuda3std3__44plusIlEEE10Policy1000EN6thrust24THRUST_300001_SM_1000_NS18transform_iteratorI11is_positiveNSD_6detail15normal_iteratorINSD_10device_ptrIdEEEEllEEPlyS9_llNS7_10__identityEEEvT0_T1_T2_T3_T4_T6_E12temp_storage has been demoted
// _ZZN3cub18CUB_300001_SM_10006detail6reduce18DeviceReduceKernelINS2_10policy_hubIlyN4cuda3std3__44plusIlEEE10Policy1000EN6thrust24THRUST_300001_SM_1000_NS18transform_iteratorI11is_positiveNSD_6detail15normal_iteratorINSD_10device_ptrIdEEEEllEEyS9_lNS7_10__identityEEEvT0_PT3_T1_NS0_13GridEvenShareISQ_EET2_T4_E12temp_storage has been demoted
// _ZZN3cub18CUB_300001_SM_10006detail6reduce28DeviceReduceSingleTileKernelINS2_10policy_hubIlyN4cuda3std3__44plusIlEEE10Policy1000EPlSC_iS9_llNS7_10__identityEEEvT0_T1_T2_T3_T4_T6_E12temp_storage has been demoted
// _ZZN3cub18CUB_300001_SM_10006detail9transform23transform_kernel_ublkcpINS2_19async_copy_policy_tILi128EEEiN4cuda3std3__45minusIdEEN6thrust24THRUST_300001_SM_1000_NS6detail15normal_iteratorINSC_10device_ptrIdEEEEJddEEEvT0_iT1_T2_DpNS2_16aligned_base_ptrIT3_EEE3bar has been demoted
// _ZZN3cub18CUB_300001_SM_10006detail9transform23transform_kernel_ublkcpINS2_19async_copy_policy_tILi128EEElN4cuda3std3__45minusIdEEN6thrust24THRUST_300001_SM_1000_NS6detail15normal_iteratorINSC_10device_ptrIdEEEEJddEEEvT0_iT1_T2_DpNS2_16aligned_base_ptrIT3_EEE3bar has been demoted
.global .align 1 .b8 _ZN30_INTERNAL_ebd9a217_4_k_cu_main4cuda3std3__45__cpo5beginE[1];
.global .align 1 .b8 _ZN30_INTERNAL_ebd9a217_4_k_cu_main4cuda3std3__45__cpo3endE[1];
.global .align 1 .b8 _ZN30_INTERNAL_ebd9a217_4_k_cu_main4cuda3std3__45__cpo6cbeginE[1];
.global .align 1 .b8 _ZN30_INTERNAL_ebd9a217_4_k_cu_main4cuda3std3__45__cpo4cendE[1];
.global .align 1 .b8 _ZN30_INTERNAL_ebd9a217_4_k_cu_main4cuda3std3__45__cpo6rbeginE[1];
.global .align 1 .b8 _ZN30_INTERNAL_ebd9a217_4_k_cu_main4cuda3std3__45__cpo4rendE[1];
.global .align 1 .b8 _ZN30_INTERNAL_ebd9a217_4_k_cu_main4cuda3std3__45__cpo7crbeginE[1];
.global .align 1 .b8 _ZN30_INTERNAL_ebd9a217_4_k_cu_main4cuda3std3__45__cpo5crendE[1];
.global .align 1 .b8 _ZN30_INTERNAL_ebd9a217_4_k_cu_main4cuda3std3__432_GLOBAL__N__ebd9a217_4_k_cu_main6ignoreE[1];
.global .align 1 .b8 _ZN30_INTERNAL_ebd9a217_4_k_cu_main4cuda3std3__419piecewise_constructE[1];
.global .align 1 .b8 _ZN30_INTERNAL_ebd9a217_4_k_cu_main4cuda3std3__48in_placeE[1];
.global .align 1 .b8 _ZN30_INTERNAL_ebd9a217_4_k_cu_main4cuda3std3__420unreachable_sentinelE[1];
.global .align 1 .b8 _ZN30_INTERNAL_ebd9a217_4_k_cu_main4cuda3std3__47nulloptE[1];
.global .align 1 .b8 _ZN30_INTERNAL_ebd9a217_4_k_cu_main4cuda3std3__48unexpectE[1];
.global .align 1 .b8 _ZN30_INTERNAL_ebd9a217_4_k_cu_main4cuda3std6ranges3__45__cpo4swapE[1];
.global .align 1 .b8 _ZN30_INTERNAL_ebd9a217_4_k_cu_main4cuda3std6ranges3__45__cpo9iter_moveE[1];
.global .align 1 .b8 _ZN30_INTERNAL_ebd9a217_4_k_cu_main4cuda3std6ranges3__45__cpo5beginE[1];
.global .align 1 .b8 _ZN30_INTERNAL_ebd9a217_4_k_cu_main4cuda3std6ranges3__45__cpo3endE[1];
.global .align 1 .b8 _ZN30_INTERNAL_ebd9a217_4_k_cu_main4cuda3std6ranges3__45__cpo6cbeginE[1];
.global .align 1 .b8 _ZN30_INTERNAL_ebd9a217_4_k_cu_main4cuda3std6ranges3__45__cpo4cendE[1];
.global .align 1 .b8 _ZN30_INTERNAL_ebd9a217_4_k_cu_main4cuda3std6ranges3__45__cpo7advanceE[1];
.global .align 1 .b8 _ZN30_INTERNAL_ebd9a217_4_k_cu_main4cuda3std6ranges3__45__cpo9iter_swapE[1];
.global .align 1 .b8 _ZN30_INTERNAL_ebd9a217_4_k_cu_main4cuda3std6ranges3__45__cpo4nextE[1];
.global .align 1 .b8 _ZN30_INTERNAL_ebd9a217_4_k_cu_main4cuda3std6ranges3__45__cpo4prevE[1];
.global .align 1 .b8 _ZN30_INTERNAL_ebd9a217_4_k_cu_main4cuda3std6ranges3__45__cpo4dataE[1];
.global .align 1 .b8 _ZN30_INTERNAL_ebd9a217_4_k_cu_main4cuda3std6ranges3__45__cpo5cdataE[1];
.global .align 1 .b8 _ZN30_INTERNAL_ebd9a217_4_k_cu_main4cuda3std6ranges3__45__cpo4sizeE[1];
.global .align 1 .b8 _ZN30_INTERNAL_ebd9a217_4_k_cu_main4cuda3std6ranges3__45__cpo5ssizeE[1];
.global .align 1 .b8 _ZN30_INTERNAL_ebd9a217_4_k_cu_main4cuda3std6ranges3__45__cpo8distanceE[1];
.global .align 1 .b8 _ZN30_INTERNAL_ebd9a217_4_k_cu_main6thrust24THRUST_300001_SM_1000_NS8cuda_cub3parE[1];
.global .align 1 .b8 _ZN30_INTERNAL_ebd9a217_4_k_cu_main6thrust24THRUST_300001_SM_1000_NS8cuda_cub10par_nosyncE[1];
.global .align 1 .b8 _ZN30_INTERNAL_ebd9a217_4_k_cu_main6thrust24THRUST_300001_SM_1000_NS6system6detail10sequential3seqE[1];
.global .align 1 .b8 _ZN30_INTERNAL_ebd9a217_4_k_cu_main6thrust24THRUST_300001_SM_1000_NS6system3cpp3parE[1];
.global .align 1 .b8 _ZN30_INTERNAL_ebd9a217_4_k_cu_main6thrust24THRUST_300001_SM_1000_NS12placeholders2_1E[1];
.global .align 1 .b8 _ZN30_INTERNAL_ebd9a217_4_k_cu_main6thrust24THRUST_300001_SM_1000_NS12placeholders2_2E[1];
.global .align 1 .b8 _ZN30_INTERNAL_ebd9a217_4_k_cu_main6thrust24THRUST_300001_SM_1000_NS12placeholders2_3E[1];
.global .align 1 .b8 _ZN30_INTERNAL_ebd9a217_4_k_cu_main6thrust24THRUST_300001_SM_1000_NS12placeholders2_4E[1];
.global .align 1 .b8 _ZN30_INTERNAL_ebd9a217_4_k_cu_main6thrust24THRUST_300001_SM_1000_NS12placeholders2_5E[1];
.global .align 1 .b8 _ZN30_INTERNAL_ebd9a217_4_k_cu_main6thrust24THRUST_300001_SM_1000_NS12placeholders2_6E[1];
.global .align 1 .b8 _ZN30_INTERNAL_ebd9a217_4_k_cu_main6thrust24THRUST_300001_SM_1000_NS12placeholders2_7E[1];
.global .align 1 .b8 _ZN30_INTERNAL_ebd9a217_4_k_cu_main6thrust24THRUST_300001_SM_1000_NS12placeholders2_8E[1];
.global .align 1 .b8 _ZN30_INTERNAL_ebd9a217_4_k_cu_main6thrust24THRUST_300001_SM_1000_NS12placeholders2_9E[1];
.global .align 1 .b8 _ZN30_INTERNAL_ebd9a217_4_k_cu_main6thrust24THRUST_300001_SM_1000_NS12placeholders3_10E[1];
.global .align 1 .b8 _ZN30_INTERNAL_ebd9a217_4_k_cu_main6thrust24THRUST_300001_SM_1000_NS3seqE[1];
.global .align 1 .b8 _ZN30_INTERNAL_ebd9a217_4_k_cu_main6thrust24THRUST_300001_SM_1000_NS6deviceE[1];
.extern .shared .align 128 .b8 _ZN3cub18CUB_300001_SM_10006detail9transform4smemE[];

.visible .entry _ZN3cub18CUB_300001_SM_10006detail11EmptyKernelIvEEvv()
{


	ret;

}
	// .globl	_ZN3cub18CUB_300001_SM_10006detail6reduce28DeviceReduceSingleTileKernelINS2_10policy_hubIljN4cuda3std3__44plusIlEEE10Policy1000EN6thrust24THRUST_300001_SM_1000_NS18transform_iteratorI11is_positiveNSD_6detail15normal_iteratorINSD_10device_ptrIdEEEEllEEPljS9_llNS7_10__identityEEEvT0_T1_T2_T3_T4_T6_
.visible .entry _ZN3cub18CUB_300001_SM_10006detail6reduce28DeviceReduceSingleTileKernelINS2_10policy_hubIljN4cuda3std3__44plusIlEEE10Policy1000EN6thrust24THRUST_300001_SM_1000_NS18transform_iteratorI11is_positiveNSD_6detail15normal_iteratorINSD_10device_ptrIdEEEEllEEPljS9_llNS7_10__identityEEEvT0_T1_T2_T3_T4_T6_(
	.param .align 8 .b8 _ZN3cub18CUB_300001_SM_10006detail6reduce28DeviceReduceSingleTileKernelINS2_10policy_hubIljN4cuda3std3__44plusIlEEE10Policy1000EN6thrust24THRUST_300001_SM_1000_NS18transform_iteratorI11is_positiveNSD_6detail15normal_iteratorINSD_10device_ptrIdEEEEllEEPljS9_llNS7_10__identityEEEvT0_T1_T2_T3_T4_T6__param_0[16],
	.param .u64 .ptr .align 1 _ZN3cub18CUB_300001_SM_10006detail6reduce28DeviceReduceSingleTileKernelINS2_10policy_hubIljN4cuda3std3__44plusIlEEE10Policy1000EN6thrust24THRUST_300001_SM_1000_NS18transform_iteratorI11is_positiveNSD_6detail15normal_iteratorINSD_10device_ptrIdEEEEllEEPljS9_llNS7_10__identityEEEvT0_T1_T2_T3_T4_T6__param_1,
	.param .u32 _ZN3cub18CUB_300001_SM_10006detail6reduce28DeviceReduceSingleTileKernelINS2_10policy_hubIljN4cuda3std3__44plusIlEEE10Policy1000EN6thrust24THRUST_300001_SM_1000_NS18transform_iteratorI11is_positiveNSD_6detail15normal_iteratorINSD_10device_ptrIdEEEEllEEPljS9_llNS7_10__identityEEEvT0_T1_T2_T3_T4_T6__param_2,
	.param .align 1 .b8 _ZN3cub18CUB_300001_SM_10006detail6reduce28DeviceReduceSingleTileKernelINS2_10policy_hubIljN4cuda3std3__44plusIlEEE10Policy1000EN6thrust24THRUST_300001_SM_1000_NS18transform_iteratorI11is_positiveNSD_6detail15normal_iteratorINSD_10device_ptrIdEEEEllEEPljS9_llNS7_10__identityEEEvT0_T1_T2_T3_T4_T6__param_3[1],
	.param .u64 _ZN3cub18CUB_300001_SM_10006detail6reduce28DeviceReduceSingleTileKernelINS2_10policy_hubIljN4cuda3std3__44plusIlEEE10Policy1000EN6thrust24THRUST_300001_SM_1000_NS18transform_iteratorI11is_positiveNSD_6detail15normal_iteratorINSD_10device_ptrIdEEEEllEEPljS9_llNS7_10__identityEEEvT0_T1_T2_T3_T4_T6__param_4,
	.param .align 1 .b8 _ZN3cub18CUB_300001_SM_10006detail6reduce28DeviceReduceSingleTileKernelINS2_10policy_hubIljN4cuda3std3__44plusIlEEE10Policy1000EN6thrust24THRUST_300001_SM_1000_NS18transform_iteratorI11is_positiveNSD_6detail15normal_iteratorINSD_10device_ptrIdEEEEllEEPljS9_llNS7_10__identityEEEvT0_T1_T2_T3_T4_T6__param_5[1]
)
.maxntid 512
.minnctapersm 1
{
	.reg .pred 	%p<140>;
	.reg .b16 	%rs<9>;
	.reg .b32 	%r<295>;
	.reg .b64 	%rd<431>;
	.reg .b64 	%fd<74>;
	// demoted variable
	.shared .align 8 .b8 _ZZN3cub18CUB_300001_SM_10006detail6reduce28DeviceReduceSingleTileKernelINS2_10policy_hubIljN4cuda3std3__44plusIlEEE10Policy1000EN6thrust24THRUST_300001_SM_1000_NS18transform_iteratorI11is_positiveNSD_6detail15normal_iteratorINSD_10device_ptrIdEEEEllEEPljS9_llNS7_10__identityEEEvT0_T1_T2_T3_T4_T6_E12temp_storage[152];
	ld.param.u64 	%rd49, [_ZN3cub18CUB_300001_SM_10006detail6reduce28DeviceReduceSingleTileKernelINS2_10policy_hubIljN4cuda3std3__44plusIlEEE10Policy1000EN6thrust24THRUST_300001_SM_1000_NS18transform_iteratorI11is_positiveNSD_6detail15normal_iteratorINSD_10device_ptrIdEEEEllEEPljS9_llNS7_10__identityEEEvT0_T1_T2_T3_T4_T6__param_0];
	ld.param.u64 	%rd51, [_ZN3cub18CUB_300001_SM_10006detail6reduce28DeviceReduceSingleTileKernelINS2_10policy_hubIljN4cuda3std3__44plusIlEEE10Policy1000EN6thrust24THRUST_300001_SM_1000_NS18transform_iteratorI11is_positiveNSD_6detail15normal_iteratorINSD_10device_ptrIdEEEEllEEPljS9_llNS7_10__identityEEEvT0_T1_T2_T3_T4_T6__param_1];
	ld.param.u32 	%r51, [_ZN3cub18CUB_300001_SM_10006detail6reduce28DeviceReduceSingleTileKernelINS2_10policy_hubIljN4cuda3std3__44plusIlEEE10Policy1000EN6thrust24THRUST_300001_SM_1000_NS18transform_iteratorI11is_positiveNSD_6detail15normal_iteratorINSD_10device_ptrIdEEEEllEEPljS9_llNS7_10__identityEEEvT0_T1_T2_T3_T4_T6__param_2];
	ld.param.u64 	%rd50, [_ZN3cub18CUB_300001_SM_10006detail6reduce28DeviceReduceSingleTileKernelINS2_10policy_hubIljN4cuda3std3__44plusIlEEE10Policy1000EN6thrust24THRUST_300001_SM_1000_NS18transform_iteratorI11is_positiveNSD_6detail15normal_iteratorINSD_10device_ptrIdEEEEllEEPljS9_llNS7_10__identityEEEvT0_T1_T2_T3_T4_T6__param_4];
	cvta.to.global.u64 	%rd1, %rd51;
	setp.ne.s32 	%p1, %r51, 0;
	@%p1 bra 	$L__BB1_3;
	mov.u32 	%r277, %tid.x;
	setp.ne.s32 	%p139, %r277, 0;
	@%p139 bra 	$L__BB1_52;
	st.global.u64 	[%rd1], %rd50;
	bra.uni 	$L__BB1_52;
$L__BB1_3:
	cvta.to.global.u64 	%rd2, %rd49;
	setp.gt.u32 	%p2, %r51, 3583;
	@%p2 bra 	$L__BB1_28;
	mov.u32 	%r1, %tid.x;
	setp.ge.u32 	%p67, %r1, %r51;
	mov.b64 	%rd418, 0;
	mov.u32 	%r281, %r1;
	@%p67 bra 	$L__BB1_6;
	mul.wide.u32 	%rd239, %r1, 8;
	add.s64 	%rd240, %rd2, %rd239;
	ld.global.f64 	%fd44, [%rd240];
	setp.gt.f64 	%p68, %fd44, 0d0000000000000000;
	selp.u64 	%rd418, 1, 0, %p68;
	add.s32 	%r281, %r1, 512;
$L__BB1_6:
	setp.ge.u32 	%p69, %r281, %r51;
	@%p69 bra 	$L__BB1_19;
	not.b32 	%r154, %r281;
	add.s32 	%r155, %r51, %r154;
	shr.u32 	%r156, %r155, 9;
	add.s32 	%r4, %r156, 1;
	and.b32  	%r5, %r4, 15;
	setp.lt.u32 	%p70, %r155, 7680;
	@%p70 bra 	$L__BB1_10;
	and.b32  	%r157, %r4, 16777200;
	neg.s32 	%r279, %r157;
	mul.wide.u32 	%rd242, %r281, 8;
	add.s64 	%rd243, %rd242, %rd2;
	add.s64 	%rd408, %rd243, 32768;
$L__BB1_9:
	.pragma "nounroll";
	ld.global.f64 	%fd45, [%rd408+-32768];
	setp.gt.f64 	%p71, %fd45, 0d0000000000000000;
	selp.u64 	%rd244, 1, 0, %p71;
	add.s64 	%rd245, %rd418, %rd244;
	ld.global.f64 	%fd46, [%rd408+-28672];
	setp.gt.f64 	%p72, %fd46, 0d0000000000000000;
	selp.u64 	%rd246, 1, 0, %p72;
	add.s64 	%rd247, %rd245, %rd246;
	ld.global.f64 	%fd47, [%rd408+-24576];
	setp.gt.f64 	%p73, %fd47, 0d0000000000000000;
	selp.u64 	%rd248, 1, 0, %p73;
	add.s64 	%rd249, %rd247, %rd248;
	ld.global.f64 	%fd48, [%rd408+-20480];
	setp.gt.f64 	%p74, %fd48, 0d0000000000000000;
	selp.u64 	%rd250, 1, 0, %p74;
	add.s64 	%rd251, %rd249, %rd250;
	ld.global.f64 	%fd49, [%rd408+-16384];
	setp.gt.f64 	%p75, %fd49, 0d0000000000000000;
	selp.u64 	%rd252, 1, 0, %p75;
	add.s64 	%rd253, %rd251, %rd252;
	ld.global.f64 	%fd50, [%rd408+-12288];
	setp.gt.f64 	%p76, %fd50, 0d0000000000000000;
	selp.u64 	%rd254, 1, 0, %p76;
	add.s64 	%rd255, %rd253, %rd254;
	ld.global.f64 	%fd51, [%rd408+-8192];
	setp.gt.f64 	%p77, %fd51, 0d0000000000000000;
	selp.u64 	%rd256, 1, 0, %p77;
	add.s64 	%rd257, %rd255, %rd256;
	ld.global.f64 	%fd52, [%rd408+-4096];
	setp.gt.f64 	%p78, %fd52, 0d0000000000000000;
	selp.u64 	%rd258, 1, 0, %p78;
	add.s64 	%rd259, %rd257, %rd258;
	ld.global.f64 	%fd53, [%rd408];
	setp.gt.f64 	%p79, %fd53, 0d0000000000000000;
	selp.u64 	%rd260, 1, 0, %p79;
	add.s64 	%rd261, %rd259, %rd260;
	ld.global.f64 	%fd54, [%rd408+4096];
	setp.gt.f64 	%p80, %fd54, 0d0000000000000000;
	selp.u64 	%rd262, 1, 0, %p80;
	add.s64 	%rd263, %rd261, %rd262;
	ld.global.f64 	%fd55, [%rd408+8192];
	setp.gt.f64 	%p81, %fd55, 0d0000000000000000;
	selp.u64 	%rd264, 1, 0, %p81;
	add.s64 	%rd265, %rd263, %rd264;
	ld.global.f64 	%fd56, [%rd408+12288];
	setp.gt.f64 	%p82, %fd56, 0d0000000000000000;
	selp.u64 	%rd266, 1, 0, %p82;
	add.s64 	%rd267, %rd265, %rd266;
	ld.global.f64 	%fd57, [%rd408+16384];
	setp.gt.f64 	%p83, %fd57, 0d0000000000000000;
	selp.u64 	%rd268, 1, 0, %p83;
	add.s64 	%rd269, %rd267, %rd268;
	ld.global.f64 	%fd58, [%rd408+20480];
	setp.gt.f64 	%p84, %fd58, 0d0000000000000000;
	selp.u64 	%rd270, 1, 0, %p84;
	add.s64 	%rd271, %rd269, %rd270;
	ld.global.f64 	%fd59, [%rd408+24576];
	setp.gt.f64 	%p85, %fd59, 0d0000000000000000;
	selp.u64 	%rd272, 1, 0, %p85;
	add.s64 	%rd273, %rd271, %rd272;
	ld.global.f64 	%fd60, [%rd408+28672];
	setp.gt.f64 	%p86, %fd60, 0d0000000000000000;
	selp.u64 	%rd274, 1, 0, %p86;
	add.s64 	%rd418, %rd273, %rd274;
	add.s32 	%r281, %r281, 8192;
	add.s32 	%r279, %r279, 16;
	add.s64 	%rd408, %rd408, 65536;
	setp.ne.s32 	%p87, %r279, 0;
	@%p87 bra 	$L__BB1_9;
$L__BB1_10:
	setp.eq.s32 	%p88, %r5, 0;
	@%p88 bra 	$L__BB1_19;
	and.b32  	%r12, %r4, 7;
	setp.lt.u32 	%p89, %r5, 8;
	@%p89 bra 	$L__BB1_13;
	mul.wide.u32 	%rd276, %r281, 8;
	add.s64 	%rd277, %rd2, %rd276;
	ld.global.f64 	%fd61, [%rd277];
	setp.gt.f64 	%p90, %fd61, 0d0000000000000000;
	selp.u64 	%rd278, 1, 0, %p90;
	add.s64 	%rd279, %rd418, %rd278;
	ld.global.f64 	%fd62, [%rd277+4096];
	setp.gt.f64 	%p91, %fd62, 0d0000000000000000;
	selp.u64 	%rd280, 1, 0, %p91;
	add.s64 	%rd281, %rd279, %rd280;
	ld.global.f64 	%fd63, [%rd277+8192];
	setp.gt.f64 	%p92, %fd63, 0d0000000000000000;
	selp.u64 	%rd282, 1, 0, %p92;
	add.s64 	%rd283, %rd281, %rd282;
	ld.global.f64 	%fd64, [%rd277+12288];
	setp.gt.f64 	%p93, %fd64, 0d0000000000000000;
	selp.u64 	%rd284, 1, 0, %p93;
	add.s64 	%rd285, %rd283, %rd284;
	ld.global.f64 	%fd65, [%rd277+16384];
	setp.gt.f64 	%p94, %fd65, 0d0000000000000000;
	selp.u64 	%rd286, 1, 0, %p94;
	add.s64 	%rd287, %rd285, %rd286;
	ld.global.f64 	%fd66, [%rd277+20480];
	setp.gt.f64 	%p95, %fd66, 0d0000000000000000;
	selp.u64 	%rd288, 1, 0, %p95;
	add.s64 	%rd289, %rd287, %rd288;
	ld.global.f64 	%fd67, [%rd277+24576];
	setp.gt.f64 	%p96, %fd67, 0d0000000000000000;
	selp.u64 	%rd290, 1, 0, %p96;
	add.s64 	%rd291, %rd289, %rd290;
	ld.global.f64 	%fd68, [%rd277+28672];
	setp.gt.f64 	%p97, %fd68, 0d0000000000000000;
	selp.u64 	%rd292, 1, 0, %p97;
	add.s64 	%rd418, %rd291, %rd292;
	add.s32 	%r281, %r281, 4096;
$L__BB1_13:
	setp.eq.s32 	%p98, %r12, 0;
	@%p98 bra 	$L__BB1_19;
	and.b32  	%r15, %r4, 3;
	setp.lt.u32 	%p99, %r12, 4;
	@%p99 bra 	$L__BB1_16;
	mul.wide.u32 	%rd294, %r281, 8;
	add.s64 	%rd295, %rd2, %rd294;
	ld.global.f64 	%fd69, [%rd295];
	setp.gt.f64 	%p100, %fd69, 0d0000000000000000;
	selp.u64 	%rd296, 1, 0, %p100;
	add.s64 	%rd297, %rd418, %rd296;
	ld.global.f64 	%fd70, [%rd295+4096];
	setp.gt.f64 	%p101, %fd70, 0d0000000000000000;
	selp.u64 	%rd298, 1, 0, %p101;
	add.s64 	%rd299, %rd297, %rd298;
	ld.global.f64 	%fd71, [%rd295+8192];
	setp.gt.f64 	%p102, %fd71, 0d0000000000000000;
	selp.u64 	%rd300, 1, 0, %p102;
	add.s64 	%rd301, %rd299, %rd300;
	ld.global.f64 	%fd72, [%rd295+12288];
	setp.gt.f64 	%p103, %fd72, 0d0000000000000000;
	selp.u64 	%rd302, 1, 0, %p103;
	add.s64 	%rd418, %rd301, %rd302;
	add.s32 	%r281, %r281, 2048;
$L__BB1_16:
	setp.eq.s32 	%p104, %r15, 0;
	@%p104 bra 	$L__BB1_19;
	mul.wide.u32 	%rd303, %r281, 8;
	add.s64 	%rd416, %rd2, %rd303;
	neg.s32 	%r284, %r15;
$L__BB1_18:
	.pragma "nounroll";
	ld.global.f64 	%fd73, [%rd416];
	setp.gt.f64 	%p105, %fd73, 0d0000000000000000;
	selp.u64 	%rd304, 1, 0, %p105;
	add.s64 	%rd418, %rd418, %rd304;
	add.s64 	%rd416, %rd416, 4096;
	add.s32 	%r284, %r284, 1;
	setp.ne.s32 	%p106, %r284, 0;
	@%p106 bra 	$L__BB1_18;
$L__BB1_19:
	setp.lt.u32 	%p107, %r51, 512;
	@%p107 bra 	$L__BB1_24;
	// begin inline asm
	mov.u32 %r221, %laneid;
	// end inline asm
	mov.b64 	{%r223, %r228}, %rd418;
	mov.b32 	%r229, 1;
	mov.b32 	%r270, 31;
	mov.b32 	%r271, -1;
	// begin inline asm
	shfl.sync.down.b32 %r222, %r223, %r229, %r270, %r271;
	// end inline asm
	// begin inline asm
	shfl.sync.down.b32 %r227, %r228, %r229, %r270, %r271;
	// end inline asm
	mov.b64 	%rd363, {%r222, %r227};
	setp.gt.s32 	%p131, %r221, 30;
	selp.b64 	%rd364, 0, %rd363, %p131;
	add.s64 	%rd365, %rd364, %rd418;
	mov.b64 	{%r233, %r238}, %rd365;
	mov.b32 	%r239, 2;
	// begin inline asm
	shfl.sync.down.b32 %r232, %r233, %r239, %r270, %r271;
	// end inline asm
	// begin inline asm
	shfl.sync.down.b32 %r237, %r238, %r239, %r270, %r271;
	// end inline asm
	mov.b64 	%rd366, {%r232, %r237};
	setp.gt.s32 	%p132, %r221, 29;
	selp.b64 	%rd367, 0, %rd366, %p132;
	add.s64 	%rd368, %rd367, %rd365;
	mov.b64 	{%r243, %r248}, %rd368;
	mov.b32 	%r249, 4;
	// begin inline asm
	shfl.sync.down.b32 %r242, %r243, %r249, %r270, %r271;
	// end inline asm
	// begin inline asm
	shfl.sync.down.b32 %r247, %r248, %r249, %r270, %r271;
	// end inline asm
	mov.b64 	%rd369, {%r242, %r247};
	setp.gt.s32 	%p133, %r221, 27;
	selp.b64 	%rd370, 0, %rd369, %p133;
	add.s64 	%rd371, %rd370, %rd368;
	mov.b64 	{%r253, %r258}, %rd371;
	mov.b32 	%r259, 8;
	// begin inline asm
	shfl.sync.down.b32 %r252, %r253, %r259, %r270, %r271;
	// end inline asm
	// begin inline asm
	shfl.sync.down.b32 %r257, %r258, %r259, %r270, %r271;
	// end inline asm
	mov.b64 	%rd372, {%r252, %r257};
	setp.gt.s32 	%p134, %r221, 23;
	selp.b64 	%rd373, 0, %rd372, %p134;
	add.s64 	%rd374, %rd373, %rd371;
	mov.b64 	{%r263, %r268}, %rd374;
	mov.b32 	%r269, 16;
	// begin inline asm
	shfl.sync.down.b32 %r262, %r263, %r269, %r270, %r271;
	// end inline asm
	// begin inline asm
	shfl.sync.down.b32 %r267, %r268, %r269, %r270, %r271;
	// end inline asm
	mov.b64 	%rd375, {%r262, %r267};
	setp.gt.s32 	%p135, %r221, 15;
	selp.b64 	%rd376, 0, %rd375, %p135;
	add.s64 	%rd430, %rd376, %rd374;
	setp.ne.s32 	%p136, %r221, 0;
	@%p136 bra 	$L__BB1_22;
	shr.u32 	%r272, %r1, 2;
	and.b32  	%r273, %r272, 248;
	mov.u32 	%r274, _ZZN3cub18CUB_300001_SM_10006detail6reduce28DeviceReduceSingleTileKernelINS2_10policy_hubIljN4cuda3std3__44plusIlEEE10Policy1000EN6thrust24THRUST_300001_SM_1000_NS18transform_iteratorI11is_positiveNSD_6detail15normal_iteratorINSD_10device_ptrIdEEEEllEEPljS9_llNS7_10__identityEEEvT0_T1_T2_T3_T4_T6_E12temp_storage;
	add.s32 	%r275, %r274, %r273;
	st.shared.u64 	[%r275+16], %rd430;
$L__BB1_22:
	bar.sync 	0;
	setp.ne.s32 	%p137, %r1, 0;
	@%p137 bra 	$L__BB1_50;
	ld.shared.u64 	%rd377, [_ZZN3cub18CUB_300001_SM_10006detail6reduce28DeviceReduceSingleTileKernelINS2_10policy_hubIljN4cuda3std3__44plusIlEEE10Policy1000EN6thrust24THRUST_300001_SM_1000_NS18transform_iteratorI11is_positiveNSD_6detail15normal_iteratorINSD_10device_ptrIdEEEEllEEPljS9_llNS7_10__identityEEEvT0_T1_T2_T3_T4_T6_E12temp_storage+24];
	add.s64 	%rd378, %rd377, %rd430;
	ld.shared.u64 	%rd379, [_ZZN3cub18CUB_300001_SM_10006detail6reduce28DeviceReduceSingleTileKernelINS2_10policy_hubIljN4cuda3std3__44plusIlEEE10Policy1000EN6thrust24THRUST_300001_SM_1000_NS18transform_iteratorI11is_positiveNSD_6detail15normal_iteratorINSD_10device_ptrIdEEEEllEEPljS9_llNS7_10__identityEEEvT0_T1_T2_T3_T4_T6_E12temp_storage+32];
	add.s64 	%rd380, %rd378, %rd379;
	ld.shared.u64 	%rd381, [_ZZN3cub18CUB_300001_SM_10006detail6reduce28DeviceReduceSingleTileKernelINS2_10policy_hubIljN4cuda3std3__44plusIlEEE10Policy1000EN6thrust24THRUST_300001_SM_1000_NS18transform_iteratorI11is_positiveNSD_6detail15normal_iteratorINSD_10device_ptrIdEEEEllEEPljS9_llNS7_10__identityEEEvT0_T1_T2_T3_T4_T6_E12temp_storage+40];
	add.s64 	%rd382, %rd380, %rd381;
	ld.shared.u64 	%rd383, [_ZZN3cub18CUB_300001_SM_10006detail6reduce28DeviceReduceSingleTileKernelINS2_10policy_hubIljN4cuda3std3__44plusIlEEE10Policy1000EN6thrust24THRUST_300001_SM_1000_NS18transform_iteratorI11is_positiveNSD_6detail15normal_iteratorINSD_10device_ptrIdEEEEllEEPljS9_llNS7_10__identityEEEvT0_T1_T2_T3_T4_T6_E12temp_storage+48];
	add.s64 	%rd384, %rd382, %rd383;
	ld.shared.u64 	%rd385, [_ZZN3cub18CUB_300001_SM_10006detail6reduce28DeviceReduceSingleTileKernelINS2_10policy_hubIljN4cuda3std3__44plusIlEEE10Policy1000EN6thrust24THRUST_300001_SM_1000_NS18transform_iteratorI11is_positiveNSD_6detail15normal_iteratorINSD_10device_ptrIdEEEEllEEPljS9_llNS7_10__identityEEEvT0_T1_T2_T3_T4_T6_E12temp_storage+56];
	add.s64 	%rd386, %rd384, %rd385;
	ld.shared.u64 	%rd387, [_ZZN3cub18CUB_300001_SM_10006detail6reduce28DeviceReduceSingleTileKernelINS2_10policy_hubIljN4cuda3std3__44plusIlEEE10Policy1000EN6thrust24THRUST_300001_SM_1000_NS18transform_iteratorI11is_positiveNSD_6detail15normal_iteratorINSD_10device_ptrIdEEEEllEEPljS9_llNS7_10__identityEEEvT0_T1_T2_T3_T4_T6_E12temp_storage+64];
	add.s64 	%rd388, %rd386, %rd387;
	ld.shared.u64 	%rd389, [_ZZN3cub18CUB_300001_SM_10006detail6reduce28DeviceReduceSingleTileKernelINS2_10policy_hubIljN4cuda3std3__44plusIlEEE10Policy1000EN6thrust24THRUST_300001_SM_1000_NS18transform_iteratorI11is_positiveNSD_6detail15normal_iteratorINSD_10device_ptrIdEEEEllEEPljS9_llNS7_10__identityEEEvT0_T1_T2_T3_T4_T6_E12temp_storage+72];
	add.s64 	%rd390, %rd388, %rd389;
	ld.shared.u64 	%rd391, [_ZZN3cub18CUB_300001_SM_10006detail6reduce28DeviceReduceSingleTileKernelINS2_10policy_hubIljN4cuda3std3__44plusIlEEE10Policy1000EN6thrust24THRUST_300001_SM_1000_NS18transform_iteratorI11is_positiveNSD_6detail15normal_iteratorINSD_10device_ptrIdEEEEllEEPljS9_llNS7_10__identityEEEvT0_T1_T2_T3_T4_T6_E12temp_storage+80];
	add.s64 	%rd392, %rd390, %rd391;
	ld.shared.u64 	%rd393, [_ZZN3cub18CUB_300001_SM_10006detail6reduce28DeviceReduceSingleTileKernelINS2_10policy_hubIljN4cuda3std3__44plusIlEEE10Policy1000EN6thrust24THRUST_300001_SM_1000_NS18transform_iteratorI11is_positiveNSD_6detail15normal_iteratorINSD_10device_ptrIdEEEEllEEPljS9_llNS7_10__identityEEEvT0_T1_T2_T3_T4_T6_E12temp_storage+88];
	add.s64 	%rd394, %rd392, %rd393;
	ld.shared.u64 	%rd395, [_ZZN3cub18CUB_300001_SM_10006detail6reduce28DeviceReduceSingleTileKernelINS2_10policy_hubIljN4cuda3std3__44plusIlEEE10Policy1000EN6thrust24THRUST_300001_SM_1000_NS18transform_iteratorI11is_positiveNSD_6detail15normal_iteratorINSD_10device_ptrIdEEEEllEEPljS9_llNS7_10__identityEEEvT0_T1_T2_T3_T4_T6_E12temp_storage+96];
	add.s64 	%rd396, %rd394, %rd395;
	ld.shared.u64 	%rd397, [_ZZN3cub18CUB_300001_SM_10006detail6reduce28DeviceReduceSingleTileKernelINS2_10policy_hubIljN4cuda3std3__44plusIlEEE10Policy1000EN6thrust24THRUST_300001_SM_1000_NS18transform_iteratorI11is_positiveNSD_6detail15normal_iteratorINSD_10device_ptrIdEEEEllEEPljS9_llNS7_10__identityEEEvT0_T1_T2_T3_T4_T6_E12temp_storage+104];
	add.s64 	%rd398, %rd396, %rd397;
	ld.shared.u64 	%rd399, [_ZZN3cub18CUB_300001_SM_10006detail6reduce28DeviceReduceSingleTileKernelINS2_10policy_hubIljN4cuda3std3__44plusIlEEE10Policy1000EN6thrust24THRUST_300001_SM_1000_NS18transform_iteratorI11is_positiveNSD_6detail15normal_iteratorINSD_10device_ptrIdEEEEllEEPljS9_llNS7_10__identityEEEvT0_T1_T2_T3_T4_T6_E12temp_storage+112];
	add.s64 	%rd400, %rd398, %rd399;
	ld.shared.u64 	%rd401, [_ZZN3cub18CUB_300001_SM_10006detail6reduce28DeviceReduceSingleTileKernelINS2_10policy_hubIljN4cuda3std3__44plusIlEEE10Policy1000EN6thrust24THRUST_300001_SM_1000_NS18transform_iteratorI11is_positiveNSD_6detail15normal_iteratorINSD_10device_ptrIdEEEEllEEPljS9_llNS7_10__identityEEEvT0_T1_T2_T3_T4_T6_E12temp_storage+120];
	add.s64 	%rd402, %rd400, %rd401;
	ld.shared.u64 	%rd403, [_ZZN3cub18CUB_300001_SM_10006detail6reduce28DeviceReduceSingleTileKernelINS2_10policy_hubIljN4cuda3std3__44plusIlEEE10Policy1000EN6thrust24THRUST_300001_SM_1000_NS18transform_iteratorI11is_positiveNSD_6detail15normal_iteratorINSD_10device_ptrIdEEEEllEEPljS9_llNS7_10__identityEEEvT0_T1_T2_T3_T4_T6_E12temp_storage+128];
	add.s64 	%rd404, %rd402, %rd403;
	ld.shared.u64 	%rd405, [_ZZN3cub18CUB_300001_SM_10006detail6reduce28DeviceReduceSingleTileKernelINS2_10policy_hubIljN4cuda3std3__44plusIlEEE10Policy1000EN6thrust24THRUST_300001_SM_1000_NS18transform_iteratorI11is_positiveNSD_6detail15normal_iteratorINSD_10device_ptrIdEEEEllEEPljS9_llNS7_10__identityEEEvT0_T1_T2_T3_T4_T6_E12temp_storage+136];
	add.s64 	%rd430, %rd404, %rd405;
	bra.uni 	$L__BB1_50;
$L__BB1_24:
	// begin inline asm
	mov.u32 %r158, %laneid;
	// end inline asm
	and.b32  	%r209, %r1, 992;
	add.s32 	%r210, %r209, 32;
	setp.gt.u32 	%p108, %r210, %r51;
	not.b32 	%r211, %r209;
	add.s32 	%r212, %r51, %r211;
	selp.b32 	%r207, %r212, 31, %p108;
	mov.b64 	{%r160, %r165}, %rd418;
	mov.b32 	%r166, 1;
	mov.b32 	%r208, -1;
	// begin inline asm
	shfl.sync.down.b32 %r159, %r160, %r166, %r207, %r208;
	// end inline asm
	// begin inline asm
	shfl.sync.down.b32 %r164, %r165, %r166, %r207, %r208;
	// end inline asm
	mov.b64 	%rd305, {%r159, %r164};
	setp.lt.s32 	%p109, %r158, %r207;
	selp.b64 	%rd306, %rd305, 0, %p109;
	add.s64 	%rd307, %rd306, %rd418;
	mov.b64 	{%r170, %r175}, %rd307;
	mov.b32 	%r176, 2;
	// begin inline asm
	shfl.sync.down.b32 %r169, %r170, %r176, %r207, %r208;
	// end inline asm
	// begin inline asm
	shfl.sync.down.b32 %r174, %r175, %r176, %r207, %r208;
	// end inline asm
	mov.b64 	%rd308, {%r169, %r174};
	add.s32 	%r213, %r158, 2;
	setp.gt.s32 	%p110, %r213, %r207;
	selp.b64 	%rd309, 0, %rd308, %p110;
	add.s64 	%rd310, %rd309, %rd307;
	mov.b64 	{%r180, %r185}, %rd310;
	mov.b32 	%r186, 4;
	// begin inline asm
	shfl.sync.down.b32 %r179, %r180, %r186, %r207, %r208;
	// end inline asm
	// begin inline asm
	shfl.sync.down.b32 %r184, %r185, %r186, %r207, %r208;
	// end inline asm
	mov.b64 	%rd311, {%r179, %r184};
	add.s32 	%r214, %r158, 4;
	setp.gt.s32 	%p111, %r214, %r207;
	selp.b64 	%rd312, 0, %rd311, %p111;
	add.s64 	%rd313, %rd312, %rd310;
	mov.b64 	{%r190, %r195}, %rd313;
	mov.b32 	%r196, 8;
	// begin inline asm
	shfl.sync.down.b32 %r189, %r190, %r196, %r207, %r208;
	// end inline asm
	// begin inline asm
	shfl.sync.down.b32 %r194, %r195, %r196, %r207, %r208;
	// end inline asm
	mov.b64 	%rd314, {%r189, %r194};
	add.s32 	%r215, %r158, 8;
	setp.gt.s32 	%p112, %r215, %r207;
	selp.b64 	%rd315, 0, %rd314, %p112;
	add.s64 	%rd316, %rd315, %rd313;
	mov.b64 	{%r200, %r205}, %rd316;
	mov.b32 	%r206, 16;
	// begin inline asm
	shfl.sync.down.b32 %r199, %r200, %r206, %r207, %r208;
	// end inline asm
	// begin inline asm
	shfl.sync.down.b32 %r204, %r205, %r206, %r207, %r208;
	// end inline asm
	mov.b64 	%rd317, {%r199, %r204};
	add.s32 	%r216, %r158, 16;
	setp.gt.s32 	%p113, %r216, %r207;
	selp.b64 	%rd318, 0, %rd317, %p113;
	add.s64 	%rd430, %rd318, %rd316;
	setp.ne.s32 	%p114, %r158, 0;
	@%p114 bra 	$L__BB1_26;
	shr.u32 	%r217, %r1, 2;
	and.b32  	%r218, %r217, 248;
	mov.u32 	%r219, _ZZN3cub18CUB_300001_SM_10006detail6reduce28DeviceReduceSingleTileKernelINS2_10policy_hubIljN4cuda3std3__44plusIlEEE10Policy1000EN6thrust24THRUST_300001_SM_1000_NS18transform_iteratorI11is_positiveNSD_6detail15normal_iteratorINSD_10device_ptrIdEEEEllEEPljS9_llNS7_10__identityEEEvT0_T1_T2_T3_T4_T6_E12temp_storage;
	add.s32 	%r220, %r219, %r218;
	st.shared.u64 	[%r220+16], %rd430;
$L__BB1_26:
	bar.sync 	0;
	setp.ne.s32 	%p115, %r1, 0;
	@%p115 bra 	$L__BB1_50;
	setp.gt.u32 	%p116, %r51, 32;
	ld.shared.u64 	%rd319, [_ZZN3cub18CUB_300001_SM_10006detail6reduce28DeviceReduceSingleTileKernelINS2_10policy_hubIljN4cuda3std3__44plusIlEEE10Policy1000EN6thrust24THRUST_300001_SM_1000_NS18transform_iteratorI11is_positiveNSD_6detail15normal_iteratorINSD_10device_ptrIdEEEEllEEPljS9_llNS7_10__identityEEEvT0_T1_T2_T3_T4_T6_E12temp_storage+24];
	selp.b64 	%rd320, %rd319, 0, %p116;
	add.s64 	%rd321, %rd320, %rd430;
	setp.gt.u32 	%p117, %r51, 64;
	ld.shared.u64 	%rd322, [_ZZN3cub18CUB_300001_SM_10006detail6reduce28DeviceReduceSingleTileKernelINS2_10policy_hubIljN4cuda3std3__44plusIlEEE10Policy1000EN6thrust24THRUST_300001_SM_1000_NS18transform_iteratorI11is_positiveNSD_6detail15normal_iteratorINSD_10device_ptrIdEEEEllEEPljS9_llNS7_10__identityEEEvT0_T1_T2_T3_T4_T6_E12temp_storage+32];
	selp.b64 	%rd323, %rd322, 0, %p117;
	add.s64 	%rd324, %rd321, %rd323;
	setp.gt.u32 	%p118, %r51, 96;
	ld.shared.u64 	%rd325, [_ZZN3cub18CUB_300001_SM_10006detail6reduce28DeviceReduceSingleTileKernelINS2_10policy_hubIljN4cuda3std3__44plusIlEEE10Policy1000EN6thrust24THRUST_300001_SM_1000_NS18transform_iteratorI11is_positiveNSD_6detail15normal_iteratorINSD_10device_ptrIdEEEEllEEPljS9_llNS7_10__identityEEEvT0_T1_T2_T3_T4_T6_E12temp_storage+40];
	selp.b64 	%rd326, %rd325, 0, %p118;
	add.s64 	%rd327, %rd324, %rd326;
	setp.gt.u32 	%p119, %r51, 128;
	ld.shared.u64 	%rd328, [_ZZN3cub18CUB_300001_SM_10006detail6reduce28DeviceReduceSingleTileKernelINS2_10policy_hubIljN4cuda3std3__44plusIlEEE10Policy1000EN6thrust24THRUST_300001_SM_1000_NS18transform_iteratorI11is_positiveNSD_6detail15normal_iteratorINSD_10device_ptrIdEEEEllEEPljS9_llNS7_10__identityEEEvT0_T1_T2_T3_T4_T6_E12temp_storage+48];
	selp.b64 	%rd329, %rd328, 0, %p119;
	add.s64 	%rd330, %rd327, %rd329;
	setp.gt.u32 	%p120, %r51, 160;
	ld.shared.u64 	%rd331, [_ZZN3cub18CUB_300001_SM_10006detail6reduce28DeviceReduceSingleTileKernelINS2_10policy_hubIljN4cuda3std3__44plusIlEEE10Policy1000EN6thrust24THRUST_300001_SM_1000_NS18transform_iteratorI11is_positiveNSD_6detail15normal_iteratorINSD_10device_ptrIdEEEEllEEPljS9_llNS7_10__identityEEEvT0_T1_T2_T3_T4_T6_E12temp_storage+56];
	selp.b64 	%rd332, %rd331, 0, %p120;
	add.s64 	%rd333, %rd330, %rd332;
	setp.gt.u32 	%p121, %r51, 192;
	ld.shared.u64 	%rd334, [_ZZN3cub18CUB_300001_SM_10006detail6reduce28DeviceReduceSingleTileKernelINS2_10policy_hubIljN4cuda3std3__44plusIlEEE10Policy1000EN6thrust24THRUST_300001_SM_1000_NS18transform_iteratorI11is_positiveNSD_6detail15normal_iteratorINSD_10device_ptrIdEEEEllEEPljS9_llNS7_10__identityEEEvT0_T1_T2_T3_T4_T6_E12temp_storage+64];
	selp.b64 	%rd335, %rd334, 0, %p121;
	add.s64 	%rd336, %rd333, %rd335;
	setp.gt.u32 	%p122, %r51, 224;
	ld.shared.u64 	%rd337, [_ZZN3cub18CUB_300001_SM_10006detail6reduce28DeviceReduceSingleTileKernelINS2_10policy_hubIljN4cuda3std3__44plusIlEEE10Policy1000EN6thrust24THRUST_300001_SM_1000_NS18transform_iteratorI11is_positiveNSD_6detail15normal_iteratorINSD_10device_ptrIdEEEEllEEPljS9_llNS7_10__identityEEEvT0_T1_T2_T3_T4_T6_E12temp_storage+72];
	selp.b64 	%rd338, %rd337, 0, %p122;
	add.s64 	%rd339, %rd336, %rd338;
	setp.gt.u32 	%p123, %r51, 256;
	ld.shared.u64 	%rd340, [_ZZN3cub18CUB_300001_SM_10006detail6reduce28DeviceReduceSingleTileKernelINS2_10policy_hubIljN4cuda3std3__44plusIlEEE10Policy1000EN6thrust24THRUST_300001_SM_1000_NS18transform_iteratorI11is_positiveNSD_6detail15normal_iteratorINSD_10device_ptrIdEEEEllEEPljS9_llNS7_10__identityEEEvT0_T1_T2_T3_T4_T6_E12temp_storage+80];
	selp.b64 	%rd341, %rd340, 0, %p123;
	add.s64 	%rd342, %rd339, %rd341;
	setp.gt.u32 	%p124, %r51, 288;
	ld.shared.u64 	%rd343, [_ZZN3cub18CUB_300001_SM_10006detail6reduce28DeviceReduceSingleTileKernelINS2_10policy_hubIljN4cuda3std3__44plusIlEEE10Policy1000EN6thrust24THRUST_300001_SM_1000_NS18transform_iteratorI11is_positiveNSD_6detail15normal_iteratorINSD_10device_ptrIdEEEEllEEPljS9_llNS7_10__identityEEEvT0_T1_T2_T3_T4_T6_E12temp_storage+88];
	selp.b64 	%rd344, %rd343, 0, %p124;
	add.s64 	%rd345, %rd342, %rd344;
	setp.gt.u32 	%p125, %r51, 320;
	ld.shared.u64 	%rd346, [_ZZN3cub18CUB_300001_SM_10006detail6reduce28DeviceReduceSingleTileKernelINS2_10policy_hubIljN4cuda3std3__44plusIlEEE10Policy1000EN6thrust24THRUST_300001_SM_1000_NS18transform_iteratorI11is_positiveNSD_6detail15normal_iteratorINSD_10device_ptrIdEEEEllEEPljS9_llNS7_10__identityEEEvT0_T1_T2_T3_T4_T6_E12temp_storage+96];
	selp.b64 	%rd347, %rd346, 0, %p125;
	add.s64 	%rd348, %rd345, %rd347;
	setp.gt.u32 	%p126, %r51, 352;
	ld.shared.u64 	%rd349, [_ZZN3cub18CUB_300001_SM_10006detail6reduce28DeviceReduceSingleTileKernelINS2_10policy_hubIljN4cuda3std3__44plusIlEEE10Policy1000EN6thrust24THRUST_300001_SM_1000_NS18transform_iteratorI11is_positiveNSD_6detail15normal_iteratorINSD_10device_ptrIdEEEEllEEPljS9_llNS7_10__identityEEEvT0_T1_T2_T3_T4_T6_E12temp_storage+104];
	selp.b64 	%rd350, %rd349, 0, %p126;
	add.s64 	%rd351, %rd348, %rd350;
	setp.gt.u32 	%p127, %r51, 384;
	ld.shared.u64 	%rd352, [_ZZN3cub18CUB_300001_SM_10006detail6reduce28DeviceReduceSingleTileKernelINS2_10policy_hubIljN4cuda3std3__44plusIlEEE10Policy1000EN6thrust24THRUST_300001_SM_1000_NS18transform_iteratorI11is_positiveNSD_6detail15normal_iteratorINSD_10device_ptrIdEEEEllEEPljS9_llNS7_10__identityEEEvT0_T1_T2_T3_T4_T6_E12temp_storage+112];
	selp.b64 	%rd353, %rd352, 0, %p127;
	add.s64 	%rd354, %rd351, %rd353;
	setp.gt.u32 	%p128, %r51, 416;
	ld.shared.u64 	%rd355, [_ZZN3cub18CUB_300001_SM_10006detail6reduce28DeviceReduceSingleTileKernelINS2_10policy_hubIljN4cuda3std3__44plusIlEEE10Policy1000EN6thrust24THRUST_300001_SM_1000_NS18transform_iteratorI11is_positiveNSD_6detail15normal_iteratorINSD_10device_ptrIdEEEEllEEPljS9_llNS7_10__identityEEEvT0_T1_T2_T3_T4_T6_E12temp_storage+120];
	selp.b64 	%rd356, %rd355, 0, %p128;
	add.s64 	%rd357, %rd354, %rd356;
	setp.gt.u32 	%p129, %r51, 448;
	ld.shared.u64 	%rd358, [_ZZN3cub18CUB_300001_SM_10006detail6reduce28DeviceReduceSingleTileKernelINS2_10policy_hubIljN4cuda3std3__44plusIlEEE10Policy1000EN6thrust24THRUST_300001_SM_1000_NS18transform_iteratorI11is_positiveNSD_6detail15normal_iteratorINSD_10device_ptrIdEEEEllEEPljS9_llNS7_10__identityEEEvT0_T1_T2_T3_T4_T6_E12temp_storage+128];
	selp.b64 	%rd359, %rd358, 0, %p129;
	add.s64 	%rd360, %rd357, %rd359;
	setp.gt.u32 	%p130, %r51, 480;
	ld.shared.u64 	%rd361, [_ZZN3cub18CUB_300001_SM_10006detail6reduce28DeviceReduceSingleTileKernelINS2_10policy_hubIljN4cuda3std3__44plusIlEEE10Policy1000EN6thrust24THRUST_300001_SM_1000_NS18transform_iteratorI11is_positiveNSD_6detail15normal_iteratorINSD_10device_ptrIdEEEEllEEPljS9_llNS7_10__identityEEEvT0_T1_T2_T3_T4_T6_E12temp_storage+136];
	selp.b64 	%rd362, %rd361, 0, %p130;
	add.s64 	%rd430, %rd360, %rd362;
	bra.uni 	$L__BB1_50;
$L__BB1_28:
	mov.u32 	%r21, %tid.x;
	mul.wide.u32 	%rd52, %r21, 8;
	add.s64 	%rd28, %rd2, %rd52;
	ld.global.f64 	%fd1, [%rd28];
	setp.gt.f64 	%p3, %fd1, 0d0000000000000000;
	selp.u64 	%rd53, 1, 0, %p3;
	ld.global.f64 	%fd2, [%rd28+4096];
	setp.gt.f64 	%p4, %fd2, 0d0000000000000000;
	selp.u64 	%rd54, 1, 0, %p4;
	ld.global.f64 	%fd3, [%rd28+8192];
	setp.gt.f64 	%p5, %fd3, 0d0000000000000000;
	selp.u64 	%rd55, 1, 0, %p5;
	ld.global.f64 	%fd4, [%rd28+12288];
	setp.gt.f64 	%p6, %fd4, 0d0000000000000000;
	selp.u64 	%rd56, 1, 0, %p6;
	ld.global.f64 	%fd5, [%rd28+16384];
	setp.gt.f64 	%p7, %fd5, 0d0000000000000000;
	selp.u64 	%rd57, 1, 0, %p7;
	ld.global.f64 	%fd6, [%rd28+20480];
	setp.gt.f64 	%p8, %fd6, 0d0000000000000000;
	selp.u64 	%rd58, 1, 0, %p8;
	ld.global.f64 	%fd7, [%rd28+24576];
	setp.gt.f64 	%p9, %fd7, 0d0000000000000000;
	selp.u64 	%rd59, 1, 0, %p9;
	add.s64 	%rd60, %rd54, %rd53;
	add.s64 	%rd61, %rd60, %rd55;
	add.s64 	%rd62, %rd61, %rd56;
	add.s64 	%rd63, %rd62, %rd57;
	add.s64 	%rd64, %rd63, %rd58;
	add.s64 	%rd429, %rd64, %rd59;
	add.s32 	%r22, %r51, -3584;
	setp.lt.u32 	%p10, %r22, 3584;
	mov.b32 	%r286, 3584;
	@%p10 bra 	$L__BB1_32;
	mov.b32 	%r286, 3584;
$L__BB1_30:
	mul.wide.u32 	%rd65, %r286, 8;
	add.s64 	%rd66, %rd28, %rd65;
	ld.global.f64 	%fd8, [%rd66];
	setp.gt.f64 	%p11, %fd8, 0d0000000000000000;
	selp.u64 	%rd67, 1, 0, %p11;
	ld.global.f64 	%fd9, [%rd66+4096];
	setp.gt.f64 	%p12, %fd9, 0d0000000000000000;
	selp.u64 	%rd68, 1, 0, %p12;
	ld.global.f64 	%fd10, [%rd66+8192];
	setp.gt.f64 	%p13, %fd10, 0d0000000000000000;
	selp.u64 	%rd69, 1, 0, %p13;
	ld.global.f64 	%fd11, [%rd66+12288];
	setp.gt.f64 	%p14, %fd11, 0d0000000000000000;
	selp.u64 	%rd70, 1, 0, %p14;
	ld.global.f64 	%fd12, [%rd66+16384];
	setp.gt.f64 	%p15, %fd12, 0d0000000000000000;
	selp.u64 	%rd71, 1, 0, %p15;
	ld.global.f64 	%fd13, [%rd66+20480];
	setp.gt.f64 	%p16, %fd13, 0d0000000000000000;
	selp.u64 	%rd72, 1, 0, %p16;
	ld.global.f64 	%fd14, [%rd66+24576];
	setp.gt.f64 	%p17, %fd14, 0d0000000000000000;
	selp.u64 	%rd73, 1, 0, %p17;
	add.s64 	%rd74, %rd429, %rd67;
	add.s64 	%rd75, %rd74, %rd68;
	add.s64 	%rd76, %rd75, %rd69;
	add.s64 	%rd77, %rd76, %rd70;
	add.s64 	%rd78, %rd77, %rd71;
	add.s64 	%rd79, %rd78, %rd72;
	add.s64 	%rd429, %rd79, %rd73;
	sub.s32 	%r64, %r51, %r286;
	setp.lt.u32 	%p18, %r64, 3584;
	@%p18 bra 	$L__BB1_46;
	add.s32 	%r286, %r286, 3584;
	setp.le.u32 	%p19, %r286, %r22;
	@%p19 bra 	$L__BB1_30;
$L__BB1_32:
	setp.le.u32 	%p20, %r51, %r286;
	sub.s32 	%r65, %r51, %r286;
	setp.ge.s32 	%p21, %r21, %r65;
	or.pred  	%p22, %p20, %p21;
	@%p22 bra 	$L__BB1_46;
	not.b32 	%r67, %r21;
	add.s32 	%r68, %r51, %r67;
	sub.s32 	%r69, %r68, %r286;
	shr.u32 	%r70, %r69, 9;
	add.s32 	%r26, %r70, 1;
	and.b32  	%r27, %r26, 15;
	setp.lt.u32 	%p23, %r69, 7680;
	mov.u32 	%r291, %r21;
	@%p23 bra 	$L__BB1_37;
	or.b32  	%r289, %r21, 4096;
	add.s32 	%r288, %r21, %r286;
	and.b32  	%r71, %r26, 16777200;
	neg.s32 	%r287, %r71;
$L__BB1_35:
	.pragma "nounroll";
	mul.wide.u32 	%rd81, %r288, 8;
	add.s64 	%rd82, %rd2, %rd81;
	ld.global.f64 	%fd15, [%rd82];
	setp.gt.f64 	%p24, %fd15, 0d0000000000000000;
	selp.u64 	%rd83, 1, 0, %p24;
	add.s64 	%rd84, %rd429, %rd83;
	add.s32 	%r72, %r288, 512;
	mul.wide.u32 	%rd85, %r72, 8;
	add.s64 	%rd86, %rd2, %rd85;
	ld.global.f64 	%fd16, [%rd86];
	setp.gt.f64 	%p25, %fd16, 0d0000000000000000;
	selp.u64 	%rd87, 1, 0, %p25;
	add.s64 	%rd88, %rd84, %rd87;
	add.s32 	%r73, %r288, 1024;
	mul.wide.u32 	%rd89, %r73, 8;
	add.s64 	%rd90, %rd2, %rd89;
	ld.global.f64 	%fd17, [%rd90];
	setp.gt.f64 	%p26, %fd17, 0d0000000000000000;
	selp.u64 	%rd91, 1, 0, %p26;
	add.s64 	%rd92, %rd88, %rd91;
	add.s32 	%r74, %r288, 1536;
	mul.wide.u32 	%rd93, %r74, 8;
	add.s64 	%rd94, %rd2, %rd93;
	ld.global.f64 	%fd18, [%rd94];
	setp.gt.f64 	%p27, %fd18, 0d0000000000000000;
	selp.u64 	%rd95, 1, 0, %p27;
	add.s64 	%rd96, %rd92, %rd95;
	add.s32 	%r75, %r288, 2048;
	mul.wide.u32 	%rd97, %r75, 8;
	add.s64 	%rd98, %rd2, %rd97;
	ld.global.f64 	%fd19, [%rd98];
	setp.gt.f64 	%p28, %fd19, 0d0000000000000000;
	selp.u64 	%rd99, 1, 0, %p28;
	add.s64 	%rd100, %rd96, %rd99;
	add.s32 	%r76, %r288, 2560;
	mul.wide.u32 	%rd101, %r76, 8;
	add.s64 	%rd102, %rd2, %rd101;
	ld.global.f64 	%fd20, [%rd102];
	setp.gt.f64 	%p29, %fd20, 0d0000000000000000;
	selp.u64 	%rd103, 1, 0, %p29;
	add.s64 	%rd104, %rd100, %rd103;
	add.s32 	%r77, %r288, 3072;
	mul.wide.u32 	%rd105, %r77, 8;
	add.s64 	%rd106, %rd2, %rd105;
	ld.global.f64 	%fd21, [%rd106];
	setp.gt.f64 	%p30, %fd21, 0d0000000000000000;
	selp.u64 	%rd107, 1, 0, %p30;
	add.s64 	%rd108, %rd104, %rd107;
	add.s32 	%r78, %r288, 3584;
	mul.wide.u32 	%rd109, %r78, 8;
	add.s64 	%rd110, %rd2, %rd109;
	ld.global.f64 	%fd22, [%rd110];
	setp.gt.f64 	%p31, %fd22, 0d0000000000000000;
	selp.u64 	%rd111, 1, 0, %p31;
	add.s64 	%rd112, %rd108, %rd111;
	add.s32 	%r79, %r288, 4096;
	mul.wide.u32 	%rd113, %r79, 8;
	add.s64 	%rd114, %rd2, %rd113;
	ld.global.f64 	%fd23, [%rd114];
	setp.gt.f64 	%p32, %fd23, 0d0000000000000000;
	selp.u64 	%rd115, 1, 0, %p32;
	add.s64 	%rd116, %rd112, %rd115;
	add.s32 	%r80, %r288, 4608;
	mul.wide.u32 	%rd117, %r80, 8;
	add.s64 	%rd118, %rd2, %rd117;
	ld.global.f64 	%fd24, [%rd118];
	setp.gt.f64 	%p33, %fd24, 0d0000000000000000;
	selp.u64 	%rd119, 1, 0, %p33;
	add.s64 	%rd120, %rd116, %rd119;
	add.s32 	%r81, %r288, 5120;
	mul.wide.u32 	%rd121, %r81, 8;
	add.s64 	%rd122, %rd2, %rd121;
	ld.global.f64 	%fd25, [%rd122];
	setp.gt.f64 	%p34, %fd25, 0d0000000000000000;
	selp.u64 	%rd123, 1, 0, %p34;
	add.s64 	%rd124, %rd120, %rd123;
	add.s32 	%r82, %r288, 5632;
	mul.wide.u32 	%rd125, %r82, 8;
	add.s64 	%rd126, %rd2, %rd125;
	ld.global.f64 	%fd26, [%rd126];
	setp.gt.f64 	%p35, %fd26, 0d0000000000000000;
	selp.u64 	%rd127, 1, 0, %p35;
	add.s64 	%rd128, %rd124, %rd127;
	add.s32 	%r83, %r288, 6144;
	mul.wide.u32 	%rd129, %r83, 8;
	add.s64 	%rd130, %rd2, %rd129;
	ld.global.f64 	%fd27, [%rd130];
	setp.gt.f64 	%p36, %fd27, 0d0000000000000000;
	selp.u64 	%rd131, 1, 0, %p36;
	add.s64 	%rd132, %rd128, %rd131;
	add.s32 	%r84, %r288, 6656;
	mul.wide.u32 	%rd133, %r84, 8;
	add.s64 	%rd134, %rd2, %rd133;
	ld.global.f64 	%fd28, [%rd134];
	setp.gt.f64 	%p37, %fd28, 0d0000000000000000;
	selp.u64 	%rd135, 1, 0, %p37;
	add.s64 	%rd136, %rd132, %rd135;
	add.s32 	%r85, %r288, 7168;
	mul.wide.u32 	%rd137, %r85, 8;
	add.s64 	%rd138, %rd2, %rd137;
	ld.global.f64 	%fd29, [%rd138];
	setp.gt.f64 	%p38, %fd29, 0d0000000000000000;
	selp.u64 	%rd139, 1, 0, %p38;
	add.s64 	%rd140, %rd136, %rd139;
	add.s32 	%r86, %r288, 7680;
	mul.wide.u32 	%rd141, %r86, 8;
	add.s64 	%rd142, %rd2, %rd141;
	ld.global.f64 	%fd30, [%rd142];
	setp.gt.f64 	%p39, %fd30, 0d0000000000000000;
	selp.u64 	%rd143, 1, 0, %p39;
	add.s64 	%rd429, %rd140, %rd143;
	add.s32 	%r289, %r289, 8192;
	add.s32 	%r288, %r288, 8192;
	add.s32 	%r287, %r287, 16;
	setp.ne.s32 	%p40, %r287, 0;
	@%p40 bra 	$L__BB1_35;
	add.s32 	%r291, %r289, -4096;
$L__BB1_37:
	setp.eq.s32 	%p41, %r27, 0;
	@%p41 bra 	$L__BB1_46;
	and.b32  	%r39, %r26, 7;
	setp.lt.u32 	%p42, %r27, 8;
	@%p42 bra 	$L__BB1_40;
	add.s32 	%r87, %r291, %r286;
	mul.wide.u32 	%rd145, %r87, 8;
	add.s64 	%rd146, %rd2, %rd145;
	ld.global.f64 	%fd31, [%rd146];
	setp.gt.f64 	%p43, %fd31, 0d0000000000000000;
	selp.u64 	%rd147, 1, 0, %p43;
	add.s64 	%rd148, %rd429, %rd147;
	add.s32 	%r88, %r87, 512;
	mul.wide.u32 	%rd149, %r88, 8;
	add.s64 	%rd150, %rd2, %rd149;
	ld.global.f64 	%fd32, [%rd150];
	setp.gt.f64 	%p44, %fd32, 0d0000000000000000;
	selp.u64 	%rd151, 1, 0, %p44;
	add.s64 	%rd152, %rd148, %rd151;
	add.s32 	%r89, %r87, 1024;
	mul.wide.u32 	%rd153, %r89, 8;
	add.s64 	%rd154, %rd2, %rd153;
	ld.global.f64 	%fd33, [%rd154];
	setp.gt.f64 	%p45, %fd33, 0d0000000000000000;
	selp.u64 	%rd155, 1, 0, %p45;
	add.s64 	%rd156, %rd152, %rd155;
	add.s32 	%r90, %r87, 1536;
	mul.wide.u32 	%rd157, %r90, 8;
	add.s64 	%rd158, %rd2, %rd157;
	ld.global.f64 	%fd34, [%rd158];
	setp.gt.f64 	%p46, %fd34, 0d0000000000000000;
	selp.u64 	%rd159, 1, 0, %p46;
	add.s64 	%rd160, %rd156, %rd159;
	add.s32 	%r91, %r87, 2048;
	mul.wide.u32 	%rd161, %r91, 8;
	add.s64 	%rd162, %rd2, %rd161;
	ld.global.f64 	%fd35, [%rd162];
	setp.gt.f64 	%p47, %fd35, 0d0000000000000000;
	selp.u64 	%rd163, 1, 0, %p47;
	add.s64 	%rd164, %rd160, %rd163;
	add.s32 	%r92, %r87, 2560;
	mul.wide.u32 	%rd165, %r92, 8;
	add.s64 	%rd166, %rd2, %rd165;
	ld.global.f64 	%fd36, [%rd166];
	setp.gt.f64 	%p48, %fd36, 0d0000000000000000;
	selp.u64 	%rd167, 1, 0, %p48;
	add.s64 	%rd168, %rd164, %rd167;
	add.s32 	%r93, %r87, 3072;
	mul.wide.u32 	%rd169, %r93, 8;
	add.s64 	%rd170, %rd2, %rd169;
	ld.global.f64 	%fd37, [%rd170];
	setp.gt.f64 	%p49, %fd37, 0d0000000000000000;
	selp.u64 	%rd171, 1, 0, %p49;
	add.s64 	%rd172, %rd168, %rd171;
	add.s32 	%r94, %r87, 3584;
	mul.wide.u32 	%rd173, %r94, 8;
	add.s64 	%rd174, %rd2, %rd173;
	ld.global.f64 	%fd38, [%rd174];
	setp.gt.f64 	%p50, %fd38, 0d0000000000000000;
	selp.u64 	%rd175, 1, 0, %p50;
	add.s64 	%rd429, %rd172, %rd175;
	add.s32 	%r291, %r291, 4096;
$L__BB1_40:
	setp.eq.s32 	%p51, %r39, 0;
	@%p51 bra 	$L__BB1_46;
	and.b32  	%r42, %r26, 3;
	setp.lt.u32 	%p52, %r39, 4;
	@%p52 bra 	$L__BB1_43;
	add.s32 	%r95, %r291, %r286;
	mul.wide.u32 	%rd177, %r95, 8;
	add.s64 	%rd178, %rd2, %rd177;
	ld.global.f64 	%fd39, [%rd178];
	setp.gt.f64 	%p53, %fd39, 0d0000000000000000;
	selp.u64 	%rd179, 1, 0, %p53;
	add.s64 	%rd180, %rd429, %rd179;
	add.s32 	%r96, %r95, 512;
	mul.wide.u32 	%rd181, %r96, 8;
	add.s64 	%rd182, %rd2, %rd181;
	ld.global.f64 	%fd40, [%rd182];
	setp.gt.f64 	%p54, %fd40, 0d0000000000000000;
	selp.u64 	%rd183, 1, 0, %p54;
	add.s64 	%rd184, %rd180, %rd183;
	add.s32 	%r97, %r95, 1024;
	mul.wide.u32 	%rd185, %r97, 8;
	add.s64 	%rd186, %rd2, %rd185;
	ld.global.f64 	%fd41, [%rd186];
	setp.gt.f64 	%p55, %fd41, 0d0000000000000000;
	selp.u64 	%rd187, 1, 0, %p55;
	add.s64 	%rd188, %rd184, %rd187;
	add.s32 	%r98, %r95, 1536;
	mul.wide.u32 	%rd189, %r98, 8;
	add.s64 	%rd190, %rd2, %rd189;
	ld.global.f64 	%fd42, [%rd190];
	setp.gt.f64 	%p56, %fd42, 0d0000000000000000;
	selp.u64 	%rd191, 1, 0, %p56;
	add.s64 	%rd429, %rd188, %rd191;
	add.s32 	%r291, %r291, 2048;
$L__BB1_43:
	setp.eq.s32 	%p57, %r42, 0;
	@%p57 bra 	$L__BB1_46;
	add.s32 	%r294, %r291, %r286;
	neg.s32 	%r293, %r42;
$L__BB1_45:
	.pragma "nounroll";
	mul.wide.u32 	%rd192, %r294, 8;
	add.s64 	%rd193, %rd2, %rd192;
	ld.global.f64 	%fd43, [%rd193];
	setp.gt.f64 	%p58, %fd43, 0d0000000000000000;
	selp.u64 	%rd194, 1, 0, %p58;
	add.s64 	%rd429, %rd429, %rd194;
	add.s32 	%r294, %r294, 512;
	add.s32 	%r293, %r293, 1;
	setp.ne.s32 	%p59, %r293, 0;
	@%p59 bra 	$L__BB1_45;
$L__BB1_46:
	// begin inline asm
	mov.u32 %r99, %laneid;
	// end inline asm
	mov.b64 	{%r101, %r106}, %rd429;
	mov.b32 	%r107, 1;
	mov.b32 	%r148, 31;
	mov.b32 	%r149, -1;
	// begin inline asm
	shfl.sync.down.b32 %r100, %r101, %r107, %r148, %r149;
	// end inline asm
	// begin inline asm
	shfl.sync.down.b32 %r105, %r106, %r107, %r148, %r149;
	// end inline asm
	mov.b64 	%rd195, {%r100, %r105};
	setp.gt.s32 	%p60, %r99, 30;
	selp.b64 	%rd196, 0, %rd195, %p60;
	add.s64 	%rd197, %rd196, %rd429;
	mov.b64 	{%r111, %r116}, %rd197;
	mov.b32 	%r117, 2;
	// begin inline asm
	shfl.sync.down.b32 %r110, %r111, %r117, %r148, %r149;
	// end inline asm
	// begin inline asm
	shfl.sync.down.b32 %r115, %r116, %r117, %r148, %r149;
	// end inline asm
	mov.b64 	%rd198, {%r110, %r115};
	setp.gt.s32 	%p61, %r99, 29;
	selp.b64 	%rd199, 0, %rd198, %p61;
	add.s64 	%rd200, %rd199, %rd197;
	mov.b64 	{%r121, %r126}, %rd200;
	mov.b32 	%r127, 4;
	// begin inline asm
	shfl.sync.down.b32 %r120, %r121, %r127, %r148, %r149;
	// end inline asm
	// begin inline asm
	shfl.sync.down.b32 %r125, %r126, %r127, %r148, %r149;
	// end inline asm
	mov.b64 	%rd201, {%r120, %r125};
	setp.gt.s32 	%p62, %r99, 27;
	selp.b64 	%rd202, 0, %rd201, %p62;
	add.s64 	%rd203, %rd202, %rd200;
	mov.b64 	{%r131, %r136}, %rd203;
	mov.b32 	%r137, 8;
	// begin inline asm
	shfl.sync.down.b32 %r130, %r131, %r137, %r148, %r149;
	// end inline asm
	// begin inline asm
	shfl.sync.down.b32 %r135, %r136, %r137, %r148, %r149;
	// end inline asm
	mov.b64 	%rd204, {%r130, %r135};
	setp.gt.s32 	%p63, %r99, 23;
	selp.b64 	%rd205, 0, %rd204, %p63;
	add.s64 	%rd206, %rd205, %rd203;
	mov.b64 	{%r141, %r146}, %rd206;
	mov.b32 	%r147, 16;
	// begin inline asm
	shfl.sync.down.b32 %r140, %r141, %r147, %r148, %r149;
	// end inline asm
	// begin inline asm
	shfl.sync.down.b32 %r145, %r146, %r147, %r148, %r149;
	// end inline asm
	mov.b64 	%rd207, {%r140, %r145};
	setp.gt.s32 	%p64, %r99, 15;
	selp.b64 	%rd208, 0, %rd207, %p64;
	add.s64 	%rd430, %rd208, %rd206;
	setp.ne.s32 	%p65, %r99, 0;
	@%p65 bra 	$L__BB1_48;
	shr.u32 	%r150, %r21, 2;
	and.b32  	%r151, %r150, 248;
	mov.u32 	%r152, _ZZN3cub18CUB_300001_SM_10006detail6reduce28DeviceReduceSingleTileKernelINS2_10policy_hubIljN4cuda3std3__44plusIlEEE10Policy1000EN6thrust24THRUST_300001_SM_1000_NS18transform_iteratorI11is_positiveNSD_6detail15normal_iteratorINSD_10device_ptrIdEEEEllEEPljS9_llNS7_10__identityEEEvT0_T1_T2_T3_T4_T6_E12temp_storage;
	add.s32 	%r153, %r152, %r151;
	st.shared.u64 	[%r153+16], %rd430;
$L__BB1_48:
	bar.sync 	0;
	setp.ne.s32 	%p66, %r21, 0;
	@%p66 bra 	$L__BB1_50;
	ld.shared.u64 	%rd209, [_ZZN3cub18CUB_300001_SM_10006detail6reduce28DeviceReduceSingleTileKernelINS2_10policy_hubIljN4cuda3std3__44plusIlEEE10Policy1000EN6thrust24THRUST_300001_SM_1000_NS18transform_iteratorI11is_positiveNSD_6detail15normal_iteratorINSD_10device_ptrIdEEEEllEEPljS9_llNS7_10__identityEEEvT0_T1_T2_T3_T4_T6_E12temp_storage+24];
	add.s64 	%rd210, %rd209, %rd430;
	ld.shared.u64 	%rd211, [_ZZN3cub18CUB_300001_SM_10006detail6reduce28DeviceReduceSingleTileKernelINS2_10policy_hubIljN4cuda3std3__44plusIlEEE10Policy1000EN6thrust24THRUST_300001_SM_1000_NS18transform_iteratorI11is_positiveNSD_6detail15normal_iteratorINSD_10device_ptrIdEEEEllEEPljS9_llNS7_10__identityEEEvT0_T1_T2_T3_T4_T6_E12temp_storage+32];
	add.s64 	%rd212, %rd210, %rd211;
	ld.shared.u64 	%rd213, [_ZZN3cub18CUB_300001_SM_10006detail6reduce28DeviceReduceSingleTileKernelINS2_10policy_hubIljN4cuda3std3__44plusIlEEE10Policy1000EN6thrust24THRUST_300001_SM_1000_NS18transform_iteratorI11is_positiveNSD_6detail15normal_iteratorINSD_10device_ptrIdEEEEllEEPljS9_llNS7_10__identityEEEvT0_T1_T2_T3_T4_T6_E12temp_storage+40];
	add.s64 	%rd214, %rd212, %rd213;
	ld.shared.u64 	%rd215, [_ZZN3cub18CUB_300001_SM_10006detail6reduce28DeviceReduceSingleTileKernelINS2_10policy_hubIljN4cuda3std3__44plusIlEEE10Policy1000EN6thrust24THRUST_300001_SM_1000_NS18transform_iteratorI11is_positiveNSD_6detail15normal_iteratorINSD_10device_ptrIdEEEEllEEPljS9_llNS7_10__identityEEEvT0_T1_T2_T3_T4_T6_E12temp_storage+48];
	add.s64 	%rd216, %rd214, %rd215;
	ld.shared.u64 	%rd217, [_ZZN3cub18CUB_300001_SM_10006detail6reduce28DeviceReduceSingleTileKernelINS2_10policy_hubIljN4cuda3std3__44plusIlEEE10Policy1000EN6thrust24THRUST_300001_SM_1000_NS18transform_iteratorI11is_positiveNSD_6detail15normal_iteratorINSD_10device_ptrIdEEEEllEEPljS9_llNS7_10__identityEEEvT0_T1_T2_T3_T4_T6_E12temp_storage+56];
	add.s64 	%rd218, %rd216, %rd217;
	ld.shared.u64 	%rd219, [_ZZN3cub18CUB_300001_SM_10006detail6reduce28DeviceReduceSingleTileKernelINS2_10policy_hubIljN4cuda3std3__44plusIlEEE10Policy1000EN6thrust24THRUST_300001_SM_1000_NS18transform_iteratorI11is_positiveNSD_6detail15normal_iteratorINSD_10device_ptrIdEEEEllEEPljS9_llNS7_10__identityEEEvT0_T1_T2_T3_T4_T6_E12temp_storage+64];
	add.s64 	%rd220, %rd218, %rd219;
	ld.shared.u64 	%rd221, [_ZZN3cub18CUB_300001_SM_10006detail6reduce28DeviceReduceSingleTileKernelINS2_10policy_hubIljN4cuda3std3__44plusIlEEE10Policy1000EN6thrust24THRUST_300001_SM_1000_NS18transform_iteratorI11is_positiveNSD_6detail15normal_iteratorINSD_10device_ptrIdEEEEllEEPljS9_llNS7_10__identityEEEvT0_T1_T2_T3_T4_T6_E12temp_storage+72];
	add.s64 	%rd222, %rd220, %rd221;
	ld.shared.u64 	%rd223, [_ZZN3cub18CUB_300001_SM_10006detail6reduce28DeviceReduceSingleTileKernelINS2_10policy_hubIljN4cuda3std3__44plusIlEEE10Policy1000EN6thrust24THRUST_300001_SM_1000_NS18transform_iteratorI11is_positiveNSD_6detail15normal_iteratorINSD_10device_ptrIdEEEEllEEPljS9_llNS7_10__identityEEEvT0_T1_T2_T3_T4_T6_E12temp_storage+80];
	add.s64 	%rd224, %rd222, %rd223;
	ld.shared.u64 	%rd225, [_ZZN3cub18CUB_300001_SM_10006detail6reduce28DeviceReduceSingleTileKernelINS2_10policy_hubIljN4cuda3std3__44plusIlEEE10Policy1000EN6thrust24THRUST_300001_SM_1000_NS18transform_iteratorI11is_positiveNSD_6detail15normal_iteratorINSD_10device_ptrIdEEEEllEEPljS9_llNS7_10__identityEEEvT0_T1_T2_T3_T4_T6_E12temp_storage+88];
	add.s64 	%rd226, %rd224, %rd225;
	ld.shared.u64 	%rd227, [_ZZN3cub18CUB_300001_SM_10006detail6reduce28DeviceReduceSingleTileKernelINS2_10policy_hubIljN4cuda3std3__44plusIlEEE10Policy1000EN6thrust24THRUST_300001_SM_1000_NS18transform_iteratorI11is_positiveNSD_6detail15normal_iteratorINSD_10device_ptrIdEEEEllEEPljS9_llNS7_10__identityEEEvT0_T1_T2_T3_T4_T6_E12temp_storage+96];
	add.s64 	%rd228, %rd226, %rd227;
	ld.shared.u64 	%rd229, [_ZZN3cub18CUB_300001_SM_10006detail6reduce28DeviceReduceSingleTileKernelINS2_10policy_hubIljN4cuda3std3__44plusIlEEE10Policy1000EN6thrust24THRUST_300001_SM_1000_NS18transform_iteratorI11is_positiveNSD_6detail15normal_iteratorINSD_10device_ptrIdEEEEllEEPljS9_llNS7_10__identityEEEvT0_T1_T2_T3_T4_T6_E12temp_storage+104];
	add.s64 	%rd230, %rd228, %rd229;
	ld.shared.u64 	%rd231, [_ZZN3cub18CUB_300001_SM_10006detail6reduce28DeviceReduceSingleTileKernelINS2_10policy_hubIljN4cuda3std3__44plusIlEEE10Policy1000EN6thrust24THRUST_300001_SM_1000_NS18transform_iteratorI11is_positiveNSD_6detail15normal_iteratorINSD_10device_ptrIdEEEEllEEPljS9_llNS7_10__identityEEEvT0_T1_T2_T3_T4_T6_E12temp_storage+112];
	add.s64 	%rd232, %rd230, %rd231;
	ld.shared.u64 	%rd233, [_ZZN3cub18CUB_300001_SM_10006detail6reduce28DeviceReduceSingleTileKernelINS2_10policy_hubIljN4cuda3std3__44plusIlEEE10Policy1000EN6thrust24THRUST_300001_SM_1000_NS18transform_iteratorI11is_positiveNSD_6detail15normal_iteratorINSD_10device_ptrIdEEEEllEEPljS9_llNS7_10__identityEEEvT0_T1_T2_T3_T4_T6_E12temp_storage+120];
	add.s64 	%rd234, %rd232, %rd233;
	ld.shared.u64 	%rd235, [_ZZN3cub18CUB_300001_SM_10006detail6reduce28DeviceReduceSingleTileKernelINS2_10policy_hubIljN4cuda3std3__44plusIlEEE10Policy1000EN6thrust24THRUST_300001_SM_1000_NS18transform_iteratorI11is_positiveNSD_6detail15normal_iteratorINSD_10device_ptrIdEEEEllEEPljS9_llNS7_10__identityEEEvT0_T1_T2_T3_T4_T6_E12temp_storage+128];
	add.s64 	%rd236, %rd234, %rd235;
	ld.shared.u64 	%rd237, [_ZZN3cub18CUB_300001_SM_10006detail6reduce28DeviceReduceSingleTileKernelINS2_10policy_hubIljN4cuda3std3__44plusIlEEE10Policy1000EN6thrust24THRUST_300001_SM_1000_NS18transform_iteratorI11is_positiveNSD_6detail15normal_iteratorINSD_10device_ptrIdEEEEllEEPljS9_llNS7_10__identityEEEvT0_T1_T2_T3_T4_T6_E12temp_storage+136];
	add.s64 	%rd430, %rd236, %rd237;
$L__BB1_50:
	mov.u32 	%r276, %tid.x;
	setp.ne.s32 	%p138, %r276, 0;
	@%p138 bra 	$L__BB1_52;
	add.s64 	%rd406, %rd430, %rd50;
	st.global.u64 	[%rd1], %rd406;
$L__BB1_52:
	ret;

}
	// .globl	_ZN3cub18CUB_300001_SM_10006detail6reduce18DeviceReduceKernelINS2_10policy_hubIljN4cuda3std3__44plusIlEEE10Policy1000EN6thrust24THRUST_300001_SM_1000_NS18transform_iteratorI11is_positiveNSD_6detail15normal_iteratorINSD_10device_ptrIdEEEEllEEjS9_lNS7_10__identityEEEvT0_PT3_T1_NS0_13GridEvenShareISQ_EET2_T4_
.visible .entry _ZN3cub18CUB_300001_SM_10006detail6reduce18DeviceReduceKernelINS2_10policy_hubIljN4cuda3std3__44plusIlEEE10Policy1000EN6thrust24THRUST_300001_SM_1000_NS18transform_iteratorI11is_positiveNSD_6detail15normal_iteratorINSD_10device_ptrIdEEEEllEEjS9_lNS7_10__identityEEEvT0_PT3_T1_NS0_13GridEvenShareISQ_EET2_T4_(
	.param .align 8 .b8 _ZN3cub18CUB_300001_SM_10006detail6reduce18DeviceReduceKernelINS2_10policy_hubIljN4cuda3std3__44plusIlEEE10Policy1000EN6thrust24THRUST_300001_SM_1000_NS18transform_iteratorI11is_positiveNSD_6detail15normal_iteratorINSD_10device_ptrIdEEEEllEEjS9_lNS7_10__identityEEEvT0_PT3_T1_NS0_13GridEvenShareISQ_EET2_T4__param_0[16],
	.param .u64 .ptr .align 1 _ZN3cub18CUB_300001_SM_10006detail6reduce18DeviceReduceKernelINS2_10policy_hubIljN4cuda3std3__44plusIlEEE10Policy1000EN6thrust24THRUST_300001_SM_1000_NS18transform_iteratorI11is_positiveNSD_6detail15normal_iteratorINSD_10device_ptrIdEEEEllEEjS9_lNS7_10__identityEEEvT0_PT3_T1_NS0_13GridEvenShareISQ_EET2_T4__param_1,
	.param .u32 _ZN3cub18CUB_300001_SM_10006detail6reduce18DeviceReduceKernelINS2_10policy_hubIljN4cuda3std3__44plusIlEEE10Policy1000EN6thrust24THRUST_300001_SM_1000_NS18transform_iteratorI11is_positiveNSD_6detail15normal_iteratorINSD_10device_ptrIdEEEEllEEjS9_lNS7_10__identityEEEvT0_PT3_T1_NS0_13GridEvenShareISQ_EET2_T4__param_2,
	.param .align 4 .b8 _ZN3cub18CUB_300001_SM_10006detail6reduce18DeviceReduceKernelINS2_10policy_hubIljN4cuda3std3__44plusIlEEE10Policy1000EN6thrust24THRUST_300001_SM_1000_NS18transform_iteratorI11is_positiveNSD_6detail15normal_iteratorINSD_10device_ptrIdEEEEllEEjS9_lNS7_10__identityEEEvT0_PT3_T1_NS0_13GridEvenShareISQ_EET2_T4__param_3[40],
	.param .align 1 .b8 _ZN3cub18CUB_300001_SM_10006detail6reduce18DeviceReduceKernelINS2_10policy_hubIljN4cuda3std3__44plusIlEEE10Policy1000EN6thrust24THRUST_300001_SM_1000_NS18transform_iteratorI11is_positiveNSD_6detail15normal_iteratorINSD_10device_ptrIdEEEEllEEjS9_lNS7_10__identityEEEvT0_PT3_T1_NS0_13GridEvenShareISQ_EET2_T4__param_4[1],
	.param .align 1 .b8 _ZN3cub18CUB_300001_SM_10006detail6reduce18DeviceReduceKernelINS2_10policy_hubIljN4cuda3std3__44plusIlEEE10Policy1000EN6thrust24THRUST_300001_SM_1000_NS18transform_iteratorI11is_positiveNSD_6detail15normal_iteratorINSD_10device_ptrIdEEEEllEEjS9_lNS7_10__identityEEEvT0_PT3_T1_NS0_13GridEvenShareISQ_EET2_T4__param_5[1]
)
.maxntid 512
{
	.reg .pred 	%p<138>;
	.reg .b16 	%rs<4>;
	.reg .b32 	%r<350>;
	.reg .b64 	%rd<476>;
	.reg .b64 	%fd<74>;
	// demoted variable
	.shared .align 8 .b8 _ZZN3cub18CUB_300001_SM_10006detail6reduce18DeviceReduceKernelINS2_10policy_hubIljN4cuda3std3__44plusIlEEE10Policy1000EN6thrust24THRUST_300001_SM_1000_NS18transform_iteratorI11is_positiveNSD_6detail15normal_iteratorINSD_10device_ptrIdEEEEllEEjS9_lNS7_10__identityEEEvT0_PT3_T1_NS0_13GridEvenShareISQ_EET2_T4_E12temp_storage[152];
	ld.param.u32 	%r1, [_ZN3cub18CUB_300001_SM_10006detail6reduce18DeviceReduceKernelINS2_10policy_hubIljN4cuda3std3__44plusIlEEE10Policy1000EN6thrust24THRUST_300001_SM_1000_NS18transform_iteratorI11is_positiveNSD_6detail15normal_iteratorINSD_10device_ptrIdEEEEllEEjS9_lNS7_10__identityEEEvT0_PT3_T1_NS0_13GridEvenShareISQ_EET2_T4__param_3+20];
	ld.param.u32 	%r2, [_ZN3cub18CUB_300001_SM_10006detail6reduce18DeviceReduceKernelINS2_10policy_hubIljN4cuda3std3__44plusIlEEE10Policy1000EN6thrust24THRUST_300001_SM_1000_NS18transform_iteratorI11is_positiveNSD_6detail15normal_iteratorINSD_10device_ptrIdEEEEllEEjS9_lNS7_10__identityEEEvT0_PT3_T1_NS0_13GridEvenShareISQ_EET2_T4__param_3+24];
	ld.param.u64 	%rd41, [_ZN3cub18CUB_300001_SM_10006detail6reduce18DeviceReduceKernelINS2_10policy_hubIljN4cuda3std3__44plusIlEEE10Policy1000EN6thrust24THRUST_300001_SM_1000_NS18transform_iteratorI11is_positiveNSD_6detail15normal_iteratorINSD_10device_ptrIdEEEEllEEjS9_lNS7_10__identityEEEvT0_PT3_T1_NS0_13GridEvenShareISQ_EET2_T4__param_0];
	cvta.to.global.u64 	%rd1, %rd41;
	mov.u32 	%r3, %ctaid.x;
	mul.lo.s32 	%r4, %r2, 3584;
	mul.lo.s32 	%r341, %r3, 3584;
	sub.s32 	%r6, %r1, %r341;
	setp.gt.u32 	%p1, %r6, 3583;
	@%p1 bra 	$L__BB2_26;
	mov.u32 	%r7, %tid.x;
	setp.ge.u32 	%p66, %r7, %r6;
	mov.b64 	%rd464, 0;
	mov.u32 	%r332, %r7;
	@%p66 bra 	$L__BB2_3;
	add.s32 	%r176, %r341, %r7;
	mul.wide.u32 	%rd233, %r176, 8;
	add.s64 	%rd234, %rd1, %rd233;
	ld.global.f64 	%fd44, [%rd234];
	setp.gt.f64 	%p67, %fd44, 0d0000000000000000;
	selp.u64 	%rd464, 1, 0, %p67;
	add.s32 	%r332, %r7, 512;
$L__BB2_3:
	setp.ge.u32 	%p68, %r332, %r6;
	@%p68 bra 	$L__BB2_17;
	not.b32 	%r177, %r332;
	add.s32 	%r178, %r1, %r177;
	sub.s32 	%r179, %r178, %r341;
	shr.u32 	%r180, %r179, 9;
	add.s32 	%r10, %r180, 1;
	and.b32  	%r11, %r10, 15;
	setp.lt.u32 	%p69, %r179, 7680;
	@%p69 bra 	$L__BB2_8;
	or.b32  	%r331, %r332, 4096;
	add.s32 	%r330, %r332, %r341;
	and.b32  	%r181, %r10, 16777200;
	neg.s32 	%r329, %r181;
$L__BB2_6:
	.pragma "nounroll";
	mul.wide.u32 	%rd236, %r330, 8;
	add.s64 	%rd237, %rd1, %rd236;
	ld.global.f64 	%fd45, [%rd237];
	setp.gt.f64 	%p70, %fd45, 0d0000000000000000;
	selp.u64 	%rd238, 1, 0, %p70;
	add.s64 	%rd239, %rd464, %rd238;
	add.s32 	%r182, %r330, 512;
	mul.wide.u32 	%rd240, %r182, 8;
	add.s64 	%rd241, %rd1, %rd240;
	ld.global.f64 	%fd46, [%rd241];
	setp.gt.f64 	%p71, %fd46, 0d0000000000000000;
	selp.u64 	%rd242, 1, 0, %p71;
	add.s64 	%rd243, %rd239, %rd242;
	add.s32 	%r183, %r330, 1024;
	mul.wide.u32 	%rd244, %r183, 8;
	add.s64 	%rd245, %rd1, %rd244;
	ld.global.f64 	%fd47, [%rd245];
	setp.gt.f64 	%p72, %fd47, 0d0000000000000000;
	selp.u64 	%rd246, 1, 0, %p72;
	add.s64 	%rd247, %rd243, %rd246;
	add.s32 	%r184, %r330, 1536;
	mul.wide.u32 	%rd248, %r184, 8;
	add.s64 	%rd249, %rd1, %rd248;
	ld.global.f64 	%fd48, [%rd249];
	setp.gt.f64 	%p73, %fd48, 0d0000000000000000;
	selp.u64 	%rd250, 1, 0, %p73;
	add.s64 	%rd251, %rd247, %rd250;
	add.s32 	%r185, %r330, 2048;
	mul.wide.u32 	%rd252, %r185, 8;
	add.s64 	%rd253, %rd1, %rd252;
	ld.global.f64 	%fd49, [%rd253];
	setp.gt.f64 	%p74, %fd49, 0d0000000000000000;
	selp.u64 	%rd254, 1, 0, %p74;
	add.s64 	%rd255, %rd251, %rd254;
	add.s32 	%r186, %r330, 2560;
	mul.wide.u32 	%rd256, %r186, 8;
	add.s64 	%rd257, %rd1, %rd256;
	ld.global.f64 	%fd50, [%rd257];
	setp.gt.f64 	%p75, %fd50, 0d0000000000000000;
	selp.u64 	%rd258, 1, 0, %p75;
	add.s64 	%rd259, %rd255, %rd258;
	add.s32 	%r187, %r330, 3072;
	mul.wide.u32 	%rd260, %r187, 8;
	add.s64 	%rd261, %rd1, %rd260;
	ld.global.f64 	%fd51, [%rd261];
	setp.gt.f64 	%p76, %fd51, 0d0000000000000000;
	selp.u64 	%rd262, 1, 0, %p76;
	add.s64 	%rd263, %rd259, %rd262;
	add.s32 	%r188, %r330, 3584;
	mul.wide.u32 	%rd264, %r188, 8;
	add.s64 	%rd265, %rd1, %rd264;
	ld.global.f64 	%fd52, [%rd265];
	setp.gt.f64 	%p77, %fd52, 0d0000000000000000;
	selp.u64 	%rd266, 1, 0, %p77;
	add.s64 	%rd267, %rd263, %rd266;
	add.s32 	%r189, %r330, 4096;
	mul.wide.u32 	%rd268, %r189, 8;
	add.s64 	%rd269, %rd1, %rd268;
	ld.global.f64 	%fd53, [%rd269];
	setp.gt.f64 	%p78, %fd53, 0d0000000000000000;
	selp.u64 	%rd270, 1, 0, %p78;
	add.s64 	%rd271, %rd267, %rd270;
	add.s32 	%r190, %r330, 4608;
	mul.wide.u32 	%rd272, %r190, 8;
	add.s64 	%rd273, %rd1, %rd272;
	ld.global.f64 	%fd54, [%rd273];
	setp.gt.f64 	%p79, %fd54, 0d0000000000000000;
	selp.u64 	%rd274, 1, 0, %p79;
	add.s64 	%rd275, %rd271, %rd274;
	add.s32 	%r191, %r330, 5120;
	mul.wide.u32 	%rd276, %r191, 8;
	add.s64 	%rd277, %rd1, %rd276;
	ld.global.f64 	%fd55, [%rd277];
	setp.gt.f64 	%p80, %fd55, 0d0000000000000000;
	selp.u64 	%rd278, 1, 0, %p80;
	add.s64 	%rd279, %rd275, %rd278;
	add.s32 	%r192, %r330, 5632;
	mul.wide.u32 	%rd280, %r192, 8;
	add.s64 	%rd281, %rd1, %rd280;
	ld.global.f64 	%fd56, [%rd281];
	setp.gt.f64 	%p81, %fd56, 0d0000000000000000;
	selp.u64 	%rd282, 1, 0, %p81;
	add.s64 	%rd283, %rd279, %rd282;
	add.s32 	%r193, %r330, 6144;
	mul.wide.u32 	%rd284, %r193, 8;
	add.s64 	%rd285, %rd1, %rd284;
	ld.global.f64 	%fd57, [%rd285];
	setp.gt.f64 	%p82, %fd57, 0d0000000000000000;
	selp.u64 	%rd286, 1, 0, %p82;
	add.s64 	%rd287, %rd283, %rd286;
	add.s32 	%r194, %r330, 6656;
	mul.wide.u32 	%rd288, %r194, 8;
	add.s64 	%rd289, %rd1, %rd288;
	ld.global.f64 	%fd58, [%rd289];
	setp.gt.f64 	%p83, %fd58, 0d0000000000000000;
	selp.u64 	%rd290, 1, 0, %p83;
	add.s64 	%rd291, %rd287, %rd290;
	add.s32 	%r195, %r330, 7168;
	mul.wide.u32 	%rd292, %r195, 8;
	add.s64 	%rd293, %rd1, %rd292;
	ld.global.f64 	%fd59, [%rd293];
	setp.gt.f64 	%p84, %fd59, 0d0000000000000000;
	selp.u64 	%rd294, 1, 0, %p84;
	add.s64 	%rd295, %rd291, %rd294;
	add.s32 	%r196, %r330, 7680;
	mul.wide.u32 	%rd296, %r196, 8;
	add.s64 	%rd297, %rd1, %rd296;
	ld.global.f64 	%fd60, [%rd297];
	setp.gt.f64 	%p85, %fd60, 0d0000000000000000;
	selp.u64 	%rd298, 1, 0, %p85;
	add.s64 	%rd464, %rd295, %rd298;
	add.s32 	%r331, %r331, 8192;
	add.s32 	%r330, %r330, 8192;
	add.s32 	%r329, %r329, 16;
	setp.ne.s32 	%p86, %r329, 0;
	@%p86 bra 	$L__BB2_6;
	add.s32 	%r332, %r331, -4096;
$L__BB2_8:
	setp.eq.s32 	%p87, %r11, 0;
	@%p87 bra 	$L__BB2_17;
	and.b32  	%r23, %r10, 7;
	setp.lt.u32 	%p88, %r11, 8;
	@%p88 bra 	$L__BB2_11;
	add.s32 	%r197, %r332, %r341;
	mul.wide.u32 	%rd300, %r197, 8;
	add.s64 	%rd301, %rd1, %rd300;
	ld.global.f64 	%fd61, [%rd301];
	setp.gt.f64 	%p89, %fd61, 0d0000000000000000;
	selp.u64 	%rd302, 1, 0, %p89;
	add.s64 	%rd303, %rd464, %rd302;
	add.s32 	%r198, %r197, 512;
	mul.wide.u32 	%rd304, %r198, 8;
	add.s64 	%rd305, %rd1, %rd304;
	ld.global.f64 	%fd62, [%rd305];
	setp.gt.f64 	%p90, %fd62, 0d0000000000000000;
	selp.u64 	%rd306, 1, 0, %p90;
	add.s64 	%rd307, %rd303, %rd306;
	add.s32 	%r199, %r197, 1024;
	mul.wide.u32 	%rd308, %r199, 8;
	add.s64 	%rd309, %rd1, %rd308;
	ld.global.f64 	%fd63, [%rd309];
	setp.gt.f64 	%p91, %fd63, 0d0000000000000000;
	selp.u64 	%rd310, 1, 0, %p91;
	add.s64 	%rd311, %rd307, %rd310;
	add.s32 	%r200, %r197, 1536;
	mul.wide.u32 	%rd312, %r200, 8;
	add.s64 	%rd313, %rd1, %rd312;
	ld.global.f64 	%fd64, [%rd313];
	setp.gt.f64 	%p92, %fd64, 0d0000000000000000;
	selp.u64 	%rd314, 1, 0, %p92;
	add.s64 	%rd315, %rd311, %rd314;
	add.s32 	%r201, %r197, 2048;
	mul.wide.u32 	%rd316, %r201, 8;
	add.s64 	%rd317, %rd1, %rd316;
	ld.global.f64 	%fd65, [%rd317];
	setp.gt.f64 	%p93, %fd65, 0d0000000000000000;
	selp.u64 	%rd318, 1, 0, %p93;
	add.s64 	%rd319, %rd315, %rd318;
	add.s32 	%r202, %r197, 2560;
	mul.wide.u32 	%rd320, %r202, 8;
	add.s64 	%rd321, %rd1, %rd320;
	ld.global.f64 	%fd66, [%rd321];
	setp.gt.f64 	%p94, %fd66, 0d0000000000000000;
	selp.u64 	%rd322, 1, 0, %p94;
	add.s64 	%rd323, %rd319, %rd322;
	add.s32 	%r203, %r197, 3072;
	mul.wide.u32 	%rd324, %r203, 8;
	add.s64 	%rd325, %rd1, %rd324;
	ld.global.f64 	%fd67, [%rd325];
	setp.gt.f64 	%p95, %fd67, 0d0000000000000000;
	selp.u64 	%rd326, 1, 0, %p95;
	add.s64 	%rd327, %rd323, %rd326;
	add.s32 	%r204, %r197, 3584;
	mul.wide.u32 	%rd328, %r204, 8;
	add.s64 	%rd329, %rd1, %rd328;
	ld.global.f64 	%fd68, [%rd329];
	setp.gt.f64 	%p96, %fd68, 0d0000000000000000;
	selp.u64 	%rd330, 1, 0, %p96;
	add.s64 	%rd464, %rd327, %rd330;
	add.s32 	%r332, %r332, 4096;
$L__BB2_11:
	setp.eq.s32 	%p97, %r23, 0;
	@%p97 bra 	$L__BB2_17;
	and.b32  	%r26, %r10, 3;
	setp.lt.u32 	%p98, %r23, 4;
	@%p98 bra 	$L__BB2_14;
	add.s32 	%r205, %r332, %r341;
	mul.wide.u32 	%rd332, %r205, 8;
	add.s64 	%rd333, %rd1, %rd332;
	ld.global.f64 	%fd69, [%rd333];
	setp.gt.f64 	%p99, %fd69, 0d0000000000000000;
	selp.u64 	%rd334, 1, 0, %p99;
	add.s64 	%rd335, %rd464, %rd334;
	add.s32 	%r206, %r205, 512;
	mul.wide.u32 	%rd336, %r206, 8;
	add.s64 	%rd337, %rd1, %rd336;
	ld.global.f64 	%fd70, [%rd337];
	setp.gt.f64 	%p100, %fd70, 0d0000000000000000;
	selp.u64 	%rd338, 1, 0, %p100;
	add.s64 	%rd339, %rd335, %rd338;
	add.s32 	%r207, %r205, 1024;
	mul.wide.u32 	%rd340, %r207, 8;
	add.s64 	%rd341, %rd1, %rd340;
	ld.global.f64 	%fd71, [%rd341];
	setp.gt.f64 	%p101, %fd71, 0d0000000000000000;
	selp.u64 	%rd342, 1, 0, %p101;
	add.s64 	%rd343, %rd339, %rd342;
	add.s32 	%r208, %r205, 1536;
	mul.wide.u32 	%rd344, %r208, 8;
	add.s64 	%rd345, %rd1, %rd344;
	ld.global.f64 	%fd72, [%rd345];
	setp.gt.f64 	%p102, %fd72, 0d0000000000000000;
	selp.u64 	%rd346, 1, 0, %p102;
	add.s64 	%rd464, %rd343, %rd346;
	add.s32 	%r332, %r332, 2048;
$L__BB2_14:
	setp.eq.s32 	%p103, %r26, 0;
	@%p103 bra 	$L__BB2_17;
	add.s32 	%r336, %r332, %r341;
	neg.s32 	%r335, %r26;
$L__BB2_16:
	.pragma "nounroll";
	mul.wide.u32 	%rd347, %r336, 8;
	add.s64 	%rd348, %rd1, %rd347;
	ld.global.f64 	%fd73, [%rd348];
	setp.gt.f64 	%p104, %fd73, 0d0000000000000000;
	selp.u64 	%rd349, 1, 0, %p104;
	add.s64 	%rd464, %rd464, %rd349;
	add.s32 	%r336, %r336, 512;
	add.s32 	%r335, %r335, 1;
	setp.ne.s32 	%p105, %r335, 0;
	@%p105 bra 	$L__BB2_16;
$L__BB2_17:
	setp.lt.u32 	%p106, %r6, 512;
	@%p106 bra 	$L__BB2_22;
	// begin inline asm
	mov.u32 %r272, %laneid;
	// end inline asm
	mov.b64 	{%r274, %r279}, %rd464;
	mov.b32 	%r280, 1;
	mov.b32 	%r321, 31;
	mov.b32 	%r322, -1;
	// begin inline asm
	shfl.sync.down.b32 %r273, %r274, %r280, %r321, %r322;
	// end inline asm
	// begin inline asm
	shfl.sync.down.b32 %r278, %r279, %r280, %r321, %r322;
	// end inline asm
	mov.b64 	%rd408, {%r273, %r278};
	setp.gt.s32 	%p130, %r272, 30;
	selp.b64 	%rd409, 0, %rd408, %p130;
	add.s64 	%rd410, %rd409, %rd464;
	mov.b64 	{%r284, %r289}, %rd410;
	mov.b32 	%r290, 2;
	// begin inline asm
	shfl.sync.down.b32 %r283, %r284, %r290, %r321, %r322;
	// end inline asm
	// begin inline asm
	shfl.sync.down.b32 %r288, %r289, %r290, %r321, %r322;
	// end inline asm
	mov.b64 	%rd411, {%r283, %r288};
	setp.gt.s32 	%p131, %r272, 29;
	selp.b64 	%rd412, 0, %rd411, %p131;
	add.s64 	%rd413, %rd412, %rd410;
	mov.b64 	{%r294, %r299}, %rd413;
	mov.b32 	%r300, 4;
	// begin inline asm
	shfl.sync.down.b32 %r293, %r294, %r300, %r321, %r322;
	// end inline asm
	// begin inline asm
	shfl.sync.down.b32 %r298, %r299, %r300, %r321, %r322;
	// end inline asm
	mov.b64 	%rd414, {%r293, %r298};
	setp.gt.s32 	%p132, %r272, 27;
	selp.b64 	%rd415, 0, %rd414, %p132;
	add.s64 	%rd416, %rd415, %rd413;
	mov.b64 	{%r304, %r309}, %rd416;
	mov.b32 	%r310, 8;
	// begin inline asm
	shfl.sync.down.b32 %r303, %r304, %r310, %r321, %r322;
	// end inline asm
	// begin inline asm
	shfl.sync.down.b32 %r308, %r309, %r310, %r321, %r322;
	// end inline asm
	mov.b64 	%rd417, {%r303, %r308};
	setp.gt.s32 	%p133, %r272, 23;
	selp.b64 	%rd418, 0, %rd417, %p133;
	add.s64 	%rd419, %rd418, %rd416;
	mov.b64 	{%r314, %r319}, %rd419;
	mov.b32 	%r320, 16;
	// begin inline asm
	shfl.sync.down.b32 %r313, %r314, %r320, %r321, %r322;
	// end inline asm
	// begin inline asm
	shfl.sync.down.b32 %r318, %r319, %r320, %r321, %r322;
	// end inline asm
	mov.b64 	%rd420, {%r313, %r318};
	setp.gt.s32 	%p134, %r272, 15;
	selp.b64 	%rd421, 0, %rd420, %p134;
	add.s64 	%rd475, %rd421, %rd419;
	setp.ne.s32 	%p135, %r272, 0;
	@%p135 bra 	$L__BB2_20;
	shr.u32 	%r323, %r7, 2;
	and.b32  	%r324, %r323, 248;
	mov.u32 	%r325, _ZZN3cub18CUB_300001_SM_10006detail6reduce18DeviceReduceKernelINS2_10policy_hubIljN4cuda3std3__44plusIlEEE10Policy1000EN6thrust24THRUST_300001_SM_1000_NS18transform_iteratorI11is_positiveNSD_6detail15normal_iteratorINSD_10device_ptrIdEEEEllEEjS9_lNS7_10__identityEEEvT0_PT3_T1_NS0_13GridEvenShareISQ_EET2_T4_E12temp_storage;
	add.s32 	%r326, %r325, %r324;
	st.shared.u64 	[%r326+16], %rd475;
$L__BB2_20:
	bar.sync 	0;
	setp.ne.s32 	%p136, %r7, 0;
	@%p136 bra 	$L__BB2_48;
	ld.shared.u64 	%rd422, [_ZZN3cub18CUB_300001_SM_10006detail6reduce18DeviceReduceKernelINS2_10policy_hubIljN4cuda3std3__44plusIlEEE10Policy1000EN6thrust24THRUST_300001_SM_1000_NS18transform_iteratorI11is_positiveNSD_6detail15normal_iteratorINSD_10device_ptrIdEEEEllEEjS9_lNS7_10__identityEEEvT0_PT3_T1_NS0_13GridEvenShareISQ_EET2_T4_E12temp_storage+24];
	add.s64 	%rd423, %rd422, %rd475;
	ld.shared.u64 	%rd424, [_ZZN3cub18CUB_300001_SM_10006detail6reduce18DeviceReduceKernelINS2_10policy_hubIljN4cuda3std3__44plusIlEEE10Policy1000EN6thrust24THRUST_300001_SM_1000_NS18transform_iteratorI11is_positiveNSD_6detail15normal_iteratorINSD_10device_ptrIdEEEEllEEjS9_lNS7_10__identityEEEvT0_PT3_T1_NS0_13GridEvenShareISQ_EET2_T4_E12temp_storage+32];
	add.s64 	%rd425, %rd423, %rd424;
	ld.shared.u64 	%rd426, [_ZZN3cub18CUB_300001_SM_10006detail6reduce18DeviceReduceKernelINS2_10policy_hubIljN4cuda3std3__44plusIlEEE10Policy1000EN6thrust24THRUST_300001_SM_1000_NS18transform_iteratorI11is_positiveNSD_6detail15normal_iteratorINSD_10device_ptrIdEEEEllEEjS9_lNS7_10__identityEEEvT0_PT3_T1_NS0_13GridEvenShareISQ_EET2_T4_E12temp_storage+40];
	add.s64 	%rd427, %rd425, %rd426;
	ld.shared.u64 	%rd428, [_ZZN3cub18CUB_300001_SM_10006detail6reduce18DeviceReduceKernelINS2_10policy_hubIljN4cuda3std3__44plusIlEEE10Policy1000EN6thrust24THRUST_300001_SM_1000_NS18transform_iteratorI11is_positiveNSD_6detail15normal_iteratorINSD_10device_ptrIdEEEEllEEjS9_lNS7_10__identityEEEvT0_PT3_T1_NS0_13GridEvenShareISQ_EET2_T4_E12temp_storage+48];
	add.s64 	%rd429, %rd427, %rd428;
	ld.shared.u64 	%rd430, [_ZZN3cub18CUB_300001_SM_10006detail6reduce18DeviceReduceKernelINS2_10policy_hubIljN4cuda3std3__44plusIlEEE10Policy1000EN6thrust24THRUST_300001_SM_1000_NS18transform_iteratorI11is_positiveNSD_6detail15normal_iteratorINSD_10device_ptrIdEEEEllEEjS9_lNS7_10__identityEEEvT0_PT3_T1_NS0_13GridEvenShareISQ_EET2_T4_E12temp_storage+56];
	add.s64 	%rd431, %rd429, %rd430;
	ld.shared.u64 	%rd432, [_ZZN3cub18CUB_300001_SM_10006detail6reduce18DeviceReduceKernelINS2_10policy_hubIljN4cuda3std3__44plusIlEEE10Policy1000EN6thrust24THRUST_300001_SM_1000_NS18transform_iteratorI11is_positiveNSD_6detail15normal_iteratorINSD_10device_ptrIdEEEEllEEjS9_lNS7_10__identityEEEvT0_PT3_T1_NS0_13GridEvenShareISQ_EET2_T4_E12temp_storage+64];
	add.s64 	%rd433, %rd431, %rd432;
	ld.shared.u64 	%rd434, [_ZZN3cub18CUB_300001_SM_10006detail6reduce18DeviceReduceKernelINS2_10policy_hubIljN4cuda3std3__44plusIlEEE10Policy1000EN6thrust24THRUST_300001_SM_1000_NS18transform_iteratorI11is_positiveNSD_6detail15normal_iteratorINSD_10device_ptrIdEEEEllEEjS9_lNS7_10__identityEEEvT0_PT3_T1_NS0_13GridEvenShareISQ_EET2_T4_E12temp_storage+72];
	add.s64 	%rd435, %rd433, %rd434;
	ld.shared.u64 	%rd436, [_ZZN3cub18CUB_300001_SM_10006detail6reduce18DeviceReduceKernelINS2_10policy_hubIljN4cuda3std3__44plusIlEEE10Policy1000EN6thrust24THRUST_300001_SM_1000_NS18transform_iteratorI11is_positiveNSD_6detail15normal_iteratorINSD_10device_ptrIdEEEEllEEjS9_lNS7_10__identityEEEvT0_PT3_T1_NS0_13GridEvenShareISQ_EET2_T4_E12temp_storage+80];
	add.s64 	%rd437, %rd435, %rd436;
	ld.shared.u64 	%rd438, [_ZZN3cub18CUB_300001_SM_10006detail6reduce18DeviceReduceKernelINS2_10policy_hubIljN4cuda3std3__44plusIlEEE10Policy1000EN6thrust24THRUST_300001_SM_1000_NS18transform_iteratorI11is_positiveNSD_6detail15normal_iteratorINSD_10device_ptrIdEEEEllEEjS9_lNS7_10__identityEEEvT0_PT3_T1_NS0_13GridEvenShareISQ_EET2_T4_E12temp_storage+88];
	add.s64 	%rd439, %rd437, %rd438;
	ld.shared.u64 	%rd440, [_ZZN3cub18CUB_300001_SM_10006detail6reduce18DeviceReduceKernelINS2_10policy_hubIljN4cuda3std3__44plusIlEEE10Policy1000EN6thrust24THRUST_300001_SM_1000_NS18transform_iteratorI11is_positiveNSD_6detail15normal_iteratorINSD_10device_ptrIdEEEEllEEjS9_lNS7_10__identityEEEvT0_PT3_T1_NS0_13GridEvenShareISQ_EET2_T4_E12temp_storage+96];
	add.s64 	%rd441, %rd439, %rd440;
	ld.shared.u64 	%rd442, [_ZZN3cub18CUB_300001_SM_10006detail6reduce18DeviceReduceKernelINS2_10policy_hubIljN4cuda3std3__44plusIlEEE10Policy1000EN6thrust24THRUST_300001_SM_1000_NS18transform_iteratorI11is_positiveNSD_6detail15normal_iteratorINSD_10device_ptrIdEEEEllEEjS9_lNS7_10__identityEEEvT0_PT3_T1_NS0_13GridEvenShareISQ_EET2_T4_E12temp_storage+104];
	add.s64 	%rd443, %rd441, %rd442;
	ld.shared.u64 	%rd444, [_ZZN3cub18CUB_300001_SM_10006detail6reduce18DeviceReduceKernelINS2_10policy_hubIljN4cuda3std3__44plusIlEEE10Policy1000EN6thrust24THRUST_300001_SM_1000_NS18transform_iteratorI11is_positiveNSD_6detail15normal_iteratorINSD_10device_ptrIdEEEEllEEjS9_lNS7_10__identityEEEvT0_PT3_T1_NS0_13GridEvenShareISQ_EET2_T4_E12temp_storage+112];
	add.s64 	%rd445, %rd443, %rd444;
	ld.shared.u64 	%rd446, [_ZZN3cub18CUB_300001_SM_10006detail6reduce18DeviceReduceKernelINS2_10policy_hubIljN4cuda3std3__44plusIlEEE10Policy1000EN6thrust24THRUST_300001_SM_1000_NS18transform_iteratorI11is_positiveNSD_6detail15normal_iteratorINSD_10device_ptrIdEEEEllEEjS9_lNS7_10__identityEEEvT0_PT3_T1_NS0_13GridEvenShareISQ_EET2_T4_E12temp_storage+120];
	add.s64 	%rd447, %rd445, %rd446;
	ld.shared.u64 	%rd448, [_ZZN3cub18CUB_300001_SM_10006detail6reduce18DeviceReduceKernelINS2_10policy_hubIljN4cuda3std3__44plusIlEEE10Policy1000EN6thrust24THRUST_300001_SM_1000_NS18transform_iteratorI11is_positiveNSD_6detail15normal_iteratorINSD_10device_ptrIdEEEEllEEjS9_lNS7_10__identityEEEvT0_PT3_T1_NS0_13GridEvenShareISQ_EET2_T4_E12temp_storage+128];
	add.s64 	%rd449, %rd447, %rd448;
	ld.shared.u64 	%rd450, [_ZZN3cub18CUB_300001_SM_10006detail6reduce18DeviceReduceKernelINS2_10policy_hubIljN4cuda3std3__44plusIlEEE10Policy1000EN6thrust24THRUST_300001_SM_1000_NS18transform_iteratorI11is_positiveNSD_6detail15normal_iteratorINSD_10device_ptrIdEEEEllEEjS9_lNS7_10__identityEEEvT0_PT3_T1_NS0_13GridEvenShareISQ_EET2_T4_E12temp_storage+136];
	add.s64 	%rd475, %rd449, %rd450;
	bra.uni 	$L__BB2_48;
$L__BB2_22:
	// begin inline asm
	mov.u32 %r209, %laneid;
	// end inline asm
	and.b32  	%r260, %r7, 992;
	add.s32 	%r261, %r260, 32;
	setp.gt.u32 	%p107, %r261, %r6;
	not.b32 	%r262, %r260;
	add.s32 	%r263, %r6, %r262;
	selp.b32 	%r258, %r263, 31, %p107;
	mov.b64 	{%r211, %r216}, %rd464;
	mov.b32 	%r217, 1;
	mov.b32 	%r259, -1;
	// begin inline asm
	shfl.sync.down.b32 %r210, %r211, %r217, %r258, %r259;
	// end inline asm
	// begin inline asm
	shfl.sync.down.b32 %r215, %r216, %r217, %r258, %r259;
	// end inline asm
	mov.b64 	%rd350, {%r210, %r215};
	setp.lt.s32 	%p108, %r209, %r258;
	selp.b64 	%rd351, %rd350, 0, %p108;
	add.s64 	%rd352, %rd351, %rd464;
	mov.b64 	{%r221, %r226}, %rd352;
	mov.b32 	%r227, 2;
	// begin inline asm
	shfl.sync.down.b32 %r220, %r221, %r227, %r258, %r259;
	// end inline asm
	// begin inline asm
	shfl.sync.down.b32 %r225, %r226, %r227, %r258, %r259;
	// end inline asm
	mov.b64 	%rd353, {%r220, %r225};
	add.s32 	%r264, %r209, 2;
	setp.gt.s32 	%p109, %r264, %r258;
	selp.b64 	%rd354, 0, %rd353, %p109;
	add.s64 	%rd355, %rd354, %rd352;
	mov.b64 	{%r231, %r236}, %rd355;
	mov.b32 	%r237, 4;
	// begin inline asm
	shfl.sync.down.b32 %r230, %r231, %r237, %r258, %r259;
	// end inline asm
	// begin inline asm
	shfl.sync.down.b32 %r235, %r236, %r237, %r258, %r259;
	// end inline asm
	mov.b64 	%rd356, {%r230, %r235};
	add.s32 	%r265, %r209, 4;
	setp.gt.s32 	%p110, %r265, %r258;
	selp.b64 	%rd357, 0, %rd356, %p110;
	add.s64 	%rd358, %rd357, %rd355;
	mov.b64 	{%r241, %r246}, %rd358;
	mov.b32 	%r247, 8;
	// begin inline asm
	shfl.sync.down.b32 %r240, %r241, %r247, %r258, %r259;
	// end inline asm
	// begin inline asm
	shfl.sync.down.b32 %r245, %r246, %r247, %r258, %r259;
	// end inline asm
	mov.b64 	%rd359, {%r240, %r245};
	add.s32 	%r266, %r209, 8;
	setp.gt.s32 	%p111, %r266, %r258;
	selp.b64 	%rd360, 0, %rd359, %p111;
	add.s64 	%rd361, %rd360, %rd358;
	mov.b64 	{%r251, %r256}, %rd361;
	mov.b32 	%r257, 16;
	// begin inline asm
	shfl.sync.down.b32 %r250, %r251, %r257, %r258, %r259;
	// end inline asm
	// begin inline asm
	shfl.sync.down.b32 %r255, %r256, %r257, %r258, %r259;
	// end inline asm
	mov.b64 	%rd362, {%r250, %r255};
	add.s32 	%r267, %r209, 16;
	setp.gt.s32 	%p112, %r267, %r258;
	selp.b64 	%rd363, 0, %rd362, %p112;
	add.s64 	%rd475, %rd363, %rd361;
	setp.ne.s32 	%p113, %r209, 0;
	@%p113 bra 	$L__BB2_24;
	shr.u32 	%r268, %r7, 2;
	and.b32  	%r269, %r268, 248;
	mov.u32 	%r270, _ZZN3cub18CUB_300001_SM_10006detail6reduce18DeviceReduceKernelINS2_10policy_hubIljN4cuda3std3__44plusIlEEE10Policy1000EN6thrust24THRUST_300001_SM_1000_NS18transform_iteratorI11is_positiveNSD_6detail15normal_iteratorINSD_10device_ptrIdEEEEllEEjS9_lNS7_10__identityEEEvT0_PT3_T1_NS0_13GridEvenShareISQ_EET2_T4_E12temp_storage;
	add.s32 	%r271, %r270, %r269;
	st.shared.u64 	[%r271+16], %rd475;
$L__BB2_24:
	bar.sync 	0;
	setp.ne.s32 	%p114, %r7, 0;
	@%p114 bra 	$L__BB2_48;
	setp.gt.u32 	%p115, %r6, 32;
	ld.shared.u64 	%rd364, [_ZZN3cub18CUB_300001_SM_10006detail6reduce18DeviceReduceKernelINS2_10policy_hubIljN4cuda3std3__44plusIlEEE10Policy1000EN6thrust24THRUST_300001_SM_1000_NS18transform_iteratorI11is_positiveNSD_6detail15normal_iteratorINSD_10device_ptrIdEEEEllEEjS9_lNS7_10__identityEEEvT0_PT3_T1_NS0_13GridEvenShareISQ_EET2_T4_E12temp_storage+24];
	selp.b64 	%rd365, %rd364, 0, %p115;
	add.s64 	%rd366, %rd365, %rd475;
	setp.gt.u32 	%p116, %r6, 64;
	ld.shared.u64 	%rd367, [_ZZN3cub18CUB_300001_SM_10006detail6reduce18DeviceReduceKernelINS2_10policy_hubIljN4cuda3std3__44plusIlEEE10Policy1000EN6thrust24THRUST_300001_SM_1000_NS18transform_iteratorI11is_positiveNSD_6detail15normal_iteratorINSD_10device_ptrIdEEEEllEEjS9_lNS7_10__identityEEEvT0_PT3_T1_NS0_13GridEvenShareISQ_EET2_T4_E12temp_storage+32];
	selp.b64 	%rd368, %rd367, 0, %p116;
	add.s64 	%rd369, %rd366, %rd368;
	setp.gt.u32 	%p117, %r6, 96;
	ld.shared.u64 	%rd370, [_ZZN3cub18CUB_300001_SM_10006detail6reduce18DeviceReduceKernelINS2_10policy_hubIljN4cuda3std3__44plusIlEEE10Policy1000EN6thrust24THRUST_300001_SM_1000_NS18transform_iteratorI11is_positiveNSD_6detail15normal_iteratorINSD_10device_ptrIdEEEEllEEjS9_lNS7_10__identityEEEvT0_PT3_T1_NS0_13GridEvenShareISQ_EET2_T4_E12temp_storage+40];
	selp.b64 	%rd371, %rd370, 0, %p117;
	add.s64 	%rd372, %rd369, %rd371;
	setp.gt.u32 	%p118, %r6, 128;
	ld.shared.u64 	%rd373, [_ZZN3cub18CUB_300001_SM_10006detail6reduce18DeviceReduceKernelINS2_10policy_hubIljN4cuda3std3__44plusIlEEE10Policy1000EN6thrust24THRUST_300001_SM_1000_NS18transform_iteratorI11is_positiveNSD_6detail15normal_iteratorINSD_10device_ptrIdEEEEllEEjS9_lNS7_10__identityEEEvT0_PT3_T1_NS0_13GridEvenShareISQ_EET2_T4_E12temp_storage+48];
	selp.b64 	%rd374, %rd373, 0, %p118;
	add.s64 	%rd375, %rd372, %rd374;
	setp.gt.u32 	%p119, %r6, 160;
	ld.shared.u64 	%rd376, [_ZZN3cub18CUB_300001_SM_10006detail6reduce18DeviceReduceKernelINS2_10policy_hubIljN4cuda3std3__44plusIlEEE10Policy1000EN6thrust24THRUST_300001_SM_1000_NS18transform_iteratorI11is_positiveNSD_6detail15normal_iteratorINSD_10device_ptrIdEEEEllEEjS9_lNS7_10__identityEEEvT0_PT3_T1_NS0_13GridEvenShareISQ_EET2_T4_E12temp_storage+56];
	selp.b64 	%rd377, %rd376, 0, %p119;
	add.s64 	%rd378, %rd375, %rd377;
	setp.gt.u32 	%p120, %r6, 192;
	ld.shared.u64 	%rd379, [_ZZN3cub18CUB_300001_SM_10006detail6reduce18DeviceReduceKernelINS2_10policy_hubIljN4cuda3std3__44plusIlEEE10Policy1000EN6thrust24THRUST_300001_SM_1000_NS18transform_iteratorI11is_positiveNSD_6detail15normal_iteratorINSD_10device_ptrIdEEEEllEEjS9_lNS7_10__identityEEEvT0_PT3_T1_NS0_13GridEvenShareISQ_EET2_T4_E12temp_storage+64];
	selp.b64 	%rd380, %rd379, 0, %p120;
	add.s64 	%rd381, %rd378, %rd380;
	setp.gt.u32 	%p121, %r6, 224;
	ld.shared.u64 	%rd382, [_ZZN3cub18CUB_300001_SM_10006detail6reduce18DeviceReduceKernelINS2_10policy_hubIljN4cuda3std3__44plusIlEEE10Policy1000EN6thrust24THRUST_300001_SM_1000_NS18transform_iteratorI11is_positiveNSD_6detail15normal_iteratorINSD_10device_ptrIdEEEEllEEjS9_lNS7_10__identityEEEvT0_PT3_T1_NS0_13GridEvenShareISQ_EET2_T4_E12temp_storage+72];
	selp.b64 	%rd383, %rd382, 0, %p121;
	add.s64 	%rd384, %rd381, %rd383;
	setp.gt.u32 	%p122, %r6, 256;
	ld.shared.u64 	%rd385, [_ZZN3cub18CUB_300001_SM_10006detail6reduce18DeviceReduceKernelINS2_10policy_hubIljN4cuda3std3__44plusIlEEE10Policy1000EN6thrust24THRUST_300001_SM_1000_NS18transform_iteratorI11is_positiveNSD_6detail15normal_iteratorINSD_10device_ptrIdEEEEllEEjS9_lNS7_10__identityEEEvT0_PT3_T1_NS0_13GridEvenShareISQ_EET2_T4_E12temp_storage+80];
	selp.b64 	%rd386, %rd385, 0, %p122;
	add.s64 	%rd387, %rd384, %rd386;
	setp.gt.u32 	%p123, %r6, 288;
	ld.shared.u64 	%rd388, [_ZZN3cub18CUB_300001_SM_10006detail6reduce18DeviceReduceKernelINS2_10policy_hubIljN4cuda3std3__44plusIlEEE10Policy1000EN6thrust24THRUST_300001_SM_1000_NS18transform_iteratorI11is_positiveNSD_6detail15normal_iteratorINSD_10device_ptrIdEEEEllEEjS9_lNS7_10__identityEEEvT0_PT3_T1_NS0_13GridEvenShareISQ_EET2_T4_E12temp_storage+88];
	selp.b64 	%rd389, %rd388, 0, %p123;
	add.s64 	%rd390, %rd387, %rd389;
	setp.gt.u32 	%p124, %r6, 320;
	ld.shared.u64 	%rd391, [_ZZN3cub18CUB_300001_SM_10006detail6reduce18DeviceReduceKernelINS2_10policy_hubIljN4cuda3std3__44plusIlEEE10Policy1000EN6thrust24THRUST_300001_SM_1000_NS18transform_iteratorI11is_positiveNSD_6detail15normal_iteratorINSD_10device_ptrIdEEEEllEEjS9_lNS7_10__identityEEEvT0_PT3_T1_NS0_13GridEvenShareISQ_EET2_T4_E12temp_storage+96];
	selp.b64 	%rd392, %rd391, 0, %p124;
	add.s64 	%rd393, %rd390, %rd392;
	setp.gt.u32 	%p125, %r6, 352;
	ld.shared.u64 	%rd394, [_ZZN3cub18CUB_300001_SM_10006detail6reduce18DeviceReduceKernelINS2_10policy_hubIljN4cuda3std3__44plusIlEEE10Policy1000EN6thrust24THRUST_300001_SM_1000_NS18transform_iteratorI11is_positiveNSD_6detail15normal_iteratorINSD_10device_ptrIdEEEEllEEjS9_lNS7_10__identityEEEvT0_PT3_T1_NS0_13GridEvenShareISQ_EET2_T4_E12temp_storage+104];
	selp.b64 	%rd395, %rd394, 0, %p125;
	add.s64 	%rd396, %rd393, %rd395;
	setp.gt.u32 	%p126, %r6, 384;
	ld.shared.u64 	%rd397, [_ZZN3cub18CUB_300001_SM_10006detail6reduce18DeviceReduceKernelINS2_10policy_hubIljN4cuda3std3__44plusIlEEE10Policy1000EN6thrust24THRUST_300001_SM_1000_NS18transform_iteratorI11is_positiveNSD_6detail15normal_iteratorINSD_10device_ptrIdEEEEllEEjS9_lNS7_10__identityEEEvT0_PT3_T1_NS0_13GridEvenShareISQ_EET2_T4_E12temp_storage+112];
	selp.b64 	%rd398, %rd397, 0, %p126;
	add.s64 	%rd399, %rd396, %rd398;
	setp.gt.u32 	%p127, %r6, 416;
	ld.shared.u64 	%rd400, [_ZZN3cub18CUB_300001_SM_10006detail6reduce18DeviceReduceKernelINS2_10policy_hubIljN4cuda3std3__44plusIlEEE10Policy1000EN6thrust24THRUST_300001_SM_1000_NS18transform_iteratorI11is_positiveNSD_6detail15normal_iteratorINSD_10device_ptrIdEEEEllEEjS9_lNS7_10__identityEEEvT0_PT3_T1_NS0_13GridEvenShareISQ_EET2_T4_E12temp_storage+120];
	selp.b64 	%rd401, %rd400, 0, %p127;
	add.s64 	%rd402, %rd399, %rd401;
	setp.gt.u32 	%p128, %r6, 448;
	ld.shared.u64 	%rd403, [_ZZN3cub18CUB_300001_SM_10006detail6reduce18DeviceReduceKernelINS2_10policy_hubIljN4cuda3std3__44plusIlEEE10Policy1000EN6thrust24THRUST_300001_SM_1000_NS18transform_iteratorI11is_positiveNSD_6detail15normal_iteratorINSD_10device_ptrIdEEEEllEEjS9_lNS7_10__identityEEEvT0_PT3_T1_NS0_13GridEvenShareISQ_EET2_T4_E12temp_storage+128];
	selp.b64 	%rd404, %rd403, 0, %p128;
	add.s64 	%rd405, %rd402, %rd404;
	setp.gt.u32 	%p129, %r6, 480;
	ld.shared.u64 	%rd406, [_ZZN3cub18CUB_300001_SM_10006detail6reduce18DeviceReduceKernelINS2_10policy_hubIljN4cuda3std3__44plusIlEEE10Policy1000EN6thrust24THRUST_300001_SM_1000_NS18transform_iteratorI11is_positiveNSD_6detail15normal_iteratorINSD_10device_ptrIdEEEEllEEjS9_lNS7_10__identityEEEvT0_PT3_T1_NS0_13GridEvenShareISQ_EET2_T4_E12temp_storage+136];
	selp.b64 	%rd407, %rd406, 0, %p129;
	add.s64 	%rd475, %rd405, %rd407;
	bra.uni 	$L__BB2_48;
$L__BB2_26:
	mov.u32 	%r35, %tid.x;
	add.s32 	%r72, %r341, %r35;
	mul.wide.u32 	%rd42, %r72, 8;
	add.s64 	%rd43, %rd1, %rd42;
	ld.global.f64 	%fd1, [%rd43];
	setp.gt.f64 	%p2, %fd1, 0d0000000000000000;
	selp.u64 	%rd44, 1, 0, %p2;
	ld.global.f64 	%fd2, [%rd43+4096];
	setp.gt.f64 	%p3, %fd2, 0d0000000000000000;
	selp.u64 	%rd45, 1, 0, %p3;
	ld.global.f64 	%fd3, [%rd43+8192];
	setp.gt.f64 	%p4, %fd3, 0d0000000000000000;
	selp.u64 	%rd46, 1, 0, %p4;
	ld.global.f64 	%fd4, [%rd43+12288];
	setp.gt.f64 	%p5, %fd4, 0d0000000000000000;
	selp.u64 	%rd47, 1, 0, %p5;
	ld.global.f64 	%fd5, [%rd43+16384];
	setp.gt.f64 	%p6, %fd5, 0d0000000000000000;
	selp.u64 	%rd48, 1, 0, %p6;
	ld.global.f64 	%fd6, [%rd43+20480];
	setp.gt.f64 	%p7, %fd6, 0d0000000000000000;
	selp.u64 	%rd49, 1, 0, %p7;
	ld.global.f64 	%fd7, [%rd43+24576];
	setp.gt.f64 	%p8, %fd7, 0d0000000000000000;
	selp.u64 	%rd50, 1, 0, %p8;
	add.s64 	%rd51, %rd45, %rd44;
	add.s64 	%rd52, %rd51, %rd46;
	add.s64 	%rd53, %rd52, %rd47;
	add.s64 	%rd54, %rd53, %rd48;
	add.s64 	%rd55, %rd54, %rd49;
	add.s64 	%rd474, %rd55, %rd50;
	setp.lt.u32 	%p9, %r6, %r4;
	@%p9 bra 	$L__BB2_44;
	add.s32 	%r36, %r4, %r341;
	not.b32 	%r74, %r35;
	add.s32 	%r75, %r74, %r1;
	sub.s32 	%r76, %r75, %r4;
	sub.s32 	%r338, %r76, %r341;
	add.s32 	%r77, %r36, %r35;
	add.s32 	%r337, %r77, 4096;
	mov.b32 	%r340, 0;
	cvt.u64.u32 	%rd57, %r35;
	mov.u32 	%r339, %r36;
$L__BB2_28:
	add.s32 	%r341, %r341, %r4;
	add.s32 	%r78, %r1, -3584;
	setp.gt.u32 	%p10, %r341, %r78;
	@%p10 bra 	$L__BB2_30;
	cvt.u64.u32 	%rd56, %r341;
	add.s64 	%rd58, %rd57, %rd56;
	shl.b64 	%rd59, %rd58, 3;
	add.s64 	%rd60, %rd1, %rd59;
	ld.global.f64 	%fd8, [%rd60];
	setp.gt.f64 	%p11, %fd8, 0d0000000000000000;
	selp.u64 	%rd61, 1, 0, %p11;
	ld.global.f64 	%fd9, [%rd60+4096];
	setp.gt.f64 	%p12, %fd9, 0d0000000000000000;
	selp.u64 	%rd62, 1, 0, %p12;
	ld.global.f64 	%fd10, [%rd60+8192];
	setp.gt.f64 	%p13, %fd10, 0d0000000000000000;
	selp.u64 	%rd63, 1, 0, %p13;
	ld.global.f64 	%fd11, [%rd60+12288];
	setp.gt.f64 	%p14, %fd11, 0d0000000000000000;
	selp.u64 	%rd64, 1, 0, %p14;
	ld.global.f64 	%fd12, [%rd60+16384];
	setp.gt.f64 	%p15, %fd12, 0d0000000000000000;
	selp.u64 	%rd65, 1, 0, %p15;
	ld.global.f64 	%fd13, [%rd60+20480];
	setp.gt.f64 	%p16, %fd13, 0d0000000000000000;
	selp.u64 	%rd66, 1, 0, %p16;
	ld.global.f64 	%fd14, [%rd60+24576];
	setp.gt.f64 	%p17, %fd14, 0d0000000000000000;
	selp.u64 	%rd67, 1, 0, %p17;
	add.s64 	%rd68, %rd474, %rd61;
	add.s64 	%rd69, %rd68, %rd62;
	add.s64 	%rd70, %rd69, %rd63;
	add.s64 	%rd71, %rd70, %rd64;
	add.s64 	%rd72, %rd71, %rd65;
	add.s64 	%rd73, %rd72, %rd66;
	add.s64 	%rd474, %rd73, %rd67;
	sub.s32 	%r79, %r1, %r341;
	setp.lt.u32 	%p18, %r79, %r4;
	add.s32 	%r340, %r340, 1;
	add.s32 	%r339, %r339, %r4;
	sub.s32 	%r338, %r338, %r4;
	add.s32 	%r337, %r337, %r4;
	@%p18 bra 	$L__BB2_44;
	bra.uni 	$L__BB2_28;
$L__BB2_30:
	setp.le.u32 	%p19, %r1, %r341;
	sub.s32 	%r80, %r1, %r341;
	setp.ge.s32 	%p20, %r35, %r80;
	or.pred  	%p21, %p19, %p20;
	@%p21 bra 	$L__BB2_44;
	not.b32 	%r82, %r35;
	add.s32 	%r83, %r1, %r82;
	sub.s32 	%r84, %r83, %r36;
	mul.lo.s32 	%r85, %r2, %r340;
	mad.lo.s32 	%r86, %r85, -3584, %r84;
	shr.u32 	%r87, %r86, 9;
	add.s32 	%r49, %r87, 1;
	and.b32  	%r50, %r49, 15;
	setp.lt.u32 	%p22, %r86, 7680;
	mov.u32 	%r346, %r35;
	@%p22 bra 	$L__BB2_35;
	or.b32  	%r344, %r35, 4096;
	shr.u32 	%r88, %r338, 9;
	add.s32 	%r89, %r88, 1;
	and.b32  	%r90, %r89, 16777200;
	neg.s32 	%r342, %r90;
$L__BB2_33:
	.pragma "nounroll";
	add.s32 	%r91, %r337, -4096;
	mul.wide.u32 	%rd75, %r91, 8;
	add.s64 	%rd76, %rd1, %rd75;
	ld.global.f64 	%fd15, [%rd76];
	setp.gt.f64 	%p23, %fd15, 0d0000000000000000;
	selp.u64 	%rd77, 1, 0, %p23;
	add.s64 	%rd78, %rd474, %rd77;
	add.s32 	%r92, %r337, -3584;
	mul.wide.u32 	%rd79, %r92, 8;
	add.s64 	%rd80, %rd1, %rd79;
	ld.global.f64 	%fd16, [%rd80];
	setp.gt.f64 	%p24, %fd16, 0d0000000000000000;
	selp.u64 	%rd81, 1, 0, %p24;
	add.s64 	%rd82, %rd78, %rd81;
	add.s32 	%r93, %r337, -3072;
	mul.wide.u32 	%rd83, %r93, 8;
	add.s64 	%rd84, %rd1, %rd83;
	ld.global.f64 	%fd17, [%rd84];
	setp.gt.f64 	%p25, %fd17, 0d0000000000000000;
	selp.u64 	%rd85, 1, 0, %p25;
	add.s64 	%rd86, %rd82, %rd85;
	add.s32 	%r94, %r337, -2560;
	mul.wide.u32 	%rd87, %r94, 8;
	add.s64 	%rd88, %rd1, %rd87;
	ld.global.f64 	%fd18, [%rd88];
	setp.gt.f64 	%p26, %fd18, 0d0000000000000000;
	selp.u64 	%rd89, 1, 0, %p26;
	add.s64 	%rd90, %rd86, %rd89;
	add.s32 	%r95, %r337, -2048;
	mul.wide.u32 	%rd91, %r95, 8;
	add.s64 	%rd92, %rd1, %rd91;
	ld.global.f64 	%fd19, [%rd92];
	setp.gt.f64 	%p27, %fd19, 0d0000000000000000;
	selp.u64 	%rd93, 1, 0, %p27;
	add.s64 	%rd94, %rd90, %rd93;
	add.s32 	%r96, %r337, -1536;
	mul.wide.u32 	%rd95, %r96, 8;
	add.s64 	%rd96, %rd1, %rd95;
	ld.global.f64 	%fd20, [%rd96];
	setp.gt.f64 	%p28, %fd20, 0d0000000000000000;
	selp.u64 	%rd97, 1, 0, %p28;
	add.s64 	%rd98, %rd94, %rd97;
	add.s32 	%r97, %r337, -1024;
	mul.wide.u32 	%rd99, %r97, 8;
	add.s64 	%rd100, %rd1, %rd99;
	ld.global.f64 	%fd21, [%rd100];
	setp.gt.f64 	%p29, %fd21, 0d0000000000000000;
	selp.u64 	%rd101, 1, 0, %p29;
	add.s64 	%rd102, %rd98, %rd101;
	add.s32 	%r98, %r337, 3584;
	add.s32 	%r99, %r337, -512;
	mul.wide.u32 	%rd103, %r99, 8;
	add.s64 	%rd104, %rd1, %rd103;
	ld.global.f64 	%fd22, [%rd104];
	setp.gt.f64 	%p30, %fd22, 0d0000000000000000;
	selp.u64 	%rd105, 1, 0, %p30;
	add.s64 	%rd106, %rd102, %rd105;
	mul.wide.u32 	%rd107, %r337, 8;
	add.s64 	%rd108, %rd1, %rd107;
	ld.global.f64 	%fd23, [%rd108];
	setp.gt.f64 	%p31, %fd23, 0d0000000000000000;
	selp.u64 	%rd109, 1, 0, %p31;
	add.s64 	%rd110, %rd106, %rd109;
	add.s32 	%r100, %r337, 512;
	mul.wide.u32 	%rd111, %r100, 8;
	add.s64 	%rd112, %rd1, %rd111;
	ld.global.f64 	%fd24, [%rd112];
	setp.gt.f64 	%p32, %fd24, 0d0000000000000000;
	selp.u64 	%rd113, 1, 0, %p32;
	add.s64 	%rd114, %rd110, %rd113;
	add.s32 	%r101, %r337, 1024;
	mul.wide.u32 	%rd115, %r101, 8;
	add.s64 	%rd116, %rd1, %rd115;
	ld.global.f64 	%fd25, [%rd116];
	setp.gt.f64 	%p33, %fd25, 0d0000000000000000;
	selp.u64 	%rd117, 1, 0, %p33;
	add.s64 	%rd118, %rd114, %rd117;
	add.s32 	%r102, %r337, 1536;
	mul.wide.u32 	%rd119, %r102, 8;
	add.s64 	%rd120, %rd1, %rd119;
	ld.global.f64 	%fd26, [%rd120];
	setp.gt.f64 	%p34, %fd26, 0d0000000000000000;
	selp.u64 	%rd121, 1, 0, %p34;
	add.s64 	%rd122, %rd118, %rd121;
	add.s32 	%r103, %r337, 2048;
	mul.wide.u32 	%rd123, %r103, 8;
	add.s64 	%rd124, %rd1, %rd123;
	ld.global.f64 	%fd27, [%rd124];
	setp.gt.f64 	%p35, %fd27, 0d0000000000000000;
	selp.u64 	%rd125, 1, 0, %p35;
	add.s64 	%rd126, %rd122, %rd125;
	add.s32 	%r104, %r337, 2560;
	mul.wide.u32 	%rd127, %r104, 8;
	add.s64 	%rd128, %rd1, %rd127;
	ld.global.f64 	%fd28, [%rd128];
	setp.gt.f64 	%p36, %fd28, 0d0000000000000000;
	selp.u64 	%rd129, 1, 0, %p36;
	add.s64 	%rd130, %rd126, %rd129;
	add.s32 	%r105, %r337, 3072;
	mul.wide.u32 	%rd131, %r105, 8;
	add.s64 	%rd132, %rd1, %rd131;
	ld.global.f64 	%fd29, [%rd132];
	setp.gt.f64 	%p37, %fd29, 0d0000000000000000;
	selp.u64 	%rd133, 1, 0, %p37;
	add.s64 	%rd134, %rd130, %rd133;
	mul.wide.u32 	%rd135, %r98, 8;
	add.s64 	%rd136, %rd1, %rd135;
	ld.global.f64 	%fd30, [%rd136];
	setp.gt.f64 	%p38, %fd30, 0d0000000000000000;
	selp.u64 	%rd137, 1, 0, %p38;
	add.s64 	%rd474, %rd134, %rd137;
	add.s32 	%r344, %r344, 8192;
	add.s32 	%r337, %r337, 8192;
	add.s32 	%r342, %r342, 16;
	setp.ne.s32 	%p39, %r342, 0;
	@%p39 bra 	$L__BB2_33;
	add.s32 	%r346, %r344, -4096;
$L__BB2_35:
	setp.eq.s32 	%p40, %r50, 0;
	@%p40 bra 	$L__BB2_44;
	and.b32  	%r61, %r49, 7;
	setp.lt.u32 	%p41, %r50, 8;
	@%p41 bra 	$L__BB2_38;
	add.s32 	%r106, %r346, %r341;
	mul.wide.u32 	%rd139, %r106, 8;
	add.s64 	%rd140, %rd1, %rd139;
	ld.global.f64 	%fd31, [%rd140];
	setp.gt.f64 	%p42, %fd31, 0d0000000000000000;
	selp.u64 	%rd141, 1, 0, %p42;
	add.s64 	%rd142, %rd474, %rd141;
	add.s32 	%r107, %r106, 512;
	mul.wide.u32 	%rd143, %r107, 8;
	add.s64 	%rd144, %rd1, %rd143;
	ld.global.f64 	%fd32, [%rd144];
	setp.gt.f64 	%p43, %fd32, 0d0000000000000000;
	selp.u64 	%rd145, 1, 0, %p43;
	add.s64 	%rd146, %rd142, %rd145;
	add.s32 	%r108, %r106, 1024;
	mul.wide.u32 	%rd147, %r108, 8;
	add.s64 	%rd148, %rd1, %rd147;
	ld.global.f64 	%fd33, [%rd148];
	setp.gt.f64 	%p44, %fd33, 0d0000000000000000;
	selp.u64 	%rd149, 1, 0, %p44;
	add.s64 	%rd150, %rd146, %rd149;
	add.s32 	%r109, %r106, 1536;
	mul.wide.u32 	%rd151, %r109, 8;
	add.s64 	%rd152, %rd1, %rd151;
	ld.global.f64 	%fd34, [%rd152];
	setp.gt.f64 	%p45, %fd34, 0d0000000000000000;
	selp.u64 	%rd153, 1, 0, %p45;
	add.s64 	%rd154, %rd150, %rd153;
	add.s32 	%r110, %r106, 2048;
	mul.wide.u32 	%rd155, %r110, 8;
	add.s64 	%rd156, %rd1, %rd155;
	ld.global.f64 	%fd35, [%rd156];
	setp.gt.f64 	%p46, %fd35, 0d0000000000000000;
	selp.u64 	%rd157, 1, 0, %p46;
	add.s64 	%rd158, %rd154, %rd157;
	add.s32 	%r111, %r106, 2560;
	mul.wide.u32 	%rd159, %r111, 8;
	add.s64 	%rd160, %rd1, %rd159;
	ld.global.f64 	%fd36, [%rd160];
	setp.gt.f64 	%p47, %fd36, 0d0000000000000000;
	selp.u64 	%rd161, 1, 0, %p47;
	add.s64 	%rd162, %rd158, %rd161;
	add.s32 	%r112, %r106, 3072;
	mul.wide.u32 	%rd163, %r112, 8;
	add.s64 	%rd164, %rd1, %rd163;
	ld.global.f64 	%fd37, [%rd164];
	setp.gt.f64 	%p48, %fd37, 0d0000000000000000;
	selp.u64 	%rd165, 1, 0, %p48;
	add.s64 	%rd166, %rd162, %rd165;
	add.s32 	%r113, %r106, 3584;
	mul.wide.u32 	%rd167, %r113, 8;
	add.s64 	%rd168, %rd1, %rd167;
	ld.global.f64 	%fd38, [%rd168];
	setp.gt.f64 	%p49, %fd38, 0d0000000000000000;
	selp.u64 	%rd169, 1, 0, %p49;
	add.s64 	%rd474, %rd166, %rd169;
	add.s32 	%r346, %r346, 4096;
$L__BB2_38:
	setp.eq.s32 	%p50, %r61, 0;
	@%p50 bra 	$L__BB2_44;
	setp.lt.u32 	%p51, %r61, 4;
	@%p51 bra 	$L__BB2_41;
	add.s32 	%r114, %r346, %r341;
	mul.wide.u32 	%rd171, %r114, 8;
	add.s64 	%rd172, %rd1, %rd171;
	ld.global.f64 	%fd39, [%rd172];
	setp.gt.f64 	%p52, %fd39, 0d0000000000000000;
	selp.u64 	%rd173, 1, 0, %p52;
	add.s64 	%rd174, %rd474, %rd173;
	add.s32 	%r115, %r114, 512;
	mul.wide.u32 	%rd175, %r115, 8;
	add.s64 	%rd176, %rd1, %rd175;
	ld.global.f64 	%fd40, [%rd176];
	setp.gt.f64 	%p53, %fd40, 0d0000000000000000;
	selp.u64 	%rd177, 1, 0, %p53;
	add.s64 	%rd178, %rd174, %rd177;
	add.s32 	%r116, %r114, 1024;
	mul.wide.u32 	%rd179, %r116, 8;
	add.s64 	%rd180, %rd1, %rd179;
	ld.global.f64 	%fd41, [%rd180];
	setp.gt.f64 	%p54, %fd41, 0d0000000000000000;
	selp.u64 	%rd181, 1, 0, %p54;
	add.s64 	%rd182, %rd178, %rd181;
	add.s32 	%r117, %r114, 1536;
	mul.wide.u32 	%rd183, %r117, 8;
	add.s64 	%rd184, %rd1, %rd183;
	ld.global.f64 	%fd42, [%rd184];
	setp.gt.f64 	%p55, %fd42, 0d0000000000000000;
	selp.u64 	%rd185, 1, 0, %p55;
	add.s64 	%rd474, %rd182, %rd185;
	add.s32 	%r346, %r346, 2048;
$L__BB2_41:
	and.b32  	%r118, %r49, 3;
	setp.eq.s32 	%p56, %r118, 0;
	@%p56 bra 	$L__BB2_44;
	add.s32 	%r349, %r346, %r339;
	cvt.u16.u32 	%rs1, %r338;
	shr.u16 	%rs2, %rs1, 9;
	add.s16 	%rs3, %rs2, 1;
	cvt.u32.u16 	%r119, %rs3;
	and.b32  	%r120, %r119, 3;
	neg.s32 	%r348, %r120;
$L__BB2_43:
	.pragma "nounroll";
	mul.wide.u32 	%rd186, %r349, 8;
	add.s64 	%rd187, %rd1, %rd186;
	ld.global.f64 	%fd43, [%rd187];
	setp.gt.f64 	%p57, %fd43, 0d0000000000000000;
	selp.u64 	%rd188, 1, 0, %p57;
	add.s64 	%rd474, %rd474, %rd188;
	add.s32 	%r349, %r349, 512;
	add.s32 	%r348, %r348, 1;
	setp.ne.s32 	%p58, %r348, 0;
	@%p58 bra 	$L__BB2_43;
$L__BB2_44:
	// begin inline asm
	mov.u32 %r121, %laneid;
	// end inline asm
	mov.b64 	{%r123, %r128}, %rd474;
	mov.b32 	%r129, 1;
	mov.b32 	%r170, 31;
	mov.b32 	%r171, -1;
	// begin inline asm
	shfl.sync.down.b32 %r122, %r123, %r129, %r170, %r171;
	// end inline asm
	// begin inline asm
	shfl.sync.down.b32 %r127, %r128, %r129, %r170, %r171;
	// end inline asm
	mov.b64 	%rd189, {%r122, %r127};
	setp.gt.s32 	%p59, %r121, 30;
	selp.b64 	%rd190, 0, %rd189, %p59;
	add.s64 	%rd191, %rd190, %rd474;
	mov.b64 	{%r133, %r138}, %rd191;
	mov.b32 	%r139, 2;
	// begin inline asm
	shfl.sync.down.b32 %r132, %r133, %r139, %r170, %r171;
	// end inline asm
	// begin inline asm
	shfl.sync.down.b32 %r137, %r138, %r139, %r170, %r171;
	// end inline asm
	mov.b64 	%rd192, {%r132, %r137};
	setp.gt.s32 	%p60, %r121, 29;
	selp.b64 	%rd193, 0, %rd192, %p60;
	add.s64 	%rd194, %rd193, %rd191;
	mov.b64 	{%r143, %r148}, %rd194;
	mov.b32 	%r149, 4;
	// begin inline asm
	shfl.sync.down.b32 %r142, %r143, %r149, %r170, %r171;
	// end inline asm
	// begin inline asm
	shfl.sync.down.b32 %r147, %r148, %r149, %r170, %r171;
	// end inline asm
	mov.b64 	%rd195, {%r142, %r147};
	setp.gt.s32 	%p61, %r121, 27;
	selp.b64 	%rd196, 0, %rd195, %p61;
	add.s64 	%rd197, %rd196, %rd194;
	mov.b64 	{%r153, %r158}, %rd197;
	mov.b32 	%r159, 8;
	// begin inline asm
	shfl.sync.down.b32 %r152, %r153, %r159, %r170, %r171;
	// end inline asm
	// begin inline asm
	shfl.sync.down.b32 %r157, %r158, %r159, %r170, %r171;
	// end inline asm
	mov.b64 	%rd198, {%r152, %r157};
	setp.gt.s32 	%p62, %r121, 23;
	selp.b64 	%rd199, 0, %rd198, %p62;
	add.s64 	%rd200, %rd199, %rd197;
	mov.b64 	{%r163, %r168}, %rd200;
	mov.b32 	%r169, 16;
	// begin inline asm
	shfl.sync.down.b32 %r162, %r163, %r169, %r170, %r171;
	// end inline asm
	// begin inline asm
	shfl.sync.down.b32 %r167, %r168, %r169, %r170, %r171;
	// end inline asm
	mov.b64 	%rd201, {%r162, %r167};
	setp.gt.s32 	%p63, %r121, 15;
	selp.b64 	%rd202, 0, %rd201, %p63;
	add.s64 	%rd475, %rd202, %rd200;
	setp.ne.s32 	%p64, %r121, 0;
	@%p64 bra 	$L__BB2_46;
	shr.u32 	%r172, %r35, 2;
	and.b32  	%r173, %r172, 248;
	mov.u32 	%r174, _ZZN3cub18CUB_300001_SM_10006detail6reduce18DeviceReduceKernelINS2_10policy_hubIljN4cuda3std3__44plusIlEEE10Policy1000EN6thrust24THRUST_300001_SM_1000_NS18transform_iteratorI11is_positiveNSD_6detail15normal_iteratorINSD_10device_ptrIdEEEEllEEjS9_lNS7_10__identityEEEvT0_PT3_T1_NS0_13GridEvenShareISQ_EET2_T4_E12temp_storage;
	add.s32 	%r175, %r174, %r173;
	st.shared.u64 	[%r175+16], %rd475;
$L__BB2_46:
	bar.sync 	0;
	setp.ne.s32 	%p65, %r35, 0;
	@%p65 bra 	$L__BB2_48;
	ld.shared.u64 	%rd203, [_ZZN3cub18CUB_300001_SM_10006detail6reduce18DeviceReduceKernelINS2_10policy_hubIljN4cuda3std3__44plusIlEEE10Policy1000EN6thrust24THRUST_300001_SM_1000_NS18transform_iteratorI11is_positiveNSD_6detail15normal_iteratorINSD_10device_ptrIdEEEEllEEjS9_lNS7_10__identityEEEvT0_PT3_T1_NS0_13GridEvenShareISQ_EET2_T4_E12temp_storage+24];
	add.s64 	%rd204, %rd203, %rd475;
	ld.shared.u64 	%rd205, [_ZZN3cub18CUB_300001_SM_10006detail6reduce18DeviceReduceKernelINS2_10policy_hubIljN4cuda3std3__44plusIlEEE10Policy1000EN6thrust24THRUST_300001_SM_1000_NS18transform_iteratorI11is_positiveNSD_6detail15normal_iteratorINSD_10device_ptrIdEEEEllEEjS9_lNS7_10__identityEEEvT0_PT3_T1_NS0_13GridEvenShareISQ_EET2_T4_E12temp_storage+32];
	add.s64 	%rd206, %rd204, %rd205;
	ld.shared.u64 	%rd207, [_ZZN3cub18CUB_300001_SM_10006detail6reduce18DeviceReduceKernelINS2_10policy_hubIljN4cuda3std3__44plusIlEEE10Policy1000EN6thrust24THRUST_300001_SM_1000_NS18transform_iteratorI11is_positiveNSD_6detail15normal_iteratorINSD_10device_ptrIdEEEEllEEjS9_lNS7_10__identityEEEvT0_PT3_T1_NS0_13GridEvenShareISQ_EET2_T4_E12temp_storage+40];
	add.s64 	%rd208, %rd206, %rd207;
	ld.shared.u64 	%rd209, [_ZZN3cub18CUB_300001_SM_10006detail6reduce18DeviceReduceKernelINS2_10policy_hubIljN4cuda3std3__44plusIlEEE10Policy1000EN6thrust24THRUST_300001_SM_1000_NS18transform_iteratorI11is_positiveNSD_6detail15normal_iteratorINSD_10device_ptrIdEEEEllEEjS9_lNS7_10__identityEEEvT0_PT3_T1_NS0_13GridEvenShareISQ_EET2_T4_E12temp_storage+48];
	add.s64 	%rd210, %rd208, %rd209;
	ld.shared.u64 	%rd211, [_ZZN3cub18CUB_300001_SM_10006detail6reduce18DeviceReduceKernelINS2_10policy_hubIljN4cuda3std3__44plusIlEEE10Policy1000EN6thrust24THRUST_300001_SM_1000_NS18transform_iteratorI11is_positiveNSD_6detail15normal_iteratorINSD_10device_ptrIdEEEEllEEjS9_lNS7_10__identityEEEvT0_PT3_T1_NS0_13GridEvenShareISQ_EET2_T4_E12temp_storage+56];
	add.s64 	%rd212, %rd210, %rd211;
	ld.shared.u64 	%rd213, [_ZZN3cub18CUB_300001_SM_10006detail6reduce18DeviceReduceKernelINS2_10policy_hubIljN4cuda3std3__44plusIlEEE10Policy1000EN6thrust24THRUST_300001_SM_1000_NS18transform_iteratorI11is_positiveNSD_6detail15normal_iteratorINSD_10device_ptrIdEEEEllEEjS9_lNS7_10__identityEEEvT0_PT3_T1_NS0_13GridEvenShareISQ_EET2_T4_E12temp_storage+64];
	add.s64 	%rd214, %rd212, %rd213;
	ld.shared.u64 	%rd215, [_ZZN3cub18CUB_300001_SM_10006detail6reduce18DeviceReduceKernelINS2_10policy_hubIljN4cuda3std3__44plusIlEEE10Policy1000EN6thrust24THRUST_300001_SM_1000_NS18transform_iteratorI11is_positiveNSD_6detail15normal_iteratorINSD_10device_ptrIdEEEEllEEjS9_lNS7_10__identityEEEvT0_PT3_T1_NS0_13GridEvenShareISQ_EET2_T4_E12temp_storage+72];
	add.s64 	%rd216, %rd214, %rd215;
	ld.shared.u64 	%rd217, [_ZZN3cub18CUB_300001_SM_10006detail6reduce18DeviceReduceKernelINS2_10policy_hubIljN4cuda3std3__44plusIlEEE10Policy1000EN6thrust24THRUST_300001_SM_1000_NS18transform_iteratorI11is_positiveNSD_6detail15normal_iteratorINSD_10device_ptrIdEEEEllEEjS9_lNS7_10__identityEEEvT0_PT3_T1_NS0_13GridEvenShareISQ_EET2_T4_E12temp_storage+80];
	add.s64 	%rd218, %rd216, %rd217;
	ld.shared.u64 	%rd219, [_ZZN3cub18CUB_300001_SM_10006detail6reduce18DeviceReduceKernelINS2_10policy_hubIljN4cuda3std3__44plusIlEEE10Policy1000EN6thrust24THRUST_300001_SM_1000_NS18transform_iteratorI11is_positiveNSD_6detail15normal_iteratorINSD_10device_ptrIdEEEEllEEjS9_lNS7_10__identityEEEvT0_PT3_T1_NS0_13GridEvenShareISQ_EET2_T4_E12temp_storage+88];
	add.s64 	%rd220, %rd218, %rd219;
	ld.shared.u64 	%rd221, [_ZZN3cub18CUB_300001_SM_10006detail6reduce18DeviceReduceKernelINS2_10policy_hubIljN4cuda3std3__44plusIlEEE10Policy1000EN6thrust24THRUST_300001_SM_1000_NS18transform_iteratorI11is_positiveNSD_6detail15normal_iteratorINSD_10device_ptrIdEEEEllEEjS9_lNS7_10__identityEEEvT0_PT3_T1_NS0_13GridEvenShareISQ_EET2_T4_E12temp_storage+96];
	add.s64 	%rd222, %rd220, %rd221;
	ld.shared.u64 	%rd223, [_ZZN3cub18CUB_300001_SM_10006detail6reduce18DeviceReduceKernelINS2_10policy_hubIljN4cuda3std3__44plusIlEEE10Policy1000EN6thrust24THRUST_300001_SM_1000_NS18transform_iteratorI11is_positiveNSD_6detail15normal_iteratorINSD_10device_ptrIdEEEEllEEjS9_lNS7_10__identityEEEvT0_PT3_T1_NS0_13GridEvenShareISQ_EET2_T4_E12temp_storage+104];
	add.s64 	%rd224, %rd222, %rd223;
	ld.shared.u64 	%rd225, [_ZZN3cub18CUB_300001_SM_10006detail6reduce18DeviceReduceKernelINS2_10policy_hubIljN4cuda3std3__44plusIlEEE10Policy1000EN6thrust24THRUST_300001_SM_1000_NS18transform_iteratorI11is_positiveNSD_6detail15normal_iteratorINSD_10device_ptrIdEEEEllEEjS9_lNS7_10__identityEEEvT0_PT3_T1_NS0_13GridEvenShareISQ_EET2_T4_E12temp_storage+112];
	add.s64 	%rd226, %rd224, %rd225;
	ld.shared.u64 	%rd227, [_ZZN3cub18CUB_300001_SM_10006detail6reduce18DeviceReduceKernelINS2_10policy_hubIljN4cuda3std3__44plusIlEEE10Policy1000EN6thrust24THRUST_300001_SM_1000_NS18transform_iteratorI11is_positiveNSD_6detail15normal_iteratorINSD_10device_ptrIdEEEEllEEjS9_lNS7_10__identityEEEvT0_PT3_T1_NS0_13GridEvenShareISQ_EET2_T4_E12temp_storage+120];
	add.s64 	%rd228, %rd226, %rd227;
	ld.shared.u64 	%rd229, [_ZZN3cub18CUB_300001_SM_10006detail6reduce18DeviceReduceKernelINS2_10policy_hubIljN4cuda3std3__44plusIlEEE10Policy1000EN6thrust24THRUST_300001_SM_1000_NS18transform_iteratorI11is_positiveNSD_6detail15normal_iteratorINSD_10device_ptrIdEEEEllEEjS9_lNS7_10__identityEEEvT0_PT3_T1_NS0_13GridEvenShareISQ_EET2_T4_E12temp_storage+128];
	add.s64 	%rd230, %rd228, %rd229;
	ld.shared.u64 	%rd231, [_ZZN3cub18CUB_300001_SM_10006detail6reduce18DeviceReduceKernelINS2_10policy_hubIljN4cuda3std3__44plusIlEEE10Policy1000EN6thrust24THRUST_300001_SM_1000_NS18transform_iteratorI11is_positiveNSD_6detail15normal_iteratorINSD_10device_ptrIdEEEEllEEjS9_lNS7_10__identityEEEvT0_PT3_T1_NS0_13GridEvenShareISQ_EET2_T4_E12temp_storage+136];
	add.s64 	%rd475, %rd230, %rd231;
$L__BB2_48:
	mov.u32 	%r327, %tid.x;
	setp.ne.s32 	%p137, %r327, 0;
	@%p137 bra 	$L__BB2_50;
	ld.param.u64 	%rd454, [_ZN3cub18CUB_300001_SM_10006detail6reduce18DeviceReduceKernelINS2_10policy_hubIljN4cuda3std3__44plusIlEEE10Policy1000EN6thrust24THRUST_300001_SM_1000_NS18transform_iteratorI11is_positiveNSD_6detail15normal_iteratorINSD_10device_ptrIdEEEEllEEjS9_lNS7_10__identityEEEvT0_PT3_T1_NS0_13GridEvenShareISQ_EET2_T4__param_1];
	cvta.to.global.u64 	%rd451, %rd454;
	mul.wide.u32 	%rd452, %r3, 8;
	add.s64 	%rd453, %rd451, %rd452;
	st.global.u64 	[%rd453], %rd475;
$L__BB2_50:
	ret;

}
	// .globl	_ZN3cub18CUB_300001_SM_10006detail6reduce28DeviceReduceSingleTileKernelINS2_10policy_hubIljN4cuda3std3__44plusIlEEE10Policy1000EPlSC_iS9_llNS7_10__identityEEEvT0_T1_T2_T3_T4_T6_
.visible .entry _ZN3cub18CUB_300001_SM_10006detail6reduce28DeviceReduceSingleTileKernelINS2_10policy_hubIljN4cuda3std3__44plusIlEEE10Policy1000EPlSC_iS9_llNS7_10__identityEEEvT0_T1_T2_T3_T4_T6_(
	.param .u64 .ptr .align 1 _ZN3cub18CUB_300001_SM_10006detail6reduce28DeviceReduceSingleTileKernelINS2_10policy_hubIljN4cuda3std3__44plusIlEEE10Policy1000EPlSC_iS9_llNS7_10__identityEEEvT0_T1_T2_T3_T4_T6__param_0,
	.param .u64 .ptr .align 1 _ZN3cub18CUB_300001_SM_10006detail6reduce28DeviceReduceSingleTileKernelINS2_10policy_hubIljN4cuda3std3__44plusIlEEE10Policy1000EPlSC_iS9_llNS7_10__identityEEEvT0_T1_T2_T3_T4_T6__param_1,
	.param .u32 _ZN3cub18CUB_300001_SM_10006detail6reduce28DeviceReduceSingleTileKernelINS2_10policy_hubIljN4cuda3std3__44plusIlEEE10Policy1000EPlSC_iS9_llNS7_10__identityEEEvT0_T1_T2_T3_T4_T6__param_2,
	.param .align 1 .b8 _ZN3cub18CUB_300001_SM_10006detail6reduce28DeviceReduceSingleTileKernelINS2_10policy_hubIljN4cuda3std3__44plusIlEEE10Policy1000EPlSC_iS9_llNS7_10__identityEEEvT0_T1_T2_T3_T4_T6__param_3[1],
	.param .u64 _ZN3cub18CUB_300001_SM_10006detail6reduce28DeviceReduceSingleTileKernelINS2_10policy_hubIljN4cuda3std3__44plusIlEEE10Policy1000EPlSC_iS9_llNS7_10__identityEEEvT0_T1_T2_T3_T4_T6__param_4,
	.param .align 1 .b8 _ZN3cub18CUB_300001_SM_10006detail6reduce28DeviceReduceSingleTileKernelINS2_10policy_hubIljN4cuda3std3__44plusIlEEE10Policy1000EPlSC_iS9_llNS7_10__identityEEEvT0_T1_T2_T3_T4_T6__param_5[1]
)
.maxntid 512
.minnctapersm 1
{
	.reg .pred 	%p<58>;
	.reg .b32 	%r<238>;
	.reg .b64 	%rd<281>;
	// demoted variable
	.shared .align 8 .b8 _ZZN3cub18CUB_300001_SM_10006detail6reduce28DeviceReduceSingleTileKernelINS2_10policy_hubIljN4cuda3std3__44plusIlEEE10Policy1000EPlSC_iS9_llNS7_10__identityEEEvT0_T1_T2_T3_T4_T6_E12temp_storage[152];
	ld.param.u64 	%rd35, [_ZN3cub18CUB_300001_SM_10006detail6reduce28DeviceReduceSingleTileKernelINS2_10policy_hubIljN4cuda3std3__44plusIlEEE10Policy1000EPlSC_iS9_llNS7_10__identityEEEvT0_T1_T2_T3_T4_T6__param_0];
	ld.param.u64 	%rd37, [_ZN3cub18CUB_300001_SM_10006detail6reduce28DeviceReduceSingleTileKernelINS2_10policy_hubIljN4cuda3std3__44plusIlEEE10Policy1000EPlSC_iS9_llNS7_10__identityEEEvT0_T1_T2_T3_T4_T6__param_1];
	ld.param.u32 	%r34, [_ZN3cub18CUB_300001_SM_10006detail6reduce28DeviceReduceSingleTileKernelINS2_10policy_hubIljN4cuda3std3__44plusIlEEE10Policy1000EPlSC_iS9_llNS7_10__identityEEEvT0_T1_T2_T3_T4_T6__param_2];
	ld.param.u64 	%rd36, [_ZN3cub18CUB_300001_SM_10006detail6reduce28DeviceReduceSingleTileKernelINS2_10policy_hubIljN4cuda3std3__44plusIlEEE10Policy1000EPlSC_iS9_llNS7_10__identityEEEvT0_T1_T2_T3_T4_T6__param_4];
	cvta.to.global.u64 	%rd1, %rd37;
	setp.ne.s32 	%p1, %r34, 0;
	@%p1 bra 	$L__BB3_3;
	mov.u32 	%r224, %tid.x;
	setp.ne.s32 	%p57, %r224, 0;
	@%p57 bra 	$L__BB3_39;
	st.global.u64 	[%rd1], %rd36;
	bra.uni 	$L__BB3_39;
$L__BB3_3:
	setp.gt.s32 	%p2, %r34, 3583;
	@%p2 bra 	$L__BB3_21;
	mov.u32 	%r1, %tid.x;
	setp.ge.s32 	%p19, %r1, %r34;
	mov.b64 	%rd271, 0;
	mov.u32 	%r228, %r1;
	@%p19 bra 	$L__BB3_6;
	mul.wide.u32 	%rd146, %r1, 8;
	add.s64 	%rd145, %rd35, %rd146;
	// begin inline asm
	ld.global.nc.u64 %rd271, [%rd145];
	// end inline asm
	add.s32 	%r228, %r1, 512;
$L__BB3_6:
	setp.ge.s32 	%p20, %r228, %r34;
	@%p20 bra 	$L__BB3_12;
	not.b32 	%r100, %r228;
	add.s32 	%r4, %r34, %r100;
	and.b32  	%r101, %r4, 1536;
	setp.eq.s32 	%p21, %r101, 1536;
	@%p21 bra 	$L__BB3_10;
	mul.wide.u32 	%rd148, %r228, 8;
	add.s64 	%rd266, %rd35, %rd148;
	shr.u32 	%r102, %r4, 9;
	add.s32 	%r103, %r102, 1;
	and.b32  	%r104, %r103, 3;
	neg.s32 	%r226, %r104;
$L__BB3_9:
	.pragma "nounroll";
	// begin inline asm
	ld.global.nc.u64 %rd149, [%rd266];
	// end inline asm
	add.s64 	%rd271, %rd149, %rd271;
	add.s32 	%r228, %r228, 512;
	add.s64 	%rd266, %rd266, 4096;
	add.s32 	%r226, %r226, 1;
	setp.ne.s32 	%p22, %r226, 0;
	@%p22 bra 	$L__BB3_9;
$L__BB3_10:
	setp.lt.u32 	%p23, %r4, 1536;
	@%p23 bra 	$L__BB3_12;
$L__BB3_11:
	mul.wide.s32 	%rd159, %r228, 8;
	add.s64 	%rd152, %rd35, %rd159;
	// begin inline asm
	ld.global.nc.u64 %rd151, [%rd152];
	// end inline asm
	add.s64 	%rd160, %rd151, %rd271;
	add.s64 	%rd154, %rd152, 4096;
	// begin inline asm
	ld.global.nc.u64 %rd153, [%rd154];
	// end inline asm
	add.s64 	%rd161, %rd153, %rd160;
	add.s64 	%rd156, %rd152, 8192;
	// begin inline asm
	ld.global.nc.u64 %rd155, [%rd156];
	// end inline asm
	add.s64 	%rd162, %rd155, %rd161;
	add.s64 	%rd158, %rd152, 12288;
	// begin inline asm
	ld.global.nc.u64 %rd157, [%rd158];
	// end inline asm
	add.s64 	%rd271, %rd157, %rd162;
	add.s32 	%r228, %r228, 2048;
	setp.lt.s32 	%p24, %r228, %r34;
	@%p24 bra 	$L__BB3_11;
$L__BB3_12:
	setp.lt.s32 	%p25, %r34, 512;
	@%p25 bra 	$L__BB3_17;
	// begin inline asm
	mov.u32 %r168, %laneid;
	// end inline asm
	mov.b64 	{%r170, %r175}, %rd271;
	mov.b32 	%r176, 1;
	mov.b32 	%r217, 31;
	mov.b32 	%r218, -1;
	// begin inline asm
	shfl.sync.down.b32 %r169, %r170, %r176, %r217, %r218;
	// end inline asm
	// begin inline asm
	shfl.sync.down.b32 %r174, %r175, %r176, %r217, %r218;
	// end inline asm
	mov.b64 	%rd221, {%r169, %r174};
	setp.gt.s32 	%p49, %r168, 30;
	selp.b64 	%rd222, 0, %rd221, %p49;
	add.s64 	%rd223, %rd222, %rd271;
	mov.b64 	{%r180, %r185}, %rd223;
	mov.b32 	%r186, 2;
	// begin inline asm
	shfl.sync.down.b32 %r179, %r180, %r186, %r217, %r218;
	// end inline asm
	// begin inline asm
	shfl.sync.down.b32 %r184, %r185, %r186, %r217, %r218;
	// end inline asm
	mov.b64 	%rd224, {%r179, %r184};
	setp.gt.s32 	%p50, %r168, 29;
	selp.b64 	%rd225, 0, %rd224, %p50;
	add.s64 	%rd226, %rd225, %rd223;
	mov.b64 	{%r190, %r195}, %rd226;
	mov.b32 	%r196, 4;
	// begin inline asm
	shfl.sync.down.b32 %r189, %r190, %r196, %r217, %r218;
	// end inline asm
	// begin inline asm
	shfl.sync.down.b32 %r194, %r195, %r196, %r217, %r218;
	// end inline asm
	mov.b64 	%rd227, {%r189, %r194};
	setp.gt.s32 	%p51, %r168, 27;
	selp.b64 	%rd228, 0, %rd227, %p51;
	add.s64 	%rd229, %rd228, %rd226;
	mov.b64 	{%r200, %r205}, %rd229;
	mov.b32 	%r206, 8;
	// begin inline asm
	shfl.sync.down.b32 %r199, %r200, %r206, %r217, %r218;
	// end inline asm
	// begin inline asm
	shfl.sync.down.b32 %r204, %r205, %r206, %r217, %r218;
	// end inline asm
	mov.b64 	%rd230, {%r199, %r204};
	setp.gt.s32 	%p52, %r168, 23;
	selp.b64 	%rd231, 0, %rd230, %p52;
	add.s64 	%rd232, %rd231, %rd229;
	mov.b64 	{%r210, %r215}, %rd232;
	mov.b32 	%r216, 16;
	// begin inline asm
	shfl.sync.down.b32 %r209, %r210, %r216, %r217, %r218;
	// end inline asm
	// begin inline asm
	shfl.sync.down.b32 %r214, %r215, %r216, %r217, %r218;
	// end inline asm
	mov.b64 	%rd233, {%r209, %r214};
	setp.gt.s32 	%p53, %r168, 15;
	selp.b64 	%rd234, 0, %rd233, %p53;
	add.s64 	%rd280, %rd234, %rd232;
	setp.ne.s32 	%p54, %r168, 0;
	@%p54 bra 	$L__BB3_15;
	shr.u32 	%r219, %r1, 2;
	and.b32  	%r220, %r219, 248;
	mov.u32 	%r221, _ZZN3cub18CUB_300001_SM_10006detail6reduce28DeviceReduceSingleTileKernelINS2_10policy_hubIljN4cuda3std3__44plusIlEEE10Policy1000EPlSC_iS9_llNS7_10__identityEEEvT0_T1_T2_T3_T4_T6_E12temp_storage;
	add.s32 	%r222, %r221, %r220;
	st.shared.u64 	[%r222+16], %rd280;
$L__BB3_15:
	bar.sync 	0;
	setp.ne.s32 	%p55, %r1, 0;
	@%p55 bra 	$L__BB3_37;
	ld.shared.u64 	%rd235, [_ZZN3cub18CUB_300001_SM_10006detail6reduce28DeviceReduceSingleTileKernelINS2_10policy_hubIljN4cuda3std3__44plusIlEEE10Policy1000EPlSC_iS9_llNS7_10__identityEEEvT0_T1_T2_T3_T4_T6_E12temp_storage+24];
	add.s64 	%rd236, %rd235, %rd280;
	ld.shared.u64 	%rd237, [_ZZN3cub18CUB_300001_SM_10006detail6reduce28DeviceReduceSingleTileKernelINS2_10policy_hubIljN4cuda3std3__44plusIlEEE10Policy1000EPlSC_iS9_llNS7_10__identityEEEvT0_T1_T2_T3_T4_T6_E12temp_storage+32];
	add.s64 	%rd238, %rd236, %rd237;
	ld.shared.u64 	%rd239, [_ZZN3cub18CUB_300001_SM_10006detail6reduce28DeviceReduceSingleTileKernelINS2_10policy_hubIljN4cuda3std3__44plusIlEEE10Policy1000EPlSC_iS9_llNS7_10__identityEEEvT0_T1_T2_T3_T4_T6_E12temp_storage+40];
	add.s64 	%rd240, %rd238, %rd239;
	ld.shared.u64 	%rd241, [_ZZN3cub18CUB_300001_SM_10006detail6reduce28DeviceReduceSingleTileKernelINS2_10policy_hubIljN4cuda3std3__44plusIlEEE10Policy1000EPlSC_iS9_llNS7_10__identityEEEvT0_T1_T2_T3_T4_T6_E12temp_storage+48];
	add.s64 	%rd242, %rd240, %rd241;
	ld.shared.u64 	%rd243, [_ZZN3cub18CUB_300001_SM_10006detail6reduce28DeviceReduceSingleTileKernelINS2_10policy_hubIljN4cuda3std3__44plusIlEEE10Policy1000EPlSC_iS9_llNS7_10__identityEEEvT0_T1_T2_T3_T4_T6_E12temp_storage+56];
	add.s64 	%rd244, %rd242, %rd243;
	ld.shared.u64 	%rd245, [_ZZN3cub18CUB_300001_SM_10006detail6reduce28DeviceReduceSingleTileKernelINS2_10policy_hubIljN4cuda3std3__44plusIlEEE10Policy1000EPlSC_iS9_llNS7_10__identityEEEvT0_T1_T2_T3_T4_T6_E12temp_storage+64];
	add.s64 	%rd246, %rd244, %rd245;
	ld.shared.u64 	%rd247, [_ZZN3cub18CUB_300001_SM_10006detail6reduce28DeviceReduceSingleTileKernelINS2_10policy_hubIljN4cuda3std3__44plusIlEEE10Policy1000EPlSC_iS9_llNS7_10__identityEEEvT0_T1_T2_T3_T4_T6_E12temp_storage+72];
	add.s64 	%rd248, %rd246, %rd247;
	ld.shared.u64 	%rd249, [_ZZN3cub18CUB_300001_SM_10006detail6reduce28DeviceReduceSingleTileKernelINS2_10policy_hubIljN4cuda3std3__44plusIlEEE10Policy1000EPlSC_iS9_llNS7_10__identityEEEvT0_T1_T2_T3_T4_T6_E12temp_storage+80];
	add.s64 	%rd250, %rd248, %rd249;
	ld.shared.u64 	%rd251, [_ZZN3cub18CUB_300001_SM_10006detail6reduce28DeviceReduceSingleTileKernelINS2_10policy_hubIljN4cuda3std3__44plusIlEEE10Policy1000EPlSC_iS9_llNS7_10__identityEEEvT0_T1_T2_T3_T4_T6_E12temp_storage+88];
	add.s64 	%rd252, %rd250, %rd251;
	ld.shared.u64 	%rd253, [_ZZN3cub18CUB_300001_SM_10006detail6reduce28DeviceReduceSingleTileKernelINS2_10policy_hubIljN4cuda3std3__44plusIlEEE10Policy1000EPlSC_iS9_llNS7_10__identityEEEvT0_T1_T2_T3_T4_T6_E12temp_storage+96];
	add.s64 	%rd254, %rd252, %rd253;
	ld.shared.u64 	%rd255, [_ZZN3cub18CUB_300001_SM_10006detail6reduce28DeviceReduceSingleTileKernelINS2_10policy_hubIljN4cuda3std3__44plusIlEEE10Policy1000EPlSC_iS9_llNS7_10__identityEEEvT0_T1_T2_T3_T4_T6_E12temp_storage+104];
	add.s64 	%rd256, %rd254, %rd255;
	ld.shared.u64 	%rd257, [_ZZN3cub18CUB_300001_SM_10006detail6reduce28DeviceReduceSingleTileKernelINS2_10policy_hubIljN4cuda3std3__44plusIlEEE10Policy1000EPlSC_iS9_llNS7_10__identityEEEvT0_T1_T2_T3_T4_T6_E12temp_storage+112];
	add.s64 	%rd258, %rd256, %rd257;
	ld.shared.u64 	%rd259, [_ZZN3cub18CUB_300001_SM_10006detail6reduce28DeviceReduceSingleTileKernelINS2_10policy_hubIljN4cuda3std3__44plusIlEEE10Policy1000EPlSC_iS9_llNS7_10__identityEEEvT0_T1_T2_T3_T4_T6_E12temp_storage+120];
	add.s64 	%rd260, %rd258, %rd259;
	ld.shared.u64 	%rd261, [_ZZN3cub18CUB_300001_SM_10006detail6reduce28DeviceReduceSingleTileKernelINS2_10policy_hubIljN4cuda3std3__44plusIlEEE10Policy1000EPlSC_iS9_llNS7_10__identityEEEvT0_T1_T2_T3_T4_T6_E12temp_storage+128];
	add.s64 	%rd262, %rd260, %rd261;
	ld.shared.u64 	%rd263, [_ZZN3cub18CUB_300001_SM_10006detail6reduce28DeviceReduceSingleTileKernelINS2_10policy_hubIljN4cuda3std3__44plusIlEEE10Policy1000EPlSC_iS9_llNS7_10__identityEEEvT0_T1_T2_T3_T4_T6_E12temp_storage+136];
	add.s64 	%rd280, %rd262, %rd263;
	bra.uni 	$L__BB3_37;
$L__BB3_17:
	// begin inline asm
	mov.u32 %r105, %laneid;
	// end inline asm
	and.b32  	%r156, %r1, 992;
	add.s32 	%r157, %r156, 32;
	setp.gt.s32 	%p26, %r157, %r34;
	not.b32 	%r158, %r156;
	add.s32 	%r159, %r34, %r158;
	selp.b32 	%r154, %r159, 31, %p26;
	mov.b64 	{%r107, %r112}, %rd271;
	mov.b32 	%r113, 1;
	mov.b32 	%r155, -1;
	// begin inline asm
	shfl.sync.down.b32 %r106, %r107, %r113, %r154, %r155;
	// end inline asm
	// begin inline asm
	shfl.sync.down.b32 %r111, %r112, %r113, %r154, %r155;
	// end inline asm
	mov.b64 	%rd163, {%r106, %r111};
	setp.lt.s32 	%p27, %r105, %r154;
	selp.b64 	%rd164, %rd163, 0, %p27;
	add.s64 	%rd165, %rd164, %rd271;
	mov.b64 	{%r117, %r122}, %rd165;
	mov.b32 	%r123, 2;
	// begin inline asm
	shfl.sync.down.b32 %r116, %r117, %r123, %r154, %r155;
	// end inline asm
	// begin inline asm
	shfl.sync.down.b32 %r121, %r122, %r123, %r154, %r155;
	// end inline asm
	mov.b64 	%rd166, {%r116, %r121};
	add.s32 	%r160, %r105, 2;
	setp.gt.s32 	%p28, %r160, %r154;
	selp.b64 	%rd167, 0, %rd166, %p28;
	add.s64 	%rd168, %rd167, %rd165;
	mov.b64 	{%r127, %r132}, %rd168;
	mov.b32 	%r133, 4;
	// begin inline asm
	shfl.sync.down.b32 %r126, %r127, %r133, %r154, %r155;
	// end inline asm
	// begin inline asm
	shfl.sync.down.b32 %r131, %r132, %r133, %r154, %r155;
	// end inline asm
	mov.b64 	%rd169, {%r126, %r131};
	add.s32 	%r161, %r105, 4;
	setp.gt.s32 	%p29, %r161, %r154;
	selp.b64 	%rd170, 0, %rd169, %p29;
	add.s64 	%rd171, %rd170, %rd168;
	mov.b64 	{%r137, %r142}, %rd171;
	mov.b32 	%r143, 8;
	// begin inline asm
	shfl.sync.down.b32 %r136, %r137, %r143, %r154, %r155;
	// end inline asm
	// begin inline asm
	shfl.sync.down.b32 %r141, %r142, %r143, %r154, %r155;
	// end inline asm
	mov.b64 	%rd172, {%r136, %r141};
	add.s32 	%r162, %r105, 8;
	setp.gt.s32 	%p30, %r162, %r154;
	selp.b64 	%rd173, 0, %rd172, %p30;
	add.s64 	%rd174, %rd173, %rd171;
	mov.b64 	{%r147, %r152}, %rd174;
	mov.b32 	%r153, 16;
	// begin inline asm
	shfl.sync.down.b32 %r146, %r147, %r153, %r154, %r155;
	// end inline asm
	// begin inline asm
	shfl.sync.down.b32 %r151, %r152, %r153, %r154, %r155;
	// end inline asm
	mov.b64 	%rd175, {%r146, %r151};
	add.s32 	%r163, %r105, 16;
	setp.gt.s32 	%p31, %r163, %r154;
	selp.b64 	%rd176, 0, %rd175, %p31;
	add.s64 	%rd280, %rd176, %rd174;
	setp.ne.s32 	%p32, %r105, 0;
	@%p32 bra 	$L__BB3_19;
	shr.u32 	%r164, %r1, 2;
	and.b32  	%r165, %r164, 248;
	mov.u32 	%r166, _ZZN3cub18CUB_300001_SM_10006detail6reduce28DeviceReduceSingleTileKernelINS2_10policy_hubIljN4cuda3std3__44plusIlEEE10Policy1000EPlSC_iS9_llNS7_10__identityEEEvT0_T1_T2_T3_T4_T6_E12temp_storage;
	add.s32 	%r167, %r166, %r165;
	st.shared.u64 	[%r167+16], %rd280;
$L__BB3_19:
	bar.sync 	0;
	setp.ne.s32 	%p33, %r1, 0;
	@%p33 bra 	$L__BB3_37;
	setp.gt.s32 	%p34, %r34, 32;
	ld.shared.u64 	%rd177, [_ZZN3cub18CUB_300001_SM_10006detail6reduce28DeviceReduceSingleTileKernelINS2_10policy_hubIljN4cuda3std3__44plusIlEEE10Policy1000EPlSC_iS9_llNS7_10__identityEEEvT0_T1_T2_T3_T4_T6_E12temp_storage+24];
	selp.b64 	%rd178, %rd177, 0, %p34;
	add.s64 	%rd179, %rd178, %rd280;
	setp.gt.s32 	%p35, %r34, 64;
	ld.shared.u64 	%rd180, [_ZZN3cub18CUB_300001_SM_10006detail6reduce28DeviceReduceSingleTileKernelINS2_10policy_hubIljN4cuda3std3__44plusIlEEE10Policy1000EPlSC_iS9_llNS7_10__identityEEEvT0_T1_T2_T3_T4_T6_E12temp_storage+32];
	selp.b64 	%rd181, %rd180, 0, %p35;
	add.s64 	%rd182, %rd179, %rd181;
	setp.gt.s32 	%p36, %r34, 96;
	ld.shared.u64 	%rd183, [_ZZN3cub18CUB_300001_SM_10006detail6reduce28DeviceReduceSingleTileKernelINS2_10policy_hubIljN4cuda3std3__44plusIlEEE10Policy1000EPlSC_iS9_llNS7_10__identityEEEvT0_T1_T2_T3_T4_T6_E12temp_storage+40];
	selp.b64 	%rd184, %rd183, 0, %p36;
	add.s64 	%rd185, %rd182, %rd184;
	setp.gt.s32 	%p37, %r34, 128;
	ld.shared.u64 	%rd186, [_ZZN3cub18CUB_300001_SM_10006detail6reduce28DeviceReduceSingleTileKernelINS2_10policy_hubIljN4cuda3std3__44plusIlEEE10Policy1000EPlSC_iS9_llNS7_10__identityEEEvT0_T1_T2_T3_T4_T6_E12temp_storage+48];
	selp.b64 	%rd187, %rd186, 0, %p37;
	add.s64 	%rd188, %rd185, %rd187;
	setp.gt.s32 	%p38, %r34, 160;
	ld.shared.u64 	%rd189, [_ZZN3cub18CUB_300001_SM_10006detail6reduce28DeviceReduceSingleTileKernelINS2_10policy_hubIljN4cuda3std3__44plusIlEEE10Policy1000EPlSC_iS9_llNS7_10__identityEEEvT0_T1_T2_T3_T4_T6_E12temp_storage+56];
	selp.b64 	%rd190, %rd189, 0, %p38;
	add.s64 	%rd191, %rd188, %rd190;
	setp.gt.s32 	%p39, %r34, 192;
	ld.shared.u64 	%rd192, [_ZZN3cub18CUB_300001_SM_10006detail6reduce28DeviceReduceSingleTileKernelINS2_10policy_hubIljN4cuda3std3__44plusIlEEE10Policy1000EPlSC_iS9_llNS7_10__identityEEEvT0_T1_T2_T3_T4_T6_E12temp_storage+64];
	selp.b64 	%rd193, %rd192, 0, %p39;
	add.s64 	%rd194, %rd191, %rd193;
	setp.gt.s32 	%p40, %r34, 224;
	ld.shared.u64 	%rd195, [_ZZN3cub18CUB_300001_SM_10006detail6reduce28DeviceReduceSingleTileKernelINS2_10policy_hubIljN4cuda3std3__44plusIlEEE10Policy1000EPlSC_iS9_llNS7_10__identityEEEvT0_T1_T2_T3_T4_T6_E12temp_storage+72];
	selp.b64 	%rd196, %rd195, 0, %p40;
	add.s64 	%rd197, %rd194, %rd196;
	setp.gt.s32 	%p41, %r34, 256;
	ld.shared.u64 	%rd198, [_ZZN3cub18CUB_300001_SM_10006detail6reduce28DeviceReduceSingleTileKernelINS2_10policy_hubIljN4cuda3std3__44plusIlEEE10Policy1000EPlSC_iS9_llNS7_10__identityEEEvT0_T1_T2_T3_T4_T6_E12temp_storage+80];
	selp.b64 	%rd199, %rd198, 0, %p41;
	add.s64 	%rd200, %rd197, %rd199;
	setp.gt.s32 	%p42, %r34, 288;
	ld.shared.u64 	%rd201, [_ZZN3cub18CUB_300001_SM_10006detail6reduce28DeviceReduceSingleTileKernelINS2_10policy_hubIljN4cuda3std3__44plusIlEEE10Policy1000EPlSC_iS9_llNS7_10__identityEEEvT0_T1_T2_T3_T4_T6_E12temp_storage+88];
	selp.b64 	%rd202, %rd201, 0, %p42;
	add.s64 	%rd203, %rd200, %rd202;
	setp.gt.s32 	%p43, %r34, 320;
	ld.shared.u64 	%rd204, [_ZZN3cub18CUB_300001_SM_10006detail6reduce28DeviceReduceSingleTileKernelINS2_10policy_hubIljN4cuda3std3__44plusIlEEE10Policy1000EPlSC_iS9_llNS7_10__identityEEEvT0_T1_T2_T3_T4_T6_E12temp_storage+96];
	selp.b64 	%rd205, %rd204, 0, %p43;
	add.s64 	%rd206, %rd203, %rd205;
	setp.gt.s32 	%p44, %r34, 352;
	ld.shared.u64 	%rd207, [_ZZN3cub18CUB_300001_SM_10006detail6reduce28DeviceReduceSingleTileKernelINS2_10policy_hubIljN4cuda3std3__44plusIlEEE10Policy1000EPlSC_iS9_llNS7_10__identityEEEvT0_T1_T2_T3_T4_T6_E12temp_storage+104];
	selp.b64 	%rd208, %rd207, 0, %p44;
	add.s64 	%rd209, %rd206, %rd208;
	setp.gt.s32 	%p45, %r34, 384;
	ld.shared.u64 	%rd210, [_ZZN3cub18CUB_300001_SM_10006detail6reduce28DeviceReduceSingleTileKernelINS2_10policy_hubIljN4cuda3std3__44plusIlEEE10Policy1000EPlSC_iS9_llNS7_10__identityEEEvT0_T1_T2_T3_T4_T6_E12temp_storage+112];
	selp.b64 	%rd211, %rd210, 0, %p45;
	add.s64 	%rd212, %rd209, %rd211;
	setp.gt.s32 	%p46, %r34, 416;
	ld.shared.u64 	%rd213, [_ZZN3cub18CUB_300001_SM_10006detail6reduce28DeviceReduceSingleTileKernelINS2_10policy_hubIljN4cuda3std3__44plusIlEEE10Policy1000EPlSC_iS9_llNS7_10__identityEEEvT0_T1_T2_T3_T4_T6_E12temp_storage+120];
	selp.b64 	%rd214, %rd213, 0, %p46;
	add.s64 	%rd215, %rd212, %rd214;
	setp.gt.s32 	%p47, %r34, 448;
	ld.shared.u64 	%rd216, [_ZZN3cub18CUB_300001_SM_10006detail6reduce28DeviceReduceSingleTileKernelINS2_10policy_hubIljN4cuda3std3__44plusIlEEE10Policy1000EPlSC_iS9_llNS7_10__identityEEEvT0_T1_T2_T3_T4_T6_E12temp_storage+128];
	selp.b64 	%rd217, %rd216, 0, %p47;
	add.s64 	%rd218, %rd215, %rd217;
	setp.gt.s32 	%p48, %r34, 480;
	ld.shared.u64 	%rd219, [_ZZN3cub18CUB_300001_SM_10006detail6reduce28DeviceReduceSingleTileKernelINS2_10policy_hubIljN4cuda3std3__44plusIlEEE10Policy1000EPlSC_iS9_llNS7_10__identityEEEvT0_T1_T2_T3_T4_T6_E12temp_storage+136];
	selp.b64 	%rd220, %rd219, 0, %p48;
	add.s64 	%rd280, %rd218, %rd220;
	bra.uni 	$L__BB3_37;
$L__BB3_21:
	mov.u32 	%r13, %tid.x;
	mul.wide.u32 	%rd52, %r13, 8;
	add.s64 	%rd39, %rd35, %rd52;
	// begin inline asm
	ld.global.nc.u64 %rd38, [%rd39];
	// end inline asm
	add.s64 	%rd41, %rd39, 4096;
	// begin inline asm
	ld.global.nc.u64 %rd40, [%rd41];
	// end inline asm
	add.s64 	%rd43, %rd39, 8192;
	// begin inline asm
	ld.global.nc.u64 %rd42, [%rd43];
	// end inline asm
	add.s64 	%rd45, %rd39, 12288;
	// begin inline asm
	ld.global.nc.u64 %rd44, [%rd45];
	// end inline asm
	add.s64 	%rd47, %rd39, 16384;
	// begin inline asm
	ld.global.nc.u64 %rd46, [%rd47];
	// end inline asm
	add.s64 	%rd49, %rd39, 20480;
	// begin inline asm
	ld.global.nc.u64 %rd48, [%rd49];
	// end inline asm
	add.s64 	%rd51, %rd39, 24576;
	// begin inline asm
	ld.global.nc.u64 %rd50, [%rd51];
	// end inline asm
	add.s64 	%rd53, %rd40, %rd38;
	add.s64 	%rd54, %rd42, %rd53;
	add.s64 	%rd55, %rd44, %rd54;
	add.s64 	%rd56, %rd46, %rd55;
	add.s64 	%rd57, %rd48, %rd56;
	add.s64 	%rd279, %rd50, %rd57;
	setp.lt.u32 	%p3, %r34, 7168;
	mov.b32 	%r231, 3584;
	@%p3 bra 	$L__BB3_25;
	add.s32 	%r14, %r34, -3584;
	mov.b32 	%r231, 3584;
$L__BB3_23:
	add.s32 	%r37, %r231, %r13;
	mul.wide.u32 	%rd72, %r37, 8;
	add.s64 	%rd59, %rd35, %rd72;
	// begin inline asm
	ld.global.nc.u64 %rd58, [%rd59];
	// end inline asm
	add.s64 	%rd61, %rd59, 4096;
	// begin inline asm
	ld.global.nc.u64 %rd60, [%rd61];
	// end inline asm
	add.s64 	%rd63, %rd59, 8192;
	// begin inline asm
	ld.global.nc.u64 %rd62, [%rd63];
	// end inline asm
	add.s64 	%rd65, %rd59, 12288;
	// begin inline asm
	ld.global.nc.u64 %rd64, [%rd65];
	// end inline asm
	add.s64 	%rd67, %rd59, 16384;
	// begin inline asm
	ld.global.nc.u64 %rd66, [%rd67];
	// end inline asm
	add.s64 	%rd69, %rd59, 20480;
	// begin inline asm
	ld.global.nc.u64 %rd68, [%rd69];
	// end inline asm
	add.s64 	%rd71, %rd59, 24576;
	// begin inline asm
	ld.global.nc.u64 %rd70, [%rd71];
	// end inline asm
	add.s64 	%rd73, %rd58, %rd279;
	add.s64 	%rd74, %rd60, %rd73;
	add.s64 	%rd75, %rd62, %rd74;
	add.s64 	%rd76, %rd64, %rd75;
	add.s64 	%rd77, %rd66, %rd76;
	add.s64 	%rd78, %rd68, %rd77;
	add.s64 	%rd279, %rd70, %rd78;
	sub.s32 	%r38, %r34, %r231;
	setp.lt.s32 	%p4, %r38, 3584;
	@%p4 bra 	$L__BB3_33;
	add.s32 	%r231, %r231, 3584;
	setp.le.s32 	%p5, %r231, %r14;
	@%p5 bra 	$L__BB3_23;
$L__BB3_25:
	setp.le.s32 	%p6, %r34, %r231;
	@%p6 bra 	$L__BB3_33;
	sub.s32 	%r18, %r34, %r231;
	setp.ge.s32 	%p7, %r13, %r18;
	@%p7 bra 	$L__BB3_33;
	not.b32 	%r39, %r13;
	add.s32 	%r40, %r34, %r39;
	sub.s32 	%r19, %r40, %r231;
	and.b32  	%r41, %r19, 1536;
	setp.eq.s32 	%p8, %r41, 1536;
	mov.u32 	%r235, %r13;
	@%p8 bra 	$L__BB3_30;
	add.s32 	%r233, %r13, %r231;
	shr.u32 	%r42, %r19, 9;
	add.s32 	%r43, %r42, 1;
	and.b32  	%r44, %r43, 3;
	neg.s32 	%r232, %r44;
	mov.u32 	%r235, %r13;
$L__BB3_29:
	.pragma "nounroll";
	mul.wide.u32 	%rd82, %r233, 8;
	add.s64 	%rd81, %rd35, %rd82;
	// begin inline asm
	ld.global.nc.u64 %rd80, [%rd81];
	// end inline asm
	add.s64 	%rd279, %rd80, %rd279;
	add.s32 	%r235, %r235, 512;
	add.s32 	%r233, %r233, 512;
	add.s32 	%r232, %r232, 1;
	setp.ne.s32 	%p9, %r232, 0;
	@%p9 bra 	$L__BB3_29;
$L__BB3_30:
	setp.lt.u32 	%p10, %r19, 1536;
	@%p10 bra 	$L__BB3_33;
	cvt.u64.u32 	%rd83, %r235;
	cvt.u64.u32 	%rd84, %r231;
	add.s64 	%rd85, %rd83, %rd84;
	shl.b64 	%rd86, %rd85, 3;
	add.s64 	%rd87, %rd86, %rd35;
	add.s64 	%rd277, %rd87, 8192;
	add.s32 	%r236, %r235, %r231;
$L__BB3_32:
	mul.wide.u32 	%rd96, %r236, 8;
	add.s64 	%rd89, %rd35, %rd96;
	// begin inline asm
	ld.global.nc.u64 %rd88, [%rd89];
	// end inline asm
	add.s64 	%rd97, %rd88, %rd279;
	add.s64 	%rd91, %rd277, -4096;
	// begin inline asm
	ld.global.nc.u64 %rd90, [%rd91];
	// end inline asm
	add.s64 	%rd98, %rd90, %rd97;
	// begin inline asm
	ld.global.nc.u64 %rd92, [%rd277];
	// end inline asm
	add.s64 	%rd99, %rd92, %rd98;
	add.s64 	%rd95, %rd277, 4096;
	// begin inline asm
	ld.global.nc.u64 %rd94, [%rd95];
	// end inline asm
	add.s64 	%rd279, %rd94, %rd99;
	add.s32 	%r235, %r235, 2048;
	add.s64 	%rd277, %rd277, 16384;
	add.s32 	%r236, %r236, 2048;
	setp.lt.s32 	%p11, %r235, %r18;
	@%p11 bra 	$L__BB3_32;
$L__BB3_33:
	// begin inline asm
	mov.u32 %r45, %laneid;
	// end inline asm
	mov.b64 	{%r47, %r52}, %rd279;
	mov.b32 	%r53, 1;
	mov.b32 	%r94, 31;
	mov.b32 	%r95, -1;
	// begin inline asm
	shfl.sync.down.b32 %r46, %r47, %r53, %r94, %r95;
	// end inline asm
	// begin inline asm
	shfl.sync.down.b32 %r51, %r52, %r53, %r94, %r95;
	// end inline asm
	mov.b64 	%rd100, {%r46, %r51};
	setp.gt.s32 	%p12, %r45, 30;
	selp.b64 	%rd101, 0, %rd100, %p12;
	add.s64 	%rd102, %rd101, %rd279;
	mov.b64 	{%r57, %r62}, %rd102;
	mov.b32 	%r63, 2;
	// begin inline asm
	shfl.sync.down.b32 %r56, %r57, %r63, %r94, %r95;
	// end inline asm
	// begin inline asm
	shfl.sync.down.b32 %r61, %r62, %r63, %r94, %r95;
	// end inline asm
	mov.b64 	%rd103, {%r56, %r61};
	setp.gt.s32 	%p13, %r45, 29;
	selp.b64 	%rd104, 0, %rd103, %p13;
	add.s64 	%rd105, %rd104, %rd102;
	mov.b64 	{%r67, %r72}, %rd105;
	mov.b32 	%r73, 4;
	// begin inline asm
	shfl.sync.down.b32 %r66, %r67, %r73, %r94, %r95;
	// end inline asm
	// begin inline asm
	shfl.sync.down.b32 %r71, %r72, %r73, %r94, %r95;
	// end inline asm
	mov.b64 	%rd106, {%r66, %r71};
	setp.gt.s32 	%p14, %r45, 27;
	selp.b64 	%rd107, 0, %rd106, %p14;
	add.s64 	%rd108, %rd107, %rd105;
	mov.b64 	{%r77, %r82}, %rd108;
	mov.b32 	%r83, 8;
	// begin inline asm
	shfl.sync.down.b32 %r76, %r77, %r83, %r94, %r95;
	// end inline asm
	// begin inline asm
	shfl.sync.down.b32 %r81, %r82, %r83, %r94, %r95;
	// end inline asm
	mov.b64 	%rd109, {%r76, %r81};
	setp.gt.s32 	%p15, %r45, 23;
	selp.b64 	%rd110, 0, %rd109, %p15;
	add.s64 	%rd111, %rd110, %rd108;
	mov.b64 	{%r87, %r92}, %rd111;
	mov.b32 	%r93, 16;
	// begin inline asm
	shfl.sync.down.b32 %r86, %r87, %r93, %r94, %r95;
	// end inline asm
	// begin inline asm
	shfl.sync.down.b32 %r91, %r92, %r93, %r94, %r95;
	// end inline asm
	mov.b64 	%rd112, {%r86, %r91};
	setp.gt.s32 	%p16, %r45, 15;
	selp.b64 	%rd113, 0, %rd112, %p16;
	add.s64 	%rd280, %rd113, %rd111;
	setp.ne.s32 	%p17, %r45, 0;
	@%p17 bra 	$L__BB3_35;
	shr.u32 	%r96, %r13, 2;
	and.b32  	%r97, %r96, 248;
	mov.u32 	%r98, _ZZN3cub18CUB_300001_SM_10006detail6reduce28DeviceReduceSingleTileKernelINS2_10policy_hubIljN4cuda3std3__44plusIlEEE10Policy1000EPlSC_iS9_llNS7_10__identityEEEvT0_T1_T2_T3_T4_T6_E12temp_storage;
	add.s32 	%r99, %r98, %r97;
	st.shared.u64 	[%r99+16], %rd280;
$L__BB3_35:
	bar.sync 	0;
	setp.ne.s32 	%p18, %r13, 0;
	@%p18 bra 	$L__BB3_37;
	ld.shared.u64 	%rd114, [_ZZN3cub18CUB_300001_SM_10006detail6reduce28DeviceReduceSingleTileKernelINS2_10policy_hubIljN4cuda3std3__44plusIlEEE10Policy1000EPlSC_iS9_llNS7_10__identityEEEvT0_T1_T2_T3_T4_T6_E12temp_storage+24];
	add.s64 	%rd115, %rd114, %rd280;
	ld.shared.u64 	%rd116, [_ZZN3cub18CUB_300001_SM_10006detail6reduce28DeviceReduceSingleTileKernelINS2_10policy_hubIljN4cuda3std3__44plusIlEEE10Policy1000EPlSC_iS9_llNS7_10__identityEEEvT0_T1_T2_T3_T4_T6_E12temp_storage+32];
	add.s64 	%rd117, %rd115, %rd116;
	ld.shared.u64 	%rd118, [_ZZN3cub18CUB_300001_SM_10006detail6reduce28DeviceReduceSingleTileKernelINS2_10policy_hubIljN4cuda3std3__44plusIlEEE10Policy1000EPlSC_iS9_llNS7_10__identityEEEvT0_T1_T2_T3_T4_T6_E12temp_storage+40];
	add.s64 	%rd119, %rd117, %rd118;
	ld.shared.u64 	%rd120, [_ZZN3cub18CUB_300001_SM_10006detail6reduce28DeviceReduceSingleTileKernelINS2_10policy_hubIljN4cuda3std3__44plusIlEEE10Policy1000EPlSC_iS9_llNS7_10__identityEEEvT0_T1_T2_T3_T4_T6_E12temp_storage+48];
	add.s64 	%rd121, %rd119, %rd120;
	ld.shared.u64 	%rd122, [_ZZN3cub18CUB_300001_SM_10006detail6reduce28DeviceReduceSingleTileKernelINS2_10policy_hubIljN4cuda3std3__44plusIlEEE10Policy1000EPlSC_iS9_llNS7_10__identityEEEvT0_T1_T2_T3_T4_T6_E12temp_storage+56];
	add.s64 	%rd123, %rd121, %rd122;
	ld.shared.u64 	%rd124, [_ZZN3cub18CUB_300001_SM_10006detail6reduce28DeviceReduceSingleTileKernelINS2_10policy_hubIljN4cuda3std3__44plusIlEEE10Policy1000EPlSC_iS9_llNS7_10__identityEEEvT0_T1_T2_T3_T4_T6_E12temp_storage+64];
	add.s64 	%rd125, %rd123, %rd124;
	ld.shared.u64 	%rd126, [_ZZN3cub18CUB_300001_SM_10006detail6reduce28DeviceReduceSingleTileKernelINS2_10policy_hubIljN4cuda3std3__44plusIlEEE10Policy1000EPlSC_iS9_llNS7_10__identityEEEvT0_T1_T2_T3_T4_T6_E12temp_storage+72];
	add.s64 	%rd127, %rd125, %rd126;
	ld.shared.u64 	%rd128, [_ZZN3cub18CUB_300001_SM_10006detail6reduce28DeviceReduceSingleTileKernelINS2_10policy_hubIljN4cuda3std3__44plusIlEEE10Policy1000EPlSC_iS9_llNS7_10__identityEEEvT0_T1_T2_T3_T4_T6_E12temp_storage+80];
	add.s64 	%rd129, %rd127, %rd128;
	ld.shared.u64 	%rd130, [_ZZN3cub18CUB_300001_SM_10006detail6reduce28DeviceReduceSingleTileKernelINS2_10policy_hubIljN4cuda3std3__44plusIlEEE10Policy1000EPlSC_iS9_llNS7_10__identityEEEvT0_T1_T2_T3_T4_T6_E12temp_storage+88];
	add.s64 	%rd131, %rd129, %rd130;
	ld.shared.u64 	%rd132, [_ZZN3cub18CUB_300001_SM_10006detail6reduce28DeviceReduceSingleTileKernelINS2_10policy_hubIljN4cuda3std3__44plusIlEEE10Policy1000EPlSC_iS9_llNS7_10__identityEEEvT0_T1_T2_T3_T4_T6_E12temp_storage+96];
	add.s64 	%rd133, %rd131, %rd132;
	ld.shared.u64 	%rd134, [_ZZN3cub18CUB_300001_SM_10006detail6reduce28DeviceReduceSingleTileKernelINS2_10policy_hubIljN4cuda3std3__44plusIlEEE10Policy1000EPlSC_iS9_llNS7_10__identityEEEvT0_T1_T2_T3_T4_T6_E12temp_storage+104];
	add.s64 	%rd135, %rd133, %rd134;
	ld.shared.u64 	%rd136, [_ZZN3cub18CUB_300001_SM_10006detail6reduce28DeviceReduceSingleTileKernelINS2_10policy_hubIljN4cuda3std3__44plusIlEEE10Policy1000EPlSC_iS9_llNS7_10__identityEEEvT0_T1_T2_T3_T4_T6_E12temp_storage+112];
	add.s64 	%rd137, %rd135, %rd136;
	ld.shared.u64 	%rd138, [_ZZN3cub18CUB_300001_SM_10006detail6reduce28DeviceReduceSingleTileKernelINS2_10policy_hubIljN4cuda3std3__44plusIlEEE10Policy1000EPlSC_iS9_llNS7_10__identityEEEvT0_T1_T2_T3_T4_T6_E12temp_storage+120];
	add.s64 	%rd139, %rd137, %rd138;
	ld.shared.u64 	%rd140, [_ZZN3cub18CUB_300001_SM_10006detail6reduce28DeviceReduceSingleTileKernelINS2_10policy_hubIljN4cuda3std3__44plusIlEEE10Policy1000EPlSC_iS9_llNS7_10__identityEEEvT0_T1_T2_T3_T4_T6_E12temp_storage+128];
	add.s64 	%rd141, %rd139, %rd140;
	ld.shared.u64 	%rd142, [_ZZN3cub18CUB_300001_SM_10006detail6reduce28DeviceReduceSingleTileKernelINS2_10policy_hubIljN4cuda3std3__44plusIlEEE10Policy1000EPlSC_iS9_llNS7_10__identityEEEvT0_T1_T2_T3_T4_T6_E12temp_storage+136];
	add.s64 	%rd280, %rd141, %rd142;
$L__BB3_37:
	mov.u32 	%r223, %tid.x;
	setp.ne.s32 	%p56, %r223, 0;
	@%p56 bra 	$L__BB3_39;
	add.s64 	%rd264, %rd280, %rd36;
	st.global.u64 	[%rd1], %rd264;
$L__BB3_39:
	ret;

}
	// .globl	_ZN3cub18CUB_300001_SM_10006detail6reduce28DeviceReduceSingleTileKernelINS2_10policy_hubIlyN4cuda3std3__44plusIlEEE10Policy1000EN6thrust24THRUST_300001_SM_1000_NS18transform_iteratorI11is_positiveNSD_6detail15normal_iteratorINSD_10device_ptrIdEEEEllEEPlyS9_llNS7_10__identityEEEvT0_T1_T2_T3_T4_T6_
.visible .entry _ZN3cub18CUB_300001_SM_10006detail6reduce28DeviceReduceSingleTileKernelINS2_10policy_hubIlyN4cuda3std3__44plusIlEEE10Policy1000EN6thrust24THRUST_300001_SM_1000_NS18transform_iteratorI11is_positiveNSD_6detail15normal_iteratorINSD_10device_ptrIdEEEEllEEPlyS9_llNS7_10__identityEEEvT0_T1_T2_T3_T4_T6_(
	.param .align 8 .b8 _ZN3cub18CUB_300001_SM_10006detail6reduce28DeviceReduceSingleTileKernelINS2_10policy_hubIlyN4cuda3std3__44plusIlEEE10Policy1000EN6thrust24THRUST_300001_SM_1000_NS18transform_iteratorI11is_positiveNSD_6detail15normal_iteratorINSD_10device_ptrIdEEEEllEEPlyS9_llNS7_10__identityEEEvT0_T1_T2_T3_T4_T6__param_0[16],
	.param .u64 .ptr .align 1 _ZN3cub18CUB_300001_SM_10006detail6reduce28DeviceReduceSingleTileKernelINS2_10policy_hubIlyN4cuda3std3__44plusIlEEE10Policy1000EN6thrust24THRUST_300001_SM_1000_NS18transform_iteratorI11is_positiveNSD_6detail15normal_iteratorINSD_10device_ptrIdEEEEllEEPlyS9_llNS7_10__identityEEEvT0_T1_T2_T3_T4_T6__param_1,
	.param .u64 _ZN3cub18CUB_300001_SM_10006detail6reduce28DeviceReduceSingleTileKernelINS2_10policy_hubIlyN4cuda3std3__44plusIlEEE10Policy1000EN6thrust24THRUST_300001_SM_1000_NS18transform_iteratorI11is_positiveNSD_6detail15normal_iteratorINSD_10device_ptrIdEEEEllEEPlyS9_llNS7_10__identityEEEvT0_T1_T2_T3_T4_T6__param_2,
	.param .align 1 .b8 _ZN3cub18CUB_300001_SM_10006detail6reduce28DeviceReduceSingleTileKernelINS2_10policy_hubIlyN4cuda3std3__44plusIlEEE10Policy1000EN6thrust24THRUST_300001_SM_1000_NS18transform_iteratorI11is_positiveNSD_6detail15normal_iteratorINSD_10device_ptrIdEEEEllEEPlyS9_llNS7_10__identityEEEvT0_T1_T2_T3_T4_T6__param_3[1],
	.param .u64 _ZN3cub18CUB_300001_SM_10006detail6reduce28DeviceReduceSingleTileKernelINS2_10policy_hubIlyN4cuda3std3__44plusIlEEE10Policy1000EN6thrust24THRUST_300001_SM_1000_NS18transform_iteratorI11is_positiveNSD_6detail15normal_iteratorINSD_10device_ptrIdEEEEllEEPlyS9_llNS7_10__identityEEEvT0_T1_T2_T3_T4_T6__param_4,
	.param .align 1 .b8 _ZN3cub18CUB_300001_SM_10006detail6reduce28DeviceReduceSingleTileKernelINS2_10policy_hubIlyN4cuda3std3__44plusIlEEE10Policy1000EN6thrust24THRUST_300001_SM_1000_NS18transform_iteratorI11is_positiveNSD_6detail15normal_iteratorINSD_10device_ptrIdEEEEllEEPlyS9_llNS7_10__identityEEEvT0_T1_T2_T3_T4_T6__param_5[1]
)
.maxntid 512
.minnctapersm 1
{
	.reg .pred 	%p<140>;
	.reg .b16 	%rs<9>;
	.reg .b32 	%r<256>;
	.reg .b64 	%rd<403>;
	.reg .b64 	%fd<74>;
	// demoted variable
	.shared .align 8 .b8 _ZZN3cub18CUB_300001_SM_10006detail6reduce28DeviceReduceSingleTileKernelINS2_10policy_hubIlyN4cuda3std3__44plusIlEEE10Policy1000EN6thrust24THRUST_300001_SM_1000_NS18transform_iteratorI11is_positiveNSD_6detail15normal_iteratorINSD_10device_ptrIdEEEEllEEPlyS9_llNS7_10__identityEEEvT0_T1_T2_T3_T4_T6_E12temp_storage[152];
	ld.param.u64 	%rd57, [_ZN3cub18CUB_300001_SM_10006detail6reduce28DeviceReduceSingleTileKernelINS2_10policy_hubIlyN4cuda3std3__44plusIlEEE10Policy1000EN6thrust24THRUST_300001_SM_1000_NS18transform_iteratorI11is_positiveNSD_6detail15normal_iteratorINSD_10device_ptrIdEEEEllEEPlyS9_llNS7_10__identityEEEvT0_T1_T2_T3_T4_T6__param_0];
	ld.param.u64 	%rd60, [_ZN3cub18CUB_300001_SM_10006detail6reduce28DeviceReduceSingleTileKernelINS2_10policy_hubIlyN4cuda3std3__44plusIlEEE10Policy1000EN6thrust24THRUST_300001_SM_1000_NS18transform_iteratorI11is_positiveNSD_6detail15normal_iteratorINSD_10device_ptrIdEEEEllEEPlyS9_llNS7_10__identityEEEvT0_T1_T2_T3_T4_T6__param_1];
	ld.param.u64 	%rd58, [_ZN3cub18CUB_300001_SM_10006detail6reduce28DeviceReduceSingleTileKernelINS2_10policy_hubIlyN4cuda3std3__44plusIlEEE10Policy1000EN6thrust24THRUST_300001_SM_1000_NS18transform_iteratorI11is_positiveNSD_6detail15normal_iteratorINSD_10device_ptrIdEEEEllEEPlyS9_llNS7_10__identityEEEvT0_T1_T2_T3_T4_T6__param_2];
	ld.param.u64 	%rd59, [_ZN3cub18CUB_300001_SM_10006detail6reduce28DeviceReduceSingleTileKernelINS2_10policy_hubIlyN4cuda3std3__44plusIlEEE10Policy1000EN6thrust24THRUST_300001_SM_1000_NS18transform_iteratorI11is_positiveNSD_6detail15normal_iteratorINSD_10device_ptrIdEEEEllEEPlyS9_llNS7_10__identityEEEvT0_T1_T2_T3_T4_T6__param_4];
	cvta.to.global.u64 	%rd1, %rd60;
	setp.ne.s64 	%p1, %rd58, 0;
	@%p1 bra 	$L__BB4_3;
	mov.u32 	%r241, %tid.x;
	setp.ne.s32 	%p139, %r241, 0;
	@%p139 bra 	$L__BB4_51;
	st.global.u64 	[%rd1], %rd59;
	bra.uni 	$L__BB4_51;
$L__BB4_3:
	cvta.to.global.u64 	%rd2, %rd57;
	setp.gt.u64 	%p2, %rd58, 3583;
	@%p2 bra 	$L__BB4_28;
	cvt.u32.u64 	%r1, %rd58;
	mov.u32 	%r2, %tid.x;
	setp.ge.u32 	%p67, %r2, %r1;
	mov.b64 	%rd386, 0;
	mov.u32 	%r245, %r2;
	@%p67 bra 	$L__BB4_6;
	mul.wide.u32 	%rd207, %r2, 8;
	add.s64 	%rd208, %rd2, %rd207;
	ld.global.f64 	%fd44, [%rd208];
	setp.gt.f64 	%p68, %fd44, 0d0000000000000000;
	selp.u64 	%rd386, 1, 0, %p68;
	add.s32 	%r245, %r2, 512;
$L__BB4_6:
	setp.ge.u32 	%p69, %r245, %r1;
	@%p69 bra 	$L__BB4_19;
	not.b32 	%r118, %r245;
	add.s32 	%r119, %r118, %r1;
	shr.u32 	%r120, %r119, 9;
	add.s32 	%r5, %r120, 1;
	and.b32  	%r6, %r5, 15;
	setp.lt.u32 	%p70, %r119, 7680;
	@%p70 bra 	$L__BB4_10;
	and.b32  	%r121, %r5, 16777200;
	neg.s32 	%r243, %r121;
	mul.wide.u32 	%rd210, %r245, 8;
	add.s64 	%rd211, %rd210, %rd2;
	add.s64 	%rd377, %rd211, 32768;
$L__BB4_9:
	.pragma "nounroll";
	ld.global.f64 	%fd45, [%rd377+-32768];
	setp.gt.f64 	%p71, %fd45, 0d0000000000000000;
	selp.u64 	%rd212, 1, 0, %p71;
	add.s64 	%rd213, %rd386, %rd212;
	ld.global.f64 	%fd46, [%rd377+-28672];
	setp.gt.f64 	%p72, %fd46, 0d0000000000000000;
	selp.u64 	%rd214, 1, 0, %p72;
	add.s64 	%rd215, %rd213, %rd214;
	ld.global.f64 	%fd47, [%rd377+-24576];
	setp.gt.f64 	%p73, %fd47, 0d0000000000000000;
	selp.u64 	%rd216, 1, 0, %p73;
	add.s64 	%rd217, %rd215, %rd216;
	ld.global.f64 	%fd48, [%rd377+-20480];
	setp.gt.f64 	%p74, %fd48, 0d0000000000000000;
	selp.u64 	%rd218, 1, 0, %p74;
	add.s64 	%rd219, %rd217, %rd218;
	ld.global.f64 	%fd49, [%rd377+-16384];
	setp.gt.f64 	%p75, %fd49, 0d0000000000000000;
	selp.u64 	%rd220, 1, 0, %p75;
	add.s64 	%rd221, %rd219, %rd220;
	ld.global.f64 	%fd50, [%rd377+-12288];
	setp.gt.f64 	%p76, %fd50, 0d0000000000000000;
	selp.u64 	%rd222, 1, 0, %p76;
	add.s64 	%rd223, %rd221, %rd222;
	ld.global.f64 	%fd51, [%rd377+-8192];
	setp.gt.f64 	%p77, %fd51, 0d0000000000000000;
	selp.u64 	%rd224, 1, 0, %p77;
	add.s64 	%rd225, %rd223, %rd224;
	ld.global.f64 	%fd52, [%rd377+-4096];
	setp.gt.f64 	%p78, %fd52, 0d0000000000000000;
	selp.u64 	%rd226, 1, 0, %p78;
	add.s64 	%rd227, %rd225, %rd226;
	ld.global.f64 	%fd53, [%rd377];
	setp.gt.f64 	%p79, %fd53, 0d0000000000000000;
	selp.u64 	%rd228, 1, 0, %p79;
	add.s64 	%rd229, %rd227, %rd228;
	ld.global.f64 	%fd54, [%rd377+4096];
	setp.gt.f64 	%p80, %fd54, 0d0000000000000000;
	selp.u64 	%rd230, 1, 0, %p80;
	add.s64 	%rd231, %rd229, %rd230;
	ld.global.f64 	%fd55, [%rd377+8192];
	setp.gt.f64 	%p81, %fd55, 0d0000000000000000;
	selp.u64 	%rd232, 1, 0, %p81;
	add.s64 	%rd233, %rd231, %rd232;
	ld.global.f64 	%fd56, [%rd377+12288];
	setp.gt.f64 	%p82, %fd56, 0d0000000000000000;
	selp.u64 	%rd234, 1, 0, %p82;
	add.s64 	%rd235, %rd233, %rd234;
	ld.global.f64 	%fd57, [%rd377+16384];
	setp.gt.f64 	%p83, %fd57, 0d0000000000000000;
	selp.u64 	%rd236, 1, 0, %p83;
	add.s64 	%rd237, %rd235, %rd236;
	ld.global.f64 	%fd58, [%rd377+20480];
	setp.gt.f64 	%p84, %fd58, 0d0000000000000000;
	selp.u64 	%rd238, 1, 0, %p84;
	add.s64 	%rd239, %rd237, %rd238;
	ld.global.f64 	%fd59, [%rd377+24576];
	setp.gt.f64 	%p85, %fd59, 0d0000000000000000;
	selp.u64 	%rd240, 1, 0, %p85;
	add.s64 	%rd241, %rd239, %rd240;
	ld.global.f64 	%fd60, [%rd377+28672];
	setp.gt.f64 	%p86, %fd60, 0d0000000000000000;
	selp.u64 	%rd242, 1, 0, %p86;
	add.s64 	%rd386, %rd241, %rd242;
	add.s32 	%r245, %r245, 8192;
	add.s32 	%r243, %r243, 16;
	add.s64 	%rd377, %rd377, 65536;
	setp.ne.s32 	%p87, %r243, 0;
	@%p87 bra 	$L__BB4_9;
$L__BB4_10:
	setp.eq.s32 	%p88, %r6, 0;
	@%p88 bra 	$L__BB4_19;
	and.b32  	%r13, %r5, 7;
	setp.lt.u32 	%p89, %r6, 8;
	@%p89 bra 	$L__BB4_13;
	mul.wide.s32 	%rd244, %r245, 8;
	add.s64 	%rd245, %rd2, %rd244;
	ld.global.f64 	%fd61, [%rd245];
	setp.gt.f64 	%p90, %fd61, 0d0000000000000000;
	selp.u64 	%rd246, 1, 0, %p90;
	add.s64 	%rd247, %rd386, %rd246;
	ld.global.f64 	%fd62, [%rd245+4096];
	setp.gt.f64 	%p91, %fd62, 0d0000000000000000;
	selp.u64 	%rd248, 1, 0, %p91;
	add.s64 	%rd249, %rd247, %rd248;
	ld.global.f64 	%fd63, [%rd245+8192];
	setp.gt.f64 	%p92, %fd63, 0d0000000000000000;
	selp.u64 	%rd250, 1, 0, %p92;
	add.s64 	%rd251, %rd249, %rd250;
	ld.global.f64 	%fd64, [%rd245+12288];
	setp.gt.f64 	%p93, %fd64, 0d0000000000000000;
	selp.u64 	%rd252, 1, 0, %p93;
	add.s64 	%rd253, %rd251, %rd252;
	ld.global.f64 	%fd65, [%rd245+16384];
	setp.gt.f64 	%p94, %fd65, 0d0000000000000000;
	selp.u64 	%rd254, 1, 0, %p94;
	add.s64 	%rd255, %rd253, %rd254;
	ld.global.f64 	%fd66, [%rd245+20480];
	setp.gt.f64 	%p95, %fd66, 0d0000000000000000;
	selp.u64 	%rd256, 1, 0, %p95;
	add.s64 	%rd257, %rd255, %rd256;
	ld.global.f64 	%fd67, [%rd245+24576];
	setp.gt.f64 	%p96, %fd67, 0d0000000000000000;
	selp.u64 	%rd258, 1, 0, %p96;
	add.s64 	%rd259, %rd257, %rd258;
	ld.global.f64 	%fd68, [%rd245+28672];
	setp.gt.f64 	%p97, %fd68, 0d0000000000000000;
	selp.u64 	%rd260, 1, 0, %p97;
	add.s64 	%rd386, %rd259, %rd260;
	add.s32 	%r245, %r245, 4096;
$L__BB4_13:
	setp.eq.s32 	%p98, %r13, 0;
	@%p98 bra 	$L__BB4_19;
	and.b32  	%r16, %r5, 3;
	setp.lt.u32 	%p99, %r13, 4;
	@%p99 bra 	$L__BB4_16;
	mul.wide.s32 	%rd262, %r245, 8;
	add.s64 	%rd263, %rd2, %rd262;
	ld.global.f64 	%fd69, [%rd263];
	setp.gt.f64 	%p100, %fd69, 0d0000000000000000;
	selp.u64 	%rd264, 1, 0, %p100;
	add.s64 	%rd265, %rd386, %rd264;
	ld.global.f64 	%fd70, [%rd263+4096];
	setp.gt.f64 	%p101, %fd70, 0d0000000000000000;
	selp.u64 	%rd266, 1, 0, %p101;
	add.s64 	%rd267, %rd265, %rd266;
	ld.global.f64 	%fd71, [%rd263+8192];
	setp.gt.f64 	%p102, %fd71, 0d0000000000000000;
	selp.u64 	%rd268, 1, 0, %p102;
	add.s64 	%rd269, %rd267, %rd268;
	ld.global.f64 	%fd72, [%rd263+12288];
	setp.gt.f64 	%p103, %fd72, 0d0000000000000000;
	selp.u64 	%rd270, 1, 0, %p103;
	add.s64 	%rd386, %rd269, %rd270;
	add.s32 	%r245, %r245, 2048;
$L__BB4_16:
	setp.eq.s32 	%p104, %r16, 0;
	@%p104 bra 	$L__BB4_19;
	neg.s32 	%r248, %r16;
$L__BB4_18:
	.pragma "nounroll";
	mul.wide.s32 	%rd271, %r245, 8;
	add.s64 	%rd272, %rd2, %rd271;
	ld.global.f64 	%fd73, [%rd272];
	setp.gt.f64 	%p105, %fd73, 0d0000000000000000;
	selp.u64 	%rd273, 1, 0, %p105;
	add.s64 	%rd386, %rd386, %rd273;
	add.s32 	%r245, %r245, 512;
	add.s32 	%r248, %r248, 1;
	setp.ne.s32 	%p106, %r248, 0;
	@%p106 bra 	$L__BB4_18;
$L__BB4_19:
	setp.lt.u64 	%p107, %rd58, 512;
	@%p107 bra 	$L__BB4_24;
	// begin inline asm
	mov.u32 %r185, %laneid;
	// end inline asm
	mov.b64 	{%r187, %r192}, %rd386;
	mov.b32 	%r193, 1;
	mov.b32 	%r234, 31;
	mov.b32 	%r235, -1;
	// begin inline asm
	shfl.sync.down.b32 %r186, %r187, %r193, %r234, %r235;
	// end inline asm
	// begin inline asm
	shfl.sync.down.b32 %r191, %r192, %r193, %r234, %r235;
	// end inline asm
	mov.b64 	%rd332, {%r186, %r191};
	setp.gt.s32 	%p131, %r185, 30;
	selp.b64 	%rd333, 0, %rd332, %p131;
	add.s64 	%rd334, %rd333, %rd386;
	mov.b64 	{%r197, %r202}, %rd334;
	mov.b32 	%r203, 2;
	// begin inline asm
	shfl.sync.down.b32 %r196, %r197, %r203, %r234, %r235;
	// end inline asm
	// begin inline asm
	shfl.sync.down.b32 %r201, %r202, %r203, %r234, %r235;
	// end inline asm
	mov.b64 	%rd335, {%r196, %r201};
	setp.gt.s32 	%p132, %r185, 29;
	selp.b64 	%rd336, 0, %rd335, %p132;
	add.s64 	%rd337, %rd336, %rd334;
	mov.b64 	{%r207, %r212}, %rd337;
	mov.b32 	%r213, 4;
	// begin inline asm
	shfl.sync.down.b32 %r206, %r207, %r213, %r234, %r235;
	// end inline asm
	// begin inline asm
	shfl.sync.down.b32 %r211, %r212, %r213, %r234, %r235;
	// end inline asm
	mov.b64 	%rd338, {%r206, %r211};
	setp.gt.s32 	%p133, %r185, 27;
	selp.b64 	%rd339, 0, %rd338, %p133;
	add.s64 	%rd340, %rd339, %rd337;
	mov.b64 	{%r217, %r222}, %rd340;
	mov.b32 	%r223, 8;
	// begin inline asm
	shfl.sync.down.b32 %r216, %r217, %r223, %r234, %r235;
	// end inline asm
	// begin inline asm
	shfl.sync.down.b32 %r221, %r222, %r223, %r234, %r235;
	// end inline asm
	mov.b64 	%rd341, {%r216, %r221};
	setp.gt.s32 	%p134, %r185, 23;
	selp.b64 	%rd342, 0, %rd341, %p134;
	add.s64 	%rd343, %rd342, %rd340;
	mov.b64 	{%r227, %r232}, %rd343;
	mov.b32 	%r233, 16;
	// begin inline asm
	shfl.sync.down.b32 %r226, %r227, %r233, %r234, %r235;
	// end inline asm
	// begin inline asm
	shfl.sync.down.b32 %r231, %r232, %r233, %r234, %r235;
	// end inline asm
	mov.b64 	%rd344, {%r226, %r231};
	setp.gt.s32 	%p135, %r185, 15;
	selp.b64 	%rd345, 0, %rd344, %p135;
	add.s64 	%rd402, %rd345, %rd343;
	setp.ne.s32 	%p136, %r185, 0;
	@%p136 bra 	$L__BB4_22;
	shr.u32 	%r236, %r2, 2;
	and.b32  	%r237, %r236, 248;
	mov.u32 	%r238, _ZZN3cub18CUB_300001_SM_10006detail6reduce28DeviceReduceSingleTileKernelINS2_10policy_hubIlyN4cuda3std3__44plusIlEEE10Policy1000EN6thrust24THRUST_300001_SM_1000_NS18transform_iteratorI11is_positiveNSD_6detail15normal_iteratorINSD_10device_ptrIdEEEEllEEPlyS9_llNS7_10__identityEEEvT0_T1_T2_T3_T4_T6_E12temp_storage;
	add.s32 	%r239, %r238, %r237;
	st.shared.u64 	[%r239+16], %rd402;
$L__BB4_22:
	bar.sync 	0;
	setp.ne.s32 	%p137, %r2, 0;
	@%p137 bra 	$L__BB4_49;
	ld.shared.u64 	%rd346, [_ZZN3cub18CUB_300001_SM_10006detail6reduce28DeviceReduceSingleTileKernelINS2_10policy_hubIlyN4cuda3std3__44plusIlEEE10Policy1000EN6thrust24THRUST_300001_SM_1000_NS18transform_iteratorI11is_positiveNSD_6detail15normal_iteratorINSD_10device_ptrIdEEEEllEEPlyS9_llNS7_10__identityEEEvT0_T1_T2_T3_T4_T6_E12temp_storage+24];
	add.s64 	%rd347, %rd346, %rd402;
	ld.shared.u64 	%rd348, [_ZZN3cub18CUB_300001_SM_10006detail6reduce28DeviceReduceSingleTileKernelINS2_10policy_hubIlyN4cuda3std3__44plusIlEEE10Policy1000EN6thrust24THRUST_300001_SM_1000_NS18transform_iteratorI11is_positiveNSD_6detail15normal_iteratorINSD_10device_ptrIdEEEEllEEPlyS9_llNS7_10__identityEEEvT0_T1_T2_T3_T4_T6_E12temp_storage+32];
	add.s64 	%rd349, %rd347, %rd348;
	ld.shared.u64 	%rd350, [_ZZN3cub18CUB_300001_SM_10006detail6reduce28DeviceReduceSingleTileKernelINS2_10policy_hubIlyN4cuda3std3__44plusIlEEE10Policy1000EN6thrust24THRUST_300001_SM_1000_NS18transform_iteratorI11is_positiveNSD_6detail15normal_iteratorINSD_10device_ptrIdEEEEllEEPlyS9_llNS7_10__identityEEEvT0_T1_T2_T3_T4_T6_E12temp_storage+40];
	add.s64 	%rd351, %rd349, %rd350;
	ld.shared.u64 	%rd352, [_ZZN3cub18CUB_300001_SM_10006detail6reduce28DeviceReduceSingleTileKernelINS2_10policy_hubIlyN4cuda3std3__44plusIlEEE10Policy1000EN6thrust24THRUST_300001_SM_1000_NS18transform_iteratorI11is_positiveNSD_6detail15normal_iteratorINSD_10device_ptrIdEEEEllEEPlyS9_llNS7_10__identityEEEvT0_T1_T2_T3_T4_T6_E12temp_storage+48];
	add.s64 	%rd353, %rd351, %rd352;
	ld.shared.u64 	%rd354, [_ZZN3cub18CUB_300001_SM_10006detail6reduce28DeviceReduceSingleTileKernelINS2_10policy_hubIlyN4cuda3std3__44plusIlEEE10Policy1000EN6thrust24THRUST_300001_SM_1000_NS18transform_iteratorI11is_positiveNSD_6detail15normal_iteratorINSD_10device_ptrIdEEEEllEEPlyS9_llNS7_10__identityEEEvT0_T1_T2_T3_T4_T6_E12temp_storage+56];
	add.s64 	%rd355, %rd353, %rd354;
	ld.shared.u64 	%rd356, [_ZZN3cub18CUB_300001_SM_10006detail6reduce28DeviceReduceSingleTileKernelINS2_10policy_hubIlyN4cuda3std3__44plusIlEEE10Policy1000EN6thrust24THRUST_300001_SM_1000_NS18transform_iteratorI11is_positiveNSD_6detail15normal_iteratorINSD_10device_ptrIdEEEEllEEPlyS9_llNS7_10__identityEEEvT0_T1_T2_T3_T4_T6_E12temp_storage+64];
	add.s64 	%rd357, %rd355, %rd356;
	ld.shared.u64 	%rd358, [_ZZN3cub18CUB_300001_SM_10006detail6reduce28DeviceReduceSingleTileKernelINS2_10policy_hubIlyN4cuda3std3__44plusIlEEE10Policy1000EN6thrust24THRUST_300001_SM_1000_NS18transform_iteratorI11is_positiveNSD_6detail15normal_iteratorINSD_10device_ptrIdEEEEllEEPlyS9_llNS7_10__identityEEEvT0_T1_T2_T3_T4_T6_E12temp_storage+72];
	add.s64 	%rd359, %rd357, %rd358;
	ld.shared.u64 	%rd360, [_ZZN3cub18CUB_300001_SM_10006detail6reduce28DeviceReduceSingleTileKernelINS2_10policy_hubIlyN4cuda3std3__44plusIlEEE10Policy1000EN6thrust24THRUST_300001_SM_1000_NS18transform_iteratorI11is_positiveNSD_6detail15normal_iteratorINSD_10device_ptrIdEEEEllEEPlyS9_llNS7_10__identityEEEvT0_T1_T2_T3_T4_T6_E12temp_storage+80];
	add.s64 	%rd361, %rd359, %rd360;
	ld.shared.u64 	%rd362, [_ZZN3cub18CUB_300001_SM_10006detail6reduce28DeviceReduceSingleTileKernelINS2_10policy_hubIlyN4cuda3std3__44plusIlEEE10Policy1000EN6thrust24THRUST_300001_SM_1000_NS18transform_iteratorI11is_positiveNSD_6detail15normal_iteratorINSD_10device_ptrIdEEEEllEEPlyS9_llNS7_10__identityEEEvT0_T1_T2_T3_T4_T6_E12temp_storage+88];
	add.s64 	%rd363, %rd361, %rd362;
	ld.shared.u64 	%rd364, [_ZZN3cub18CUB_300001_SM_10006detail6reduce28DeviceReduceSingleTileKernelINS2_10policy_hubIlyN4cuda3std3__44plusIlEEE10Policy1000EN6thrust24THRUST_300001_SM_1000_NS18transform_iteratorI11is_positiveNSD_6detail15normal_iteratorINSD_10device_ptrIdEEEEllEEPlyS9_llNS7_10__identityEEEvT0_T1_T2_T3_T4_T6_E12temp_storage+96];
	add.s64 	%rd365, %rd363, %rd364;
	ld.shared.u64 	%rd366, [_ZZN3cub18CUB_300001_SM_10006detail6reduce28DeviceReduceSingleTileKernelINS2_10policy_hubIlyN4cuda3std3__44plusIlEEE10Policy1000EN6thrust24THRUST_300001_SM_1000_NS18transform_iteratorI11is_positiveNSD_6detail15normal_iteratorINSD_10device_ptrIdEEEEllEEPlyS9_llNS7_10__identityEEEvT0_T1_T2_T3_T4_T6_E12temp_storage+104];
	add.s64 	%rd367, %rd365, %rd366;
	ld.shared.u64 	%rd368, [_ZZN3cub18CUB_300001_SM_10006detail6reduce28DeviceReduceSingleTileKernelINS2_10policy_hubIlyN4cuda3std3__44plusIlEEE10Policy1000EN6thrust24THRUST_300001_SM_1000_NS18transform_iteratorI11is_positiveNSD_6detail15normal_iteratorINSD_10device_ptrIdEEEEllEEPlyS9_llNS7_10__identityEEEvT0_T1_T2_T3_T4_T6_E12temp_storage+112];
	add.s64 	%rd369, %rd367, %rd368;
	ld.shared.u64 	%rd370, [_ZZN3cub18CUB_300001_SM_10006detail6reduce28DeviceReduceSingleTileKernelINS2_10policy_hubIlyN4cuda3std3__44plusIlEEE10Policy1000EN6thrust24THRUST_300001_SM_1000_NS18transform_iteratorI11is_positiveNSD_6detail15normal_iteratorINSD_10device_ptrIdEEEEllEEPlyS9_llNS7_10__identityEEEvT0_T1_T2_T3_T4_T6_E12temp_storage+120];
	add.s64 	%rd371, %rd369, %rd370;
	ld.shared.u64 	%rd372, [_ZZN3cub18CUB_300001_SM_10006detail6reduce28DeviceReduceSingleTileKernelINS2_10policy_hubIlyN4cuda3std3__44plusIlEEE10Policy1000EN6thrust24THRUST_300001_SM_1000_NS18transform_iteratorI11is_positiveNSD_6detail15normal_iteratorINSD_10device_ptrIdEEEEllEEPlyS9_llNS7_10__identityEEEvT0_T1_T2_T3_T4_T6_E12temp_storage+128];
	add.s64 	%rd373, %rd371, %rd372;
	ld.shared.u64 	%rd374, [_ZZN3cub18CUB_300001_SM_10006detail6reduce28DeviceReduceSingleTileKernelINS2_10policy_hubIlyN4cuda3std3__44plusIlEEE10Policy1000EN6thrust24THRUST_300001_SM_1000_NS18transform_iteratorI11is_positiveNSD_6detail15normal_iteratorINSD_10device_ptrIdEEEEllEEPlyS9_llNS7_10__identityEEEvT0_T1_T2_T3_T4_T6_E12temp_storage+136];
	add.s64 	%rd402, %rd373, %rd374;
	bra.uni 	$L__BB4_49;
$L__BB4_24:
	// begin inline asm
	mov.u32 %r122, %laneid;
	// end inline asm
	and.b32  	%r173, %r2, 992;
	add.s32 	%r174, %r173, 32;
	setp.gt.u32 	%p108, %r174, %r1;
	not.b32 	%r175, %r173;
	add.s32 	%r176, %r1, %r175;
	selp.b32 	%r171, %r176, 31, %p108;
	mov.b64 	{%r124, %r129}, %rd386;
	mov.b32 	%r130, 1;
	mov.b32 	%r172, -1;
	// begin inline asm
	shfl.sync.down.b32 %r123, %r124, %r130, %r171, %r172;
	// end inline asm
	// begin inline asm
	shfl.sync.down.b32 %r128, %r129, %r130, %r171, %r172;
	// end inline asm
	mov.b64 	%rd274, {%r123, %r128};
	setp.lt.s32 	%p109, %r122, %r171;
	selp.b64 	%rd275, %rd274, 0, %p109;
	add.s64 	%rd276, %rd275, %rd386;
	mov.b64 	{%r134, %r139}, %rd276;
	mov.b32 	%r140, 2;
	// begin inline asm
	shfl.sync.down.b32 %r133, %r134, %r140, %r171, %r172;
	// end inline asm
	// begin inline asm
	shfl.sync.down.b32 %r138, %r139, %r140, %r171, %r172;
	// end inline asm
	mov.b64 	%rd277, {%r133, %r138};
	add.s32 	%r177, %r122, 2;
	setp.gt.s32 	%p110, %r177, %r171;
	selp.b64 	%rd278, 0, %rd277, %p110;
	add.s64 	%rd279, %rd278, %rd276;
	mov.b64 	{%r144, %r149}, %rd279;
	mov.b32 	%r150, 4;
	// begin inline asm
	shfl.sync.down.b32 %r143, %r144, %r150, %r171, %r172;
	// end inline asm
	// begin inline asm
	shfl.sync.down.b32 %r148, %r149, %r150, %r171, %r172;
	// end inline asm
	mov.b64 	%rd280, {%r143, %r148};
	add.s32 	%r178, %r122, 4;
	setp.gt.s32 	%p111, %r178, %r171;
	selp.b64 	%rd281, 0, %rd280, %p111;
	add.s64 	%rd282, %rd281, %rd279;
	mov.b64 	{%r154, %r159}, %rd282;
	mov.b32 	%r160, 8;
	// begin inline asm
	shfl.sync.down.b32 %r153, %r154, %r160, %r171, %r172;
	// end inline asm
	// begin inline asm
	shfl.sync.down.b32 %r158, %r159, %r160, %r171, %r172;
	// end inline asm
	mov.b64 	%rd283, {%r153, %r158};
	add.s32 	%r179, %r122, 8;
	setp.gt.s32 	%p112, %r179, %r171;
	selp.b64 	%rd284, 0, %rd283, %p112;
	add.s64 	%rd285, %rd284, %rd282;
	mov.b64 	{%r164, %r169}, %rd285;
	mov.b32 	%r170, 16;
	// begin inline asm
	shfl.sync.down.b32 %r163, %r164, %r170, %r171, %r172;
	// end inline asm
	// begin inline asm
	shfl.sync.down.b32 %r168, %r169, %r170, %r171, %r172;
	// end inline asm
	mov.b64 	%rd286, {%r163, %r168};
	add.s32 	%r180, %r122, 16;
	setp.gt.s32 	%p113, %r180, %r171;
	selp.b64 	%rd287, 0, %rd286, %p113;
	add.s64 	%rd402, %rd287, %rd285;
	setp.ne.s32 	%p114, %r122, 0;
	@%p114 bra 	$L__BB4_26;
	shr.u32 	%r181, %r2, 2;
	and.b32  	%r182, %r181, 248;
	mov.u32 	%r183, _ZZN3cub18CUB_300001_SM_10006detail6reduce28DeviceReduceSingleTileKernelINS2_10policy_hubIlyN4cuda3std3__44plusIlEEE10Policy1000EN6thrust24THRUST_300001_SM_1000_NS18transform_iteratorI11is_positiveNSD_6detail15normal_iteratorINSD_10device_ptrIdEEEEllEEPlyS9_llNS7_10__identityEEEvT0_T1_T2_T3_T4_T6_E12temp_storage;
	add.s32 	%r184, %r183, %r182;
	st.shared.u64 	[%r184+16], %rd402;
$L__BB4_26:
	bar.sync 	0;
	setp.ne.s32 	%p115, %r2, 0;
	@%p115 bra 	$L__BB4_49;
	setp.gt.u64 	%p116, %rd58, 32;
	ld.shared.u64 	%rd288, [_ZZN3cub18CUB_300001_SM_10006detail6reduce28DeviceReduceSingleTileKernelINS2_10policy_hubIlyN4cuda3std3__44plusIlEEE10Policy1000EN6thrust24THRUST_300001_SM_1000_NS18transform_iteratorI11is_positiveNSD_6detail15normal_iteratorINSD_10device_ptrIdEEEEllEEPlyS9_llNS7_10__identityEEEvT0_T1_T2_T3_T4_T6_E12temp_storage+24];
	selp.b64 	%rd289, %rd288, 0, %p116;
	add.s64 	%rd290, %rd289, %rd402;
	setp.gt.u64 	%p117, %rd58, 64;
	ld.shared.u64 	%rd291, [_ZZN3cub18CUB_300001_SM_10006detail6reduce28DeviceReduceSingleTileKernelINS2_10policy_hubIlyN4cuda3std3__44plusIlEEE10Policy1000EN6thrust24THRUST_300001_SM_1000_NS18transform_iteratorI11is_positiveNSD_6detail15normal_iteratorINSD_10device_ptrIdEEEEllEEPlyS9_llNS7_10__identityEEEvT0_T1_T2_T3_T4_T6_E12temp_storage+32];
	selp.b64 	%rd292, %rd291, 0, %p117;
	add.s64 	%rd293, %rd290, %rd292;
	setp.gt.u64 	%p118, %rd58, 96;
	ld.shared.u64 	%rd294, [_ZZN3cub18CUB_300001_SM_10006detail6reduce28DeviceReduceSingleTileKernelINS2_10policy_hubIlyN4cuda3std3__44plusIlEEE10Policy1000EN6thrust24THRUST_300001_SM_1000_NS18transform_iteratorI11is_positiveNSD_6detail15normal_iteratorINSD_10device_ptrIdEEEEllEEPlyS9_llNS7_10__identityEEEvT0_T1_T2_T3_T4_T6_E12temp_storage+40];
	selp.b64 	%rd295, %rd294, 0, %p118;
	add.s64 	%rd296, %rd293, %rd295;
	setp.gt.u64 	%p119, %rd58, 128;
	ld.shared.u64 	%rd297, [_ZZN3cub18CUB_300001_SM_10006detail6reduce28DeviceReduceSingleTileKernelINS2_10policy_hubIlyN4cuda3std3__44plusIlEEE10Policy1000EN6thrust24THRUST_300001_SM_1000_NS18transform_iteratorI11is_positiveNSD_6detail15normal_iteratorINSD_10device_ptrIdEEEEllEEPlyS9_llNS7_10__identityEEEvT0_T1_T2_T3_T4_T6_E12temp_storage+48];
	selp.b64 	%rd298, %rd297, 0, %p119;
	add.s64 	%rd299, %rd296, %rd298;
	setp.gt.u64 	%p120, %rd58, 160;
	ld.shared.u64 	%rd300, [_ZZN3cub18CUB_300001_SM_10006detail6reduce28DeviceReduceSingleTileKernelINS2_10policy_hubIlyN4cuda3std3__44plusIlEEE10Policy1000EN6thrust24THRUST_300001_SM_1000_NS18transform_iteratorI11is_positiveNSD_6detail15normal_iteratorINSD_10device_ptrIdEEEEllEEPlyS9_llNS7_10__identityEEEvT0_T1_T2_T3_T4_T6_E12temp_storage+56];
	selp.b64 	%rd301, %rd300, 0, %p120;
	add.s64 	%rd302, %rd299, %rd301;
	setp.gt.u64 	%p121, %rd58, 192;
	ld.shared.u64 	%rd303, [_ZZN3cub18CUB_300001_SM_10006detail6reduce28DeviceReduceSingleTileKernelINS2_10policy_hubIlyN4cuda3std3__44plusIlEEE10Policy1000EN6thrust24THRUST_300001_SM_1000_NS18transform_iteratorI11is_positiveNSD_6detail15normal_iteratorINSD_10device_ptrIdEEEEllEEPlyS9_llNS7_10__identityEEEvT0_T1_T2_T3_T4_T6_E12temp_storage+64];
	selp.b64 	%rd304, %rd303, 0, %p121;
	add.s64 	%rd305, %rd302, %rd304;
	setp.gt.u64 	%p122, %rd58, 224;
	ld.shared.u64 	%rd306, [_ZZN3cub18CUB_300001_SM_10006detail6reduce28DeviceReduceSingleTileKernelINS2_10policy_hubIlyN4cuda3std3__44plusIlEEE10Policy1000EN6thrust24THRUST_300001_SM_1000_NS18transform_iteratorI11is_positiveNSD_6detail15normal_iteratorINSD_10device_ptrIdEEEEllEEPlyS9_llNS7_10__identityEEEvT0_T1_T2_T3_T4_T6_E12temp_storage+72];
	selp.b64 	%rd307, %rd306, 0, %p122;
	add.s64 	%rd308, %rd305, %rd307;
	setp.gt.u64 	%p123, %rd58, 256;
	ld.shared.u64 	%rd309, [_ZZN3cub18CUB_300001_SM_10006detail6reduce28DeviceReduceSingleTileKernelINS2_10policy_hubIlyN4cuda3std3__44plusIlEEE10Policy1000EN6thrust24THRUST_300001_SM_1000_NS18transform_iteratorI11is_positiveNSD_6detail15normal_iteratorINSD_10device_ptrIdEEEEllEEPlyS9_llNS7_10__identityEEEvT0_T1_T2_T3_T4_T6_E12temp_storage+80];
	selp.b64 	%rd310, %rd309, 0, %p123;
	add.s64 	%rd311, %rd308, %rd310;
	setp.gt.u64 	%p124, %rd58, 288;
	ld.shared.u64 	%rd312, [_ZZN3cub18CUB_300001_SM_10006detail6reduce28DeviceReduceSingleTileKernelINS2_10policy_hubIlyN4cuda3std3__44plusIlEEE10Policy1000EN6thrust24THRUST_300001_SM_1000_NS18transform_iteratorI11is_positiveNSD_6detail15normal_iteratorINSD_10device_ptrIdEEEEllEEPlyS9_llNS7_10__identityEEEvT0_T1_T2_T3_T4_T6_E12temp_storage+88];
	selp.b64 	%rd313, %rd312, 0, %p124;
	add.s64 	%rd314, %rd311, %rd313;
	setp.gt.u64 	%p125, %rd58, 320;
	ld.shared.u64 	%rd315, [_ZZN3cub18CUB_300001_SM_10006detail6reduce28DeviceReduceSingleTileKernelINS2_10policy_hubIlyN4cuda3std3__44plusIlEEE10Policy1000EN6thrust24THRUST_300001_SM_1000_NS18transform_iteratorI11is_positiveNSD_6detail15normal_iteratorINSD_10device_ptrIdEEEEllEEPlyS9_llNS7_10__identityEEEvT0_T1_T2_T3_T4_T6_E12temp_storage+96];
	selp.b64 	%rd316, %rd315, 0, %p125;
	add.s64 	%rd317, %rd314, %rd316;
	setp.gt.u64 	%p126, %rd58, 352;
	ld.shared.u64 	%rd318, [_ZZN3cub18CUB_300001_SM_10006detail6reduce28DeviceReduceSingleTileKernelINS2_10policy_hubIlyN4cuda3std3__44plusIlEEE10Policy1000EN6thrust24THRUST_300001_SM_1000_NS18transform_iteratorI11is_positiveNSD_6detail15normal_iteratorINSD_10device_ptrIdEEEEllEEPlyS9_llNS7_10__identityEEEvT0_T1_T2_T3_T4_T6_E12temp_storage+104];
	selp.b64 	%rd319, %rd318, 0, %p126;
	add.s64 	%rd320, %rd317, %rd319;
	setp.gt.u64 	%p127, %rd58, 384;
	ld.shared.u64 	%rd321, [_ZZN3cub18CUB_300001_SM_10006detail6reduce28DeviceReduceSingleTileKernelINS2_10policy_hubIlyN4cuda3std3__44plusIlEEE10Policy1000EN6thrust24THRUST_300001_SM_1000_NS18transform_iteratorI11is_positiveNSD_6detail15normal_iteratorINSD_10device_ptrIdEEEEllEEPlyS9_llNS7_10__identityEEEvT0_T1_T2_T3_T4_T6_E12temp_storage+112];
	selp.b64 	%rd322, %rd321, 0, %p127;
	add.s64 	%rd323, %rd320, %rd322;
	setp.gt.u64 	%p128, %rd58, 416;
	ld.shared.u64 	%rd324, [_ZZN3cub18CUB_300001_SM_10006detail6reduce28DeviceReduceSingleTileKernelINS2_10policy_hubIlyN4cuda3std3__44plusIlEEE10Policy1000EN6thrust24THRUST_300001_SM_1000_NS18transform_iteratorI11is_positiveNSD_6detail15normal_iteratorINSD_10device_ptrIdEEEEllEEPlyS9_llNS7_10__identityEEEvT0_T1_T2_T3_T4_T6_E12temp_storage+120];
	selp.b64 	%rd325, %rd324, 0, %p128;
	add.s64 	%rd326, %rd323, %rd325;
	setp.gt.u64 	%p129, %rd58, 448;
	ld.shared.u64 	%rd327, [_ZZN3cub18CUB_300001_SM_10006detail6reduce28DeviceReduceSingleTileKernelINS2_10policy_hubIlyN4cuda3std3__44plusIlEEE10Policy1000EN6thrust24THRUST_300001_SM_1000_NS18transform_iteratorI11is_positiveNSD_6detail15normal_iteratorINSD_10device_ptrIdEEEEllEEPlyS9_llNS7_10__identityEEEvT0_T1_T2_T3_T4_T6_E12temp_storage+128];
	selp.b64 	%rd328, %rd327, 0, %p129;
	add.s64 	%rd329, %rd326, %rd328;
	setp.gt.u64 	%p130, %rd58, 480;
	ld.shared.u64 	%rd330, [_ZZN3cub18CUB_300001_SM_10006detail6reduce28DeviceReduceSingleTileKernelINS2_10policy_hubIlyN4cuda3std3__44plusIlEEE10Policy1000EN6thrust24THRUST_300001_SM_1000_NS18transform_iteratorI11is_positiveNSD_6detail15normal_iteratorINSD_10device_ptrIdEEEEllEEPlyS9_llNS7_10__identityEEEvT0_T1_T2_T3_T4_T6_E12temp_storage+136];
	selp.b64 	%rd331, %rd330, 0, %p130;
	add.s64 	%rd402, %rd329, %rd331;
	bra.uni 	$L__BB4_49;
$L__BB4_28:
	mov.u32 	%r24, %tid.x;
	cvt.u64.u32 	%rd25, %r24;
	mul.wide.u32 	%rd62, %r24, 8;
	add.s64 	%rd26, %rd2, %rd62;
	ld.global.f64 	%fd1, [%rd26];
	setp.gt.f64 	%p3, %fd1, 0d0000000000000000;
	selp.u64 	%rd63, 1, 0, %p3;
	ld.global.f64 	%fd2, [%rd26+4096];
	setp.gt.f64 	%p4, %fd2, 0d0000000000000000;
	selp.u64 	%rd64, 1, 0, %p4;
	ld.global.f64 	%fd3, [%rd26+8192];
	setp.gt.f64 	%p5, %fd3, 0d0000000000000000;
	selp.u64 	%rd65, 1, 0, %p5;
	ld.global.f64 	%fd4, [%rd26+12288];
	setp.gt.f64 	%p6, %fd4, 0d0000000000000000;
	selp.u64 	%rd66, 1, 0, %p6;
	ld.global.f64 	%fd5, [%rd26+16384];
	setp.gt.f64 	%p7, %fd5, 0d0000000000000000;
	selp.u64 	%rd67, 1, 0, %p7;
	ld.global.f64 	%fd6, [%rd26+20480];
	setp.gt.f64 	%p8, %fd6, 0d0000000000000000;
	selp.u64 	%rd68, 1, 0, %p8;
	ld.global.f64 	%fd7, [%rd26+24576];
	setp.gt.f64 	%p9, %fd7, 0d0000000000000000;
	selp.u64 	%rd69, 1, 0, %p9;
	add.s64 	%rd70, %rd64, %rd63;
	add.s64 	%rd71, %rd70, %rd65;
	add.s64 	%rd72, %rd71, %rd66;
	add.s64 	%rd73, %rd72, %rd67;
	add.s64 	%rd74, %rd73, %rd68;
	add.s64 	%rd401, %rd74, %rd69;
	add.s64 	%rd28, %rd58, -3584;
	setp.lt.u64 	%p10, %rd28, 3584;
	mov.b64 	%rd389, 3584;
	@%p10 bra 	$L__BB4_32;
	mov.b64 	%rd389, 3584;
$L__BB4_30:
	shl.b64 	%rd76, %rd389, 3;
	add.s64 	%rd77, %rd26, %rd76;
	ld.global.f64 	%fd8, [%rd77];
	setp.gt.f64 	%p11, %fd8, 0d0000000000000000;
	selp.u64 	%rd78, 1, 0, %p11;
	ld.global.f64 	%fd9, [%rd77+4096];
	setp.gt.f64 	%p12, %fd9, 0d0000000000000000;
	selp.u64 	%rd79, 1, 0, %p12;
	ld.global.f64 	%fd10, [%rd77+8192];
	setp.gt.f64 	%p13, %fd10, 0d0000000000000000;
	selp.u64 	%rd80, 1, 0, %p13;
	ld.global.f64 	%fd11, [%rd77+12288];
	setp.gt.f64 	%p14, %fd11, 0d0000000000000000;
	selp.u64 	%rd81, 1, 0, %p14;
	ld.global.f64 	%fd12, [%rd77+16384];
	setp.gt.f64 	%p15, %fd12, 0d0000000000000000;
	selp.u64 	%rd82, 1, 0, %p15;
	ld.global.f64 	%fd13, [%rd77+20480];
	setp.gt.f64 	%p16, %fd13, 0d0000000000000000;
	selp.u64 	%rd83, 1, 0, %p16;
	ld.global.f64 	%fd14, [%rd77+24576];
	setp.gt.f64 	%p17, %fd14, 0d0000000000000000;
	selp.u64 	%rd84, 1, 0, %p17;
	add.s64 	%rd85, %rd401, %rd78;
	add.s64 	%rd86, %rd85, %rd79;
	add.s64 	%rd87, %rd86, %rd80;
	add.s64 	%rd88, %rd87, %rd81;
	add.s64 	%rd89, %rd88, %rd82;
	add.s64 	%rd90, %rd89, %rd83;
	add.s64 	%rd401, %rd90, %rd84;
	sub.s64 	%rd91, %rd58, %rd389;
	setp.lt.u64 	%p18, %rd91, 3584;
	@%p18 bra 	$L__BB4_45;
	add.s64 	%rd389, %rd389, 3584;
	setp.le.u64 	%p19, %rd389, %rd28;
	@%p19 bra 	$L__BB4_30;
$L__BB4_32:
	setp.le.u64 	%p20, %rd58, %rd389;
	cvt.u32.u64 	%r52, %rd389;
	cvt.u32.u64 	%r53, %rd58;
	sub.s32 	%r54, %r53, %r52;
	setp.ge.s32 	%p21, %r24, %r54;
	or.pred  	%p22, %p20, %p21;
	@%p22 bra 	$L__BB4_45;
	not.b32 	%r57, %r24;
	add.s32 	%r58, %r57, %r53;
	sub.s32 	%r60, %r58, %r52;
	shr.u32 	%r61, %r60, 9;
	add.s32 	%r25, %r61, 1;
	and.b32  	%r26, %r25, 15;
	setp.lt.u32 	%p23, %r60, 7680;
	mov.u32 	%r252, %r24;
	@%p23 bra 	$L__BB4_36;
	and.b32  	%r62, %r25, 16777200;
	neg.s32 	%r250, %r62;
	add.s64 	%rd93, %rd389, %rd25;
	shl.b64 	%rd94, %rd93, 3;
	add.s64 	%rd95, %rd94, %rd2;
	add.s64 	%rd391, %rd95, 32768;
	mov.u32 	%r252, %r24;
$L__BB4_35:
	.pragma "nounroll";
	ld.global.f64 	%fd15, [%rd391+-32768];
	setp.gt.f64 	%p24, %fd15, 0d0000000000000000;
	selp.u64 	%rd96, 1, 0, %p24;
	add.s64 	%rd97, %rd401, %rd96;
	ld.global.f64 	%fd16, [%rd391+-28672];
	setp.gt.f64 	%p25, %fd16, 0d0000000000000000;
	selp.u64 	%rd98, 1, 0, %p25;
	add.s64 	%rd99, %rd97, %rd98;
	ld.global.f64 	%fd17, [%rd391+-24576];
	setp.gt.f64 	%p26, %fd17, 0d0000000000000000;
	selp.u64 	%rd100, 1, 0, %p26;
	add.s64 	%rd101, %rd99, %rd100;
	ld.global.f64 	%fd18, [%rd391+-20480];
	setp.gt.f64 	%p27, %fd18, 0d0000000000000000;
	selp.u64 	%rd102, 1, 0, %p27;
	add.s64 	%rd103, %rd101, %rd102;
	ld.global.f64 	%fd19, [%rd391+-16384];
	setp.gt.f64 	%p28, %fd19, 0d0000000000000000;
	selp.u64 	%rd104, 1, 0, %p28;
	add.s64 	%rd105, %rd103, %rd104;
	ld.global.f64 	%fd20, [%rd391+-12288];
	setp.gt.f64 	%p29, %fd20, 0d0000000000000000;
	selp.u64 	%rd106, 1, 0, %p29;
	add.s64 	%rd107, %rd105, %rd106;
	ld.global.f64 	%fd21, [%rd391+-8192];
	setp.gt.f64 	%p30, %fd21, 0d0000000000000000;
	selp.u64 	%rd108, 1, 0, %p30;
	add.s64 	%rd109, %rd107, %rd108;
	ld.global.f64 	%fd22, [%rd391+-4096];
	setp.gt.f64 	%p31, %fd22, 0d0000000000000000;
	selp.u64 	%rd110, 1, 0, %p31;
	add.s64 	%rd111, %rd109, %rd110;
	ld.global.f64 	%fd23, [%rd391];
	setp.gt.f64 	%p32, %fd23, 0d0000000000000000;
	selp.u64 	%rd112, 1, 0, %p32;
	add.s64 	%rd113, %rd111, %rd112;
	ld.global.f64 	%fd24, [%rd391+4096];
	setp.gt.f64 	%p33, %fd24, 0d0000000000000000;
	selp.u64 	%rd114, 1, 0, %p33;
	add.s64 	%rd115, %rd113, %rd114;
	ld.global.f64 	%fd25, [%rd391+8192];
	setp.gt.f64 	%p34, %fd25, 0d0000000000000000;
	selp.u64 	%rd116, 1, 0, %p34;
	add.s64 	%rd117, %rd115, %rd116;
	ld.global.f64 	%fd26, [%rd391+12288];
	setp.gt.f64 	%p35, %fd26, 0d0000000000000000;
	selp.u64 	%rd118, 1, 0, %p35;
	add.s64 	%rd119, %rd117, %rd118;
	ld.global.f64 	%fd27, [%rd391+16384];
	setp.gt.f64 	%p36, %fd27, 0d0000000000000000;
	selp.u64 	%rd120, 1, 0, %p36;
	add.s64 	%rd121, %rd119, %rd120;
	ld.global.f64 	%fd28, [%rd391+20480];
	setp.gt.f64 	%p37, %fd28, 0d0000000000000000;
	selp.u64 	%rd122, 1, 0, %p37;
	add.s64 	%rd123, %rd121, %rd122;
	ld.global.f64 	%fd29, [%rd391+24576];
	setp.gt.f64 	%p38, %fd29, 0d0000000000000000;
	selp.u64 	%rd124, 1, 0, %p38;
	add.s64 	%rd125, %rd123, %rd124;
	ld.global.f64 	%fd30, [%rd391+28672];
	setp.gt.f64 	%p39, %fd30, 0d0000000000000000;
	selp.u64 	%rd126, 1, 0, %p39;
	add.s64 	%rd401, %rd125, %rd126;
	add.s32 	%r252, %r252, 8192;
	add.s32 	%r250, %r250, 16;
	add.s64 	%rd391, %rd391, 65536;
	setp.ne.s32 	%p40, %r250, 0;
	@%p40 bra 	$L__BB4_35;
$L__BB4_36:
	setp.eq.s32 	%p41, %r26, 0;
	@%p41 bra 	$L__BB4_45;
	and.b32  	%r33, %r25, 7;
	setp.lt.u32 	%p42, %r26, 8;
	@%p42 bra 	$L__BB4_39;
	cvt.u64.u32 	%rd128, %r252;
	add.s64 	%rd129, %rd389, %rd128;
	shl.b64 	%rd130, %rd129, 3;
	add.s64 	%rd131, %rd2, %rd130;
	ld.global.f64 	%fd31, [%rd131];
	setp.gt.f64 	%p43, %fd31, 0d0000000000000000;
	selp.u64 	%rd132, 1, 0, %p43;
	add.s64 	%rd133, %rd401, %rd132;
	ld.global.f64 	%fd32, [%rd131+4096];
	setp.gt.f64 	%p44, %fd32, 0d0000000000000000;
	selp.u64 	%rd134, 1, 0, %p44;
	add.s64 	%rd135, %rd133, %rd134;
	ld.global.f64 	%fd33, [%rd131+8192];
	setp.gt.f64 	%p45, %fd33, 0d0000000000000000;
	selp.u64 	%rd136, 1, 0, %p45;
	add.s64 	%rd137, %rd135, %rd136;
	ld.global.f64 	%fd34, [%rd131+12288];
	setp.gt.f64 	%p46, %fd34, 0d0000000000000000;
	selp.u64 	%rd138, 1, 0, %p46;
	add.s64 	%rd139, %rd137, %rd138;
	ld.global.f64 	%fd35, [%rd131+16384];
	setp.gt.f64 	%p47, %fd35, 0d0000000000000000;
	selp.u64 	%rd140, 1, 0, %p47;
	add.s64 	%rd141, %rd139, %rd140;
	ld.global.f64 	%fd36, [%rd131+20480];
	setp.gt.f64 	%p48, %fd36, 0d0000000000000000;
	selp.u64 	%rd142, 1, 0, %p48;
	add.s64 	%rd143, %rd141, %rd142;
	ld.global.f64 	%fd37, [%rd131+24576];
	setp.gt.f64 	%p49, %fd37, 0d0000000000000000;
	selp.u64 	%rd144, 1, 0, %p49;
	add.s64 	%rd145, %rd143, %rd144;
	ld.global.f64 	%fd38, [%rd131+28672];
	setp.gt.f64 	%p50, %fd38, 0d0000000000000000;
	selp.u64 	%rd146, 1, 0, %p50;
	add.s64 	%rd401, %rd145, %rd146;
	add.s32 	%r252, %r252, 4096;
$L__BB4_39:
	setp.eq.s32 	%p51, %r33, 0;
	@%p51 bra 	$L__BB4_45;
	and.b32  	%r36, %r25, 3;
	setp.lt.u32 	%p52, %r33, 4;
	@%p52 bra 	$L__BB4_42;
	cvt.u64.u32 	%rd148, %r252;
	add.s64 	%rd149, %rd389, %rd148;
	shl.b64 	%rd150, %rd149, 3;
	add.s64 	%rd151, %rd2, %rd150;
	ld.global.f64 	%fd39, [%rd151];
	setp.gt.f64 	%p53, %fd39, 0d0000000000000000;
	selp.u64 	%rd152, 1, 0, %p53;
	add.s64 	%rd153, %rd401, %rd152;
	ld.global.f64 	%fd40, [%rd151+4096];
	setp.gt.f64 	%p54, %fd40, 0d0000000000000000;
	selp.u64 	%rd154, 1, 0, %p54;
	add.s64 	%rd155, %rd153, %rd154;
	ld.global.f64 	%fd41, [%rd151+8192];
	setp.gt.f64 	%p55, %fd41, 0d0000000000000000;
	selp.u64 	%rd156, 1, 0, %p55;
	add.s64 	%rd157, %rd155, %rd156;
	ld.global.f64 	%fd42, [%rd151+12288];
	setp.gt.f64 	%p56, %fd42, 0d0000000000000000;
	selp.u64 	%rd158, 1, 0, %p56;
	add.s64 	%rd401, %rd157, %rd158;
	add.s32 	%r252, %r252, 2048;
$L__BB4_42:
	setp.eq.s32 	%p57, %r36, 0;
	@%p57 bra 	$L__BB4_45;
	cvt.u64.u32 	%rd159, %r252;
	add.s64 	%rd160, %rd389, %rd159;
	shl.b64 	%rd161, %rd160, 3;
	add.s64 	%rd399, %rd2, %rd161;
	neg.s32 	%r255, %r36;
$L__BB4_44:
	.pragma "nounroll";
	ld.global.f64 	%fd43, [%rd399];
	setp.gt.f64 	%p58, %fd43, 0d0000000000000000;
	selp.u64 	%rd162, 1, 0, %p58;
	add.s64 	%rd401, %rd401, %rd162;
	add.s64 	%rd399, %rd399, 4096;
	add.s32 	%r255, %r255, 1;
	setp.ne.s32 	%p59, %r255, 0;
	@%p59 bra 	$L__BB4_44;
$L__BB4_45:
	// begin inline asm
	mov.u32 %r63, %laneid;
	// end inline asm
	mov.b64 	{%r65, %r70}, %rd401;
	mov.b32 	%r71, 1;
	mov.b32 	%r112, 31;
	mov.b32 	%r113, -1;
	// begin inline asm
	shfl.sync.down.b32 %r64, %r65, %r71, %r112, %r113;
	// end inline asm
	// begin inline asm
	shfl.sync.down.b32 %r69, %r70, %r71, %r112, %r113;
	// end inline asm
	mov.b64 	%rd163, {%r64, %r69};
	setp.gt.s32 	%p60, %r63, 30;
	selp.b64 	%rd164, 0, %rd163, %p60;
	add.s64 	%rd165, %rd164, %rd401;
	mov.b64 	{%r75, %r80}, %rd165;
	mov.b32 	%r81, 2;
	// begin inline asm
	shfl.sync.down.b32 %r74, %r75, %r81, %r112, %r113;
	// end inline asm
	// begin inline asm
	shfl.sync.down.b32 %r79, %r80, %r81, %r112, %r113;
	// end inline asm
	mov.b64 	%rd166, {%r74, %r79};
	setp.gt.s32 	%p61, %r63, 29;
	selp.b64 	%rd167, 0, %rd166, %p61;
	add.s64 	%rd168, %rd167, %rd165;
	mov.b64 	{%r85, %r90}, %rd168;
	mov.b32 	%r91, 4;
	// begin inline asm
	shfl.sync.down.b32 %r84, %r85, %r91, %r112, %r113;
	// end inline asm
	// begin inline asm
	shfl.sync.down.b32 %r89, %r90, %r91, %r112, %r113;
	// end inline asm
	mov.b64 	%rd169, {%r84, %r89};
	setp.gt.s32 	%p62, %r63, 27;
	selp.b64 	%rd170, 0, %rd169, %p62;
	add.s64 	%rd171, %rd170, %rd168;
	mov.b64 	{%r95, %r100}, %rd171;
	mov.b32 	%r101, 8;
	// begin inline asm
	shfl.sync.down.b32 %r94, %r95, %r101, %r112, %r113;
	// end inline asm
	// begin inline asm
	shfl.sync.down.b32 %r99, %r100, %r101, %r112, %r113;
	// end inline asm
	mov.b64 	%rd172, {%r94, %r99};
	setp.gt.s32 	%p63, %r63, 23;
	selp.b64 	%rd173, 0, %rd172, %p63;
	add.s64 	%rd174, %rd173, %rd171;
	mov.b64 	{%r105, %r110}, %rd174;
	mov.b32 	%r111, 16;
	// begin inline asm
	shfl.sync.down.b32 %r104, %r105, %r111, %r112, %r113;
	// end inline asm
	// begin inline asm
	shfl.sync.down.b32 %r109, %r110, %r111, %r112, %r113;
	// end inline asm
	mov.b64 	%rd175, {%r104, %r109};
	setp.gt.s32 	%p64, %r63, 15;
	selp.b64 	%rd176, 0, %rd175, %p64;
	add.s64 	%rd402, %rd176, %rd174;
	setp.ne.s32 	%p65, %r63, 0;
	@%p65 bra 	$L__BB4_47;
	shr.u32 	%r114, %r24, 2;
	and.b32  	%r115, %r114, 248;
	mov.u32 	%r116, _ZZN3cub18CUB_300001_SM_10006detail6reduce28DeviceReduceSingleTileKernelINS2_10policy_hubIlyN4cuda3std3__44plusIlEEE10Policy1000EN6thrust24THRUST_300001_SM_1000_NS18transform_iteratorI11is_positiveNSD_6detail15normal_iteratorINSD_10device_ptrIdEEEEllEEPlyS9_llNS7_10__identityEEEvT0_T1_T2_T3_T4_T6_E12temp_storage;
	add.s32 	%r117, %r116, %r115;
	st.shared.u64 	[%r117+16], %rd402;
$L__BB4_47:
	bar.sync 	0;
	setp.ne.s32 	%p66, %r24, 0;
	@%p66 bra 	$L__BB4_49;
	ld.shared.u64 	%rd177, [_ZZN3cub18CUB_300001_SM_10006detail6reduce28DeviceReduceSingleTileKernelINS2_10policy_hubIlyN4cuda3std3__44plusIlEEE10Policy1000EN6thrust24THRUST_300001_SM_1000_NS18transform_iteratorI11is_positiveNSD_6detail15normal_iteratorINSD_10device_ptrIdEEEEllEEPlyS9_llNS7_10__identityEEEvT0_T1_T2_T3_T4_T6_E12temp_storage+24];
	add.s64 	%rd178, %rd177, %rd402;
	ld.shared.u64 	%rd179, [_ZZN3cub18CUB_300001_SM_10006detail6reduce28DeviceReduceSingleTileKernelINS2_10policy_hubIlyN4cuda3std3__44plusIlEEE10Policy1000EN6thrust24THRUST_300001_SM_1000_NS18transform_iteratorI11is_positiveNSD_6detail15normal_iteratorINSD_10device_ptrIdEEEEllEEPlyS9_llNS7_10__identityEEEvT0_T1_T2_T3_T4_T6_E12temp_storage+32];
	add.s64 	%rd180, %rd178, %rd179;
	ld.shared.u64 	%rd181, [_ZZN3cub18CUB_300001_SM_10006detail6reduce28DeviceReduceSingleTileKernelINS2_10policy_hubIlyN4cuda3std3__44plusIlEEE10Policy1000EN6thrust24THRUST_300001_SM_1000_NS18transform_iteratorI11is_positiveNSD_6detail15normal_iteratorINSD_10device_ptrIdEEEEllEEPlyS9_llNS7_10__identityEEEvT0_T1_T2_T3_T4_T6_E12temp_storage+40];
	add.s64 	%rd182, %rd180, %rd181;
	ld.shared.u64 	%rd183, [_ZZN3cub18CUB_300001_SM_10006detail6reduce28DeviceReduceSingleTileKernelINS2_10policy_hubIlyN4cuda3std3__44plusIlEEE10Policy1000EN6thrust24THRUST_300001_SM_1000_NS18transform_iteratorI11is_positiveNSD_6detail15normal_iteratorINSD_10device_ptrIdEEEEllEEPlyS9_llNS7_10__identityEEEvT0_T1_T2_T3_T4_T6_E12temp_storage+48];
	add.s64 	%rd184, %rd182, %rd183;
	ld.shared.u64 	%rd185, [_ZZN3cub18CUB_300001_SM_10006detail6reduce28DeviceReduceSingleTileKernelINS2_10policy_hubIlyN4cuda3std3__44plusIlEEE10Policy1000EN6thrust24THRUST_300001_SM_1000_NS18transform_iteratorI11is_positiveNSD_6detail15normal_iteratorINSD_10device_ptrIdEEEEllEEPlyS9_llNS7_10__identityEEEvT0_T1_T2_T3_T4_T6_E12temp_storage+56];
	add.s64 	%rd186, %rd184, %rd185;
	ld.shared.u64 	%rd187, [_ZZN3cub18CUB_300001_SM_10006detail6reduce28DeviceReduceSingleTileKernelINS2_10policy_hubIlyN4cuda3std3__44plusIlEEE10Policy1000EN6thrust24THRUST_300001_SM_1000_NS18transform_iteratorI11is_positiveNSD_6detail15normal_iteratorINSD_10device_ptrIdEEEEllEEPlyS9_llNS7_10__identityEEEvT0_T1_T2_T3_T4_T6_E12temp_storage+64];
	add.s64 	%rd188, %rd186, %rd187;
	ld.shared.u64 	%rd189, [_ZZN3cub18CUB_300001_SM_10006detail6reduce28DeviceReduceSingleTileKernelINS2_10policy_hubIlyN4cuda3std3__44plusIlEEE10Policy1000EN6thrust24THRUST_300001_SM_1000_NS18transform_iteratorI11is_positiveNSD_6detail15normal_iteratorINSD_10device_ptrIdEEEEllEEPlyS9_llNS7_10__identityEEEvT0_T1_T2_T3_T4_T6_E12temp_storage+72];
	add.s64 	%rd190, %rd188, %rd189;
	ld.shared.u64 	%rd191, [_ZZN3cub18CUB_300001_SM_10006detail6reduce28DeviceReduceSingleTileKernelINS2_10policy_hubIlyN4cuda3std3__44plusIlEEE10Policy1000EN6thrust24THRUST_300001_SM_1000_NS18transform_iteratorI11is_positiveNSD_6detail15normal_iteratorINSD_10device_ptrIdEEEEllEEPlyS9_llNS7_10__identityEEEvT0_T1_T2_T3_T4_T6_E12temp_storage+80];
	add.s64 	%rd192, %rd190, %rd191;
	ld.shared.u64 	%rd193, [_ZZN3cub18CUB_300001_SM_10006detail6reduce28DeviceReduceSingleTileKernelINS2_10policy_hubIlyN4cuda3std3__44plusIlEEE10Policy1000EN6thrust24THRUST_300001_SM_1000_NS18transform_iteratorI11is_positiveNSD_6detail15normal_iteratorINSD_10device_ptrIdEEEEllEEPlyS9_llNS7_10__identityEEEvT0_T1_T2_T3_T4_T6_E12temp_storage+88];
	add.s64 	%rd194, %rd192, %rd193;
	ld.shared.u64 	%rd195, [_ZZN3cub18CUB_300001_SM_10006detail6reduce28DeviceReduceSingleTileKernelINS2_10policy_hubIlyN4cuda3std3__44plusIlEEE10Policy1000EN6thrust24THRUST_300001_SM_1000_NS18transform_iteratorI11is_positiveNSD_6detail15normal_iteratorINSD_10device_ptrIdEEEEllEEPlyS9_llNS7_10__identityEEEvT0_T1_T2_T3_T4_T6_E12temp_storage+96];
	add.s64 	%rd196, %rd194, %rd195;
	ld.shared.u64 	%rd197, [_ZZN3cub18CUB_300001_SM_10006detail6reduce28DeviceReduceSingleTileKernelINS2_10policy_hubIlyN4cuda3std3__44plusIlEEE10Policy1000EN6thrust24THRUST_300001_SM_1000_NS18transform_iteratorI11is_positiveNSD_6detail15normal_iteratorINSD_10device_ptrIdEEEEllEEPlyS9_llNS7_10__identityEEEvT0_T1_T2_T3_T4_T6_E12temp_storage+104];
	add.s64 	%rd198, %rd196, %rd197;
	ld.shared.u64 	%rd199, [_ZZN3cub18CUB_300001_SM_10006detail6reduce28DeviceReduceSingleTileKernelINS2_10policy_hubIlyN4cuda3std3__44plusIlEEE10Policy1000EN6thrust24THRUST_300001_SM_1000_NS18transform_iteratorI11is_positiveNSD_6detail15normal_iteratorINSD_10device_ptrIdEEEEllEEPlyS9_llNS7_10__identityEEEvT0_T1_T2_T3_T4_T6_E12temp_storage+112];
	add.s64 	%rd200, %rd198, %rd199;
	ld.shared.u64 	%rd201, [_ZZN3cub18CUB_300001_SM_10006detail6reduce28DeviceReduceSingleTileKernelINS2_10policy_hubIlyN4cuda3std3__44plusIlEEE10Policy1000EN6thrust24THRUST_300001_SM_1000_NS18transform_iteratorI11is_positiveNSD_6detail15normal_iteratorINSD_10device_ptrIdEEEEllEEPlyS9_llNS7_10__identityEEEvT0_T1_T2_T3_T4_T6_E12temp_storage+120];
	add.s64 	%rd202, %rd200, %rd201;
	ld.shared.u64 	%rd203, [_ZZN3cub18CUB_300001_SM_10006detail6reduce28DeviceReduceSingleTileKernelINS2_10policy_hubIlyN4cuda3std3__44plusIlEEE10Policy1000EN6thrust24THRUST_300001_SM_1000_NS18transform_iteratorI11is_positiveNSD_6detail15normal_iteratorINSD_10device_ptrIdEEEEllEEPlyS9_llNS7_10__identityEEEvT0_T1_T2_T3_T4_T6_E12temp_storage+128];
	add.s64 	%rd204, %rd202, %rd203;
	ld.shared.u64 	%rd205, [_ZZN3cub18CUB_300001_SM_10006detail6reduce28DeviceReduceSingleTileKernelINS2_10policy_hubIlyN4cuda3std3__44plusIlEEE10Policy1000EN6thrust24THRUST_300001_SM_1000_NS18transform_iteratorI11is_positiveNSD_6detail15normal_iteratorINSD_10device_ptrIdEEEEllEEPlyS9_llNS7_10__identityEEEvT0_T1_T2_T3_T4_T6_E12temp_storage+136];
	add.s64 	%rd402, %rd204, %rd205;
$L__BB4_49:
	mov.u32 	%r240, %tid.x;
	setp.ne.s32 	%p138, %r240, 0;
	@%p138 bra 	$L__BB4_51;
	add.s64 	%rd375, %rd402, %rd59;
	st.global.u64 	[%rd1], %rd375;
$L__BB4_51:
	ret;

}
	// .globl	_ZN3cub18CUB_300001_SM_10006detail6reduce18DeviceReduceKernelINS2_10policy_hubIlyN4cuda3std3__44plusIlEEE10Policy1000EN6thrust24THRUST_300001_SM_1000_NS18transform_iteratorI11is_positiveNSD_6detail15normal_iteratorINSD_10device_ptrIdEEEEllEEyS9_lNS7_10__identityEEEvT0_PT3_T1_NS0_13GridEvenShareISQ_EET2_T4_
.visible .entry _ZN3cub18CUB_300001_SM_10006detail6reduce18DeviceReduceKernelINS2_10policy_hubIlyN4cuda3std3__44plusIlEEE10Policy1000EN6thrust24THRUST_300001_SM_1000_NS18transform_iteratorI11is_positiveNSD_6detail15normal_iteratorINSD_10device_ptrIdEEEEllEEyS9_lNS7_10__identityEEEvT0_PT3_T1_NS0_13GridEvenShareISQ_EET2_T4_(
	.param .align 8 .b8 _ZN3cub18CUB_300001_SM_10006detail6reduce18DeviceReduceKernelINS2_10policy_hubIlyN4cuda3std3__44plusIlEEE10Policy1000EN6thrust24THRUST_300001_SM_1000_NS18transform_iteratorI11is_positiveNSD_6detail15normal_iteratorINSD_10device_ptrIdEEEEllEEyS9_lNS7_10__identityEEEvT0_PT3_T1_NS0_13GridEvenShareISQ_EET2_T4__param_0[16],
	.param .u64 .ptr .align 1 _ZN3cub18CUB_300001_SM_10006detail6reduce18DeviceReduceKernelINS2_10policy_hubIlyN4cuda3std3__44plusIlEEE10Policy1000EN6thrust24THRUST_300001_SM_1000_NS18transform_iteratorI11is_positiveNSD_6detail15normal_iteratorINSD_10device_ptrIdEEEEllEEyS9_lNS7_10__identityEEEvT0_PT3_T1_NS0_13GridEvenShareISQ_EET2_T4__param_1,
	.param .u64 _ZN3cub18CUB_300001_SM_10006detail6reduce18DeviceReduceKernelINS2_10policy_hubIlyN4cuda3std3__44plusIlEEE10Policy1000EN6thrust24THRUST_300001_SM_1000_NS18transform_iteratorI11is_positiveNSD_6detail15normal_iteratorINSD_10device_ptrIdEEEEllEEyS9_lNS7_10__identityEEEvT0_PT3_T1_NS0_13GridEvenShareISQ_EET2_T4__param_2,
	.param .align 8 .b8 _ZN3cub18CUB_300001_SM_10006detail6reduce18DeviceReduceKernelINS2_10policy_hubIlyN4cuda3std3__44plusIlEEE10Policy1000EN6thrust24THRUST_300001_SM_1000_NS18transform_iteratorI11is_positiveNSD_6detail15normal_iteratorINSD_10device_ptrIdEEEEllEEyS9_lNS7_10__identityEEEvT0_PT3_T1_NS0_13GridEvenShareISQ_EET2_T4__param_3[72],
	.param .align 1 .b8 _ZN3cub18CUB_300001_SM_10006detail6reduce18DeviceReduceKernelINS2_10policy_hubIlyN4cuda3std3__44plusIlEEE10Policy1000EN6thrust24THRUST_300001_SM_1000_NS18transform_iteratorI11is_positiveNSD_6detail15normal_iteratorINSD_10device_ptrIdEEEEllEEyS9_lNS7_10__identityEEEvT0_PT3_T1_NS0_13GridEvenShareISQ_EET2_T4__param_4[1],
	.param .align 1 .b8 _ZN3cub18CUB_300001_SM_10006detail6reduce18DeviceReduceKernelINS2_10policy_hubIlyN4cuda3std3__44plusIlEEE10Policy1000EN6thrust24THRUST_300001_SM_1000_NS18transform_iteratorI11is_positiveNSD_6detail15normal_iteratorINSD_10device_ptrIdEEEEllEEyS9_lNS7_10__identityEEEvT0_PT3_T1_NS0_13GridEvenShareISQ_EET2_T4__param_5[1]
)
.maxntid 512
{
	.reg .pred 	%p<138>;
	.reg .b16 	%rs<4>;
	.reg .b32 	%r<280>;
	.reg .b64 	%rd<420>;
	.reg .b64 	%fd<74>;
	// demoted variable
	.shared .align 8 .b8 _ZZN3cub18CUB_300001_SM_10006detail6reduce18DeviceReduceKernelINS2_10policy_hubIlyN4cuda3std3__44plusIlEEE10Policy1000EN6thrust24THRUST_300001_SM_1000_NS18transform_iteratorI11is_positiveNSD_6detail15normal_iteratorINSD_10device_ptrIdEEEEllEEyS9_lNS7_10__identityEEEvT0_PT3_T1_NS0_13GridEvenShareISQ_EET2_T4_E12temp_storage[152];
	ld.param.u64 	%rd1, [_ZN3cub18CUB_300001_SM_10006detail6reduce18DeviceReduceKernelINS2_10policy_hubIlyN4cuda3std3__44plusIlEEE10Policy1000EN6thrust24THRUST_300001_SM_1000_NS18transform_iteratorI11is_positiveNSD_6detail15normal_iteratorINSD_10device_ptrIdEEEEllEEyS9_lNS7_10__identityEEEvT0_PT3_T1_NS0_13GridEvenShareISQ_EET2_T4__param_3+32];
	ld.param.u32 	%r1, [_ZN3cub18CUB_300001_SM_10006detail6reduce18DeviceReduceKernelINS2_10policy_hubIlyN4cuda3std3__44plusIlEEE10Policy1000EN6thrust24THRUST_300001_SM_1000_NS18transform_iteratorI11is_positiveNSD_6detail15normal_iteratorINSD_10device_ptrIdEEEEllEEyS9_lNS7_10__identityEEEvT0_PT3_T1_NS0_13GridEvenShareISQ_EET2_T4__param_3+40];
	ld.param.u64 	%rd64, [_ZN3cub18CUB_300001_SM_10006detail6reduce18DeviceReduceKernelINS2_10policy_hubIlyN4cuda3std3__44plusIlEEE10Policy1000EN6thrust24THRUST_300001_SM_1000_NS18transform_iteratorI11is_positiveNSD_6detail15normal_iteratorINSD_10device_ptrIdEEEEllEEyS9_lNS7_10__identityEEEvT0_PT3_T1_NS0_13GridEvenShareISQ_EET2_T4__param_0];
	cvta.to.global.u64 	%rd2, %rd64;
	mov.u32 	%r2, %ctaid.x;
	mul.lo.s32 	%r50, %r1, 3584;
	cvt.s64.s32 	%rd3, %r50;
	mul.lo.s32 	%r51, %r2, 3584;
	cvt.u64.u32 	%rd4, %r51;
	sub.s64 	%rd5, %rd1, %rd4;
	setp.gt.u64 	%p1, %rd5, 3583;
	@%p1 bra 	$L__BB5_25;
	cvt.u32.u64 	%r136, %rd4;
	cvt.u32.u64 	%r3, %rd1;
	sub.s32 	%r4, %r3, %r136;
	mov.u32 	%r5, %tid.x;
	setp.ge.s32 	%p66, %r5, %r4;
	mov.b64 	%rd403, 0;
	mov.u32 	%r267, %r5;
	@%p66 bra 	$L__BB5_3;
	add.s32 	%r138, %r136, %r5;
	mul.wide.u32 	%rd214, %r138, 8;
	add.s64 	%rd215, %rd2, %rd214;
	ld.global.f64 	%fd44, [%rd215];
	setp.gt.f64 	%p67, %fd44, 0d0000000000000000;
	selp.u64 	%rd403, 1, 0, %p67;
	add.s32 	%r267, %r5, 512;
$L__BB5_3:
	setp.ge.s32 	%p68, %r267, %r4;
	@%p68 bra 	$L__BB5_16;
	not.b32 	%r140, %r267;
	add.s32 	%r141, %r140, %r3;
	sub.s32 	%r142, %r141, %r136;
	shr.u32 	%r143, %r142, 9;
	add.s32 	%r8, %r143, 1;
	and.b32  	%r9, %r8, 15;
	setp.lt.u32 	%p69, %r142, 7680;
	@%p69 bra 	$L__BB5_7;
	and.b32  	%r144, %r8, 16777200;
	neg.s32 	%r265, %r144;
	mul.wide.u32 	%rd217, %r2, 28672;
	mul.wide.u32 	%rd218, %r267, 8;
	add.s64 	%rd219, %rd217, %rd218;
	add.s64 	%rd220, %rd219, %rd2;
	add.s64 	%rd394, %rd220, 32768;
$L__BB5_6:
	.pragma "nounroll";
	ld.global.f64 	%fd45, [%rd394+-32768];
	setp.gt.f64 	%p70, %fd45, 0d0000000000000000;
	selp.u64 	%rd221, 1, 0, %p70;
	add.s64 	%rd222, %rd403, %rd221;
	ld.global.f64 	%fd46, [%rd394+-28672];
	setp.gt.f64 	%p71, %fd46, 0d0000000000000000;
	selp.u64 	%rd223, 1, 0, %p71;
	add.s64 	%rd224, %rd222, %rd223;
	ld.global.f64 	%fd47, [%rd394+-24576];
	setp.gt.f64 	%p72, %fd47, 0d0000000000000000;
	selp.u64 	%rd225, 1, 0, %p72;
	add.s64 	%rd226, %rd224, %rd225;
	ld.global.f64 	%fd48, [%rd394+-20480];
	setp.gt.f64 	%p73, %fd48, 0d0000000000000000;
	selp.u64 	%rd227, 1, 0, %p73;
	add.s64 	%rd228, %rd226, %rd227;
	ld.global.f64 	%fd49, [%rd394+-16384];
	setp.gt.f64 	%p74, %fd49, 0d0000000000000000;
	selp.u64 	%rd229, 1, 0, %p74;
	add.s64 	%rd230, %rd228, %rd229;
	ld.global.f64 	%fd50, [%rd394+-12288];
	setp.gt.f64 	%p75, %fd50, 0d0000000000000000;
	selp.u64 	%rd231, 1, 0, %p75;
	add.s64 	%rd232, %rd230, %rd231;
	ld.global.f64 	%fd51, [%rd394+-8192];
	setp.gt.f64 	%p76, %fd51, 0d0000000000000000;
	selp.u64 	%rd233, 1, 0, %p76;
	add.s64 	%rd234, %rd232, %rd233;
	ld.global.f64 	%fd52, [%rd394+-4096];
	setp.gt.f64 	%p77, %fd52, 0d0000000000000000;
	selp.u64 	%rd235, 1, 0, %p77;
	add.s64 	%rd236, %rd234, %rd235;
	ld.global.f64 	%fd53, [%rd394];
	setp.gt.f64 	%p78, %fd53, 0d0000000000000000;
	selp.u64 	%rd237, 1, 0, %p78;
	add.s64 	%rd238, %rd236, %rd237;
	ld.global.f64 	%fd54, [%rd394+4096];
	setp.gt.f64 	%p79, %fd54, 0d0000000000000000;
	selp.u64 	%rd239, 1, 0, %p79;
	add.s64 	%rd240, %rd238, %rd239;
	ld.global.f64 	%fd55, [%rd394+8192];
	setp.gt.f64 	%p80, %fd55, 0d0000000000000000;
	selp.u64 	%rd241, 1, 0, %p80;
	add.s64 	%rd242, %rd240, %rd241;
	ld.global.f64 	%fd56, [%rd394+12288];
	setp.gt.f64 	%p81, %fd56, 0d0000000000000000;
	selp.u64 	%rd243, 1, 0, %p81;
	add.s64 	%rd244, %rd242, %rd243;
	ld.global.f64 	%fd57, [%rd394+16384];
	setp.gt.f64 	%p82, %fd57, 0d0000000000000000;
	selp.u64 	%rd245, 1, 0, %p82;
	add.s64 	%rd246, %rd244, %rd245;
	ld.global.f64 	%fd58, [%rd394+20480];
	setp.gt.f64 	%p83, %fd58, 0d0000000000000000;
	selp.u64 	%rd247, 1, 0, %p83;
	add.s64 	%rd248, %rd246, %rd247;
	ld.global.f64 	%fd59, [%rd394+24576];
	setp.gt.f64 	%p84, %fd59, 0d0000000000000000;
	selp.u64 	%rd249, 1, 0, %p84;
	add.s64 	%rd250, %rd248, %rd249;
	ld.global.f64 	%fd60, [%rd394+28672];
	setp.gt.f64 	%p85, %fd60, 0d0000000000000000;
	selp.u64 	%rd251, 1, 0, %p85;
	add.s64 	%rd403, %rd250, %rd251;
	add.s32 	%r267, %r267, 8192;
	add.s32 	%r265, %r265, 16;
	add.s64 	%rd394, %rd394, 65536;
	setp.ne.s32 	%p86, %r265, 0;
	@%p86 bra 	$L__BB5_6;
$L__BB5_7:
	setp.eq.s32 	%p87, %r9, 0;
	@%p87 bra 	$L__BB5_16;
	and.b32  	%r16, %r8, 7;
	setp.lt.u32 	%p88, %r9, 8;
	@%p88 bra 	$L__BB5_10;
	cvt.s64.s32 	%rd253, %r267;
	add.s64 	%rd254, %rd253, %rd4;
	shl.b64 	%rd255, %rd254, 3;
	add.s64 	%rd256, %rd2, %rd255;
	ld.global.f64 	%fd61, [%rd256];
	setp.gt.f64 	%p89, %fd61, 0d0000000000000000;
	selp.u64 	%rd257, 1, 0, %p89;
	add.s64 	%rd258, %rd403, %rd257;
	ld.global.f64 	%fd62, [%rd256+4096];
	setp.gt.f64 	%p90, %fd62, 0d0000000000000000;
	selp.u64 	%rd259, 1, 0, %p90;
	add.s64 	%rd260, %rd258, %rd259;
	ld.global.f64 	%fd63, [%rd256+8192];
	setp.gt.f64 	%p91, %fd63, 0d0000000000000000;
	selp.u64 	%rd261, 1, 0, %p91;
	add.s64 	%rd262, %rd260, %rd261;
	ld.global.f64 	%fd64, [%rd256+12288];
	setp.gt.f64 	%p92, %fd64, 0d0000000000000000;
	selp.u64 	%rd263, 1, 0, %p92;
	add.s64 	%rd264, %rd262, %rd263;
	ld.global.f64 	%fd65, [%rd256+16384];
	setp.gt.f64 	%p93, %fd65, 0d0000000000000000;
	selp.u64 	%rd265, 1, 0, %p93;
	add.s64 	%rd266, %rd264, %rd265;
	ld.global.f64 	%fd66, [%rd256+20480];
	setp.gt.f64 	%p94, %fd66, 0d0000000000000000;
	selp.u64 	%rd267, 1, 0, %p94;
	add.s64 	%rd268, %rd266, %rd267;
	ld.global.f64 	%fd67, [%rd256+24576];
	setp.gt.f64 	%p95, %fd67, 0d0000000000000000;
	selp.u64 	%rd269, 1, 0, %p95;
	add.s64 	%rd270, %rd268, %rd269;
	ld.global.f64 	%fd68, [%rd256+28672];
	setp.gt.f64 	%p96, %fd68, 0d0000000000000000;
	selp.u64 	%rd271, 1, 0, %p96;
	add.s64 	%rd403, %rd270, %rd271;
	add.s32 	%r267, %r267, 4096;
$L__BB5_10:
	setp.eq.s32 	%p97, %r16, 0;
	@%p97 bra 	$L__BB5_16;
	and.b32  	%r19, %r8, 3;
	setp.lt.u32 	%p98, %r16, 4;
	@%p98 bra 	$L__BB5_13;
	cvt.s64.s32 	%rd273, %r267;
	add.s64 	%rd274, %rd273, %rd4;
	shl.b64 	%rd275, %rd274, 3;
	add.s64 	%rd276, %rd2, %rd275;
	ld.global.f64 	%fd69, [%rd276];
	setp.gt.f64 	%p99, %fd69, 0d0000000000000000;
	selp.u64 	%rd277, 1, 0, %p99;
	add.s64 	%rd278, %rd403, %rd277;
	ld.global.f64 	%fd70, [%rd276+4096];
	setp.gt.f64 	%p100, %fd70, 0d0000000000000000;
	selp.u64 	%rd279, 1, 0, %p100;
	add.s64 	%rd280, %rd278, %rd279;
	ld.global.f64 	%fd71, [%rd276+8192];
	setp.gt.f64 	%p101, %fd71, 0d0000000000000000;
	selp.u64 	%rd281, 1, 0, %p101;
	add.s64 	%rd282, %rd280, %rd281;
	ld.global.f64 	%fd72, [%rd276+12288];
	setp.gt.f64 	%p102, %fd72, 0d0000000000000000;
	selp.u64 	%rd283, 1, 0, %p102;
	add.s64 	%rd403, %rd282, %rd283;
	add.s32 	%r267, %r267, 2048;
$L__BB5_13:
	setp.eq.s32 	%p103, %r19, 0;
	@%p103 bra 	$L__BB5_16;
	mul.wide.u32 	%rd284, %r2, 28672;
	add.s64 	%rd21, %rd2, %rd284;
	neg.s32 	%r270, %r19;
$L__BB5_15:
	.pragma "nounroll";
	mul.wide.s32 	%rd285, %r267, 8;
	add.s64 	%rd286, %rd21, %rd285;
	ld.global.f64 	%fd73, [%rd286];
	setp.gt.f64 	%p104, %fd73, 0d0000000000000000;
	selp.u64 	%rd287, 1, 0, %p104;
	add.s64 	%rd403, %rd403, %rd287;
	add.s32 	%r267, %r267, 512;
	add.s32 	%r270, %r270, 1;
	setp.ne.s32 	%p105, %r270, 0;
	@%p105 bra 	$L__BB5_15;
$L__BB5_16:
	setp.lt.s32 	%p106, %r4, 512;
	@%p106 bra 	$L__BB5_21;
	// begin inline asm
	mov.u32 %r208, %laneid;
	// end inline asm
	mov.b64 	{%r210, %r215}, %rd403;
	mov.b32 	%r216, 1;
	mov.b32 	%r257, 31;
	mov.b32 	%r258, -1;
	// begin inline asm
	shfl.sync.down.b32 %r209, %r210, %r216, %r257, %r258;
	// end inline asm
	// begin inline asm
	shfl.sync.down.b32 %r214, %r215, %r216, %r257, %r258;
	// end inline asm
	mov.b64 	%rd346, {%r209, %r214};
	setp.gt.s32 	%p130, %r208, 30;
	selp.b64 	%rd347, 0, %rd346, %p130;
	add.s64 	%rd348, %rd347, %rd403;
	mov.b64 	{%r220, %r225}, %rd348;
	mov.b32 	%r226, 2;
	// begin inline asm
	shfl.sync.down.b32 %r219, %r220, %r226, %r257, %r258;
	// end inline asm
	// begin inline asm
	shfl.sync.down.b32 %r224, %r225, %r226, %r257, %r258;
	// end inline asm
	mov.b64 	%rd349, {%r219, %r224};
	setp.gt.s32 	%p131, %r208, 29;
	selp.b64 	%rd350, 0, %rd349, %p131;
	add.s64 	%rd351, %rd350, %rd348;
	mov.b64 	{%r230, %r235}, %rd351;
	mov.b32 	%r236, 4;
	// begin inline asm
	shfl.sync.down.b32 %r229, %r230, %r236, %r257, %r258;
	// end inline asm
	// begin inline asm
	shfl.sync.down.b32 %r234, %r235, %r236, %r257, %r258;
	// end inline asm
	mov.b64 	%rd352, {%r229, %r234};
	setp.gt.s32 	%p132, %r208, 27;
	selp.b64 	%rd353, 0, %rd352, %p132;
	add.s64 	%rd354, %rd353, %rd351;
	mov.b64 	{%r240, %r245}, %rd354;
	mov.b32 	%r246, 8;
	// begin inline asm
	shfl.sync.down.b32 %r239, %r240, %r246, %r257, %r258;
	// end inline asm
	// begin inline asm
	shfl.sync.down.b32 %r244, %r245, %r246, %r257, %r258;
	// end inline asm
	mov.b64 	%rd355, {%r239, %r244};
	setp.gt.s32 	%p133, %r208, 23;
	selp.b64 	%rd356, 0, %rd355, %p133;
	add.s64 	%rd357, %rd356, %rd354;
	mov.b64 	{%r250, %r255}, %rd357;
	mov.b32 	%r256, 16;
	// begin inline asm
	shfl.sync.down.b32 %r249, %r250, %r256, %r257, %r258;
	// end inline asm
	// begin inline asm
	shfl.sync.down.b32 %r254, %r255, %r256, %r257, %r258;
	// end inline asm
	mov.b64 	%rd358, {%r249, %r254};
	setp.gt.s32 	%p134, %r208, 15;
	selp.b64 	%rd359, 0, %rd358, %p134;
	add.s64 	%rd419, %rd359, %rd357;
	setp.ne.s32 	%p135, %r208, 0;
	@%p135 bra 	$L__BB5_19;
	shr.u32 	%r259, %r5, 2;
	and.b32  	%r260, %r259, 248;
	mov.u32 	%r261, _ZZN3cub18CUB_300001_SM_10006detail6reduce18DeviceReduceKernelINS2_10policy_hubIlyN4cuda3std3__44plusIlEEE10Policy1000EN6thrust24THRUST_300001_SM_1000_NS18transform_iteratorI11is_positiveNSD_6detail15normal_iteratorINSD_10device_ptrIdEEEEllEEyS9_lNS7_10__identityEEEvT0_PT3_T1_NS0_13GridEvenShareISQ_EET2_T4_E12temp_storage;
	add.s32 	%r262, %r261, %r260;
	st.shared.u64 	[%r262+16], %rd419;
$L__BB5_19:
	bar.sync 	0;
	setp.ne.s32 	%p136, %r5, 0;
	@%p136 bra 	$L__BB5_46;
	ld.shared.u64 	%rd360, [_ZZN3cub18CUB_300001_SM_10006detail6reduce18DeviceReduceKernelINS2_10policy_hubIlyN4cuda3std3__44plusIlEEE10Policy1000EN6thrust24THRUST_300001_SM_1000_NS18transform_iteratorI11is_positiveNSD_6detail15normal_iteratorINSD_10device_ptrIdEEEEllEEyS9_lNS7_10__identityEEEvT0_PT3_T1_NS0_13GridEvenShareISQ_EET2_T4_E12temp_storage+24];
	add.s64 	%rd361, %rd360, %rd419;
	ld.shared.u64 	%rd362, [_ZZN3cub18CUB_300001_SM_10006detail6reduce18DeviceReduceKernelINS2_10policy_hubIlyN4cuda3std3__44plusIlEEE10Policy1000EN6thrust24THRUST_300001_SM_1000_NS18transform_iteratorI11is_positiveNSD_6detail15normal_iteratorINSD_10device_ptrIdEEEEllEEyS9_lNS7_10__identityEEEvT0_PT3_T1_NS0_13GridEvenShareISQ_EET2_T4_E12temp_storage+32];
	add.s64 	%rd363, %rd361, %rd362;
	ld.shared.u64 	%rd364, [_ZZN3cub18CUB_300001_SM_10006detail6reduce18DeviceReduceKernelINS2_10policy_hubIlyN4cuda3std3__44plusIlEEE10Policy1000EN6thrust24THRUST_300001_SM_1000_NS18transform_iteratorI11is_positiveNSD_6detail15normal_iteratorINSD_10device_ptrIdEEEEllEEyS9_lNS7_10__identityEEEvT0_PT3_T1_NS0_13GridEvenShareISQ_EET2_T4_E12temp_storage+40];
	add.s64 	%rd365, %rd363, %rd364;
	ld.shared.u64 	%rd366, [_ZZN3cub18CUB_300001_SM_10006detail6reduce18DeviceReduceKernelINS2_10policy_hubIlyN4cuda3std3__44plusIlEEE10Policy1000EN6thrust24THRUST_300001_SM_1000_NS18transform_iteratorI11is_positiveNSD_6detail15normal_iteratorINSD_10device_ptrIdEEEEllEEyS9_lNS7_10__identityEEEvT0_PT3_T1_NS0_13GridEvenShareISQ_EET2_T4_E12temp_storage+48];
	add.s64 	%rd367, %rd365, %rd366;
	ld.shared.u64 	%rd368, [_ZZN3cub18CUB_300001_SM_10006detail6reduce18DeviceReduceKernelINS2_10policy_hubIlyN4cuda3std3__44plusIlEEE10Policy1000EN6thrust24THRUST_300001_SM_1000_NS18transform_iteratorI11is_positiveNSD_6detail15normal_iteratorINSD_10device_ptrIdEEEEllEEyS9_lNS7_10__identityEEEvT0_PT3_T1_NS0_13GridEvenShareISQ_EET2_T4_E12temp_storage+56];
	add.s64 	%rd369, %rd367, %rd368;
	ld.shared.u64 	%rd370, [_ZZN3cub18CUB_300001_SM_10006detail6reduce18DeviceReduceKernelINS2_10policy_hubIlyN4cuda3std3__44plusIlEEE10Policy1000EN6thrust24THRUST_300001_SM_1000_NS18transform_iteratorI11is_positiveNSD_6detail15normal_iteratorINSD_10device_ptrIdEEEEllEEyS9_lNS7_10__identityEEEvT0_PT3_T1_NS0_13GridEvenShareISQ_EET2_T4_E12temp_storage+64];
	add.s64 	%rd371, %rd369, %rd370;
	ld.shared.u64 	%rd372, [_ZZN3cub18CUB_300001_SM_10006detail6reduce18DeviceReduceKernelINS2_10policy_hubIlyN4cuda3std3__44plusIlEEE10Policy1000EN6thrust24THRUST_300001_SM_1000_NS18transform_iteratorI11is_positiveNSD_6detail15normal_iteratorINSD_10device_ptrIdEEEEllEEyS9_lNS7_10__identityEEEvT0_PT3_T1_NS0_13GridEvenShareISQ_EET2_T4_E12temp_storage+72];
	add.s64 	%rd373, %rd371, %rd372;
	ld.shared.u64 	%rd374, [_ZZN3cub18CUB_300001_SM_10006detail6reduce18DeviceReduceKernelINS2_10policy_hubIlyN4cuda3std3__44plusIlEEE10Policy1000EN6thrust24THRUST_300001_SM_1000_NS18transform_iteratorI11is_positiveNSD_6detail15normal_iteratorINSD_10device_ptrIdEEEEllEEyS9_lNS7_10__identityEEEvT0_PT3_T1_NS0_13GridEvenShareISQ_EET2_T4_E12temp_storage+80];
	add.s64 	%rd375, %rd373, %rd374;
	ld.shared.u64 	%rd376, [_ZZN3cub18CUB_300001_SM_10006detail6reduce18DeviceReduceKernelINS2_10policy_hubIlyN4cuda3std3__44plusIlEEE10Policy1000EN6thrust24THRUST_300001_SM_1000_NS18transform_iteratorI11is_positiveNSD_6detail15normal_iteratorINSD_10device_ptrIdEEEEllEEyS9_lNS7_10__identityEEEvT0_PT3_T1_NS0_13GridEvenShareISQ_EET2_T4_E12temp_storage+88];
	add.s64 	%rd377, %rd375, %rd376;
	ld.shared.u64 	%rd378, [_ZZN3cub18CUB_300001_SM_10006detail6reduce18DeviceReduceKernelINS2_10policy_hubIlyN4cuda3std3__44plusIlEEE10Policy1000EN6thrust24THRUST_300001_SM_1000_NS18transform_iteratorI11is_positiveNSD_6detail15normal_iteratorINSD_10device_ptrIdEEEEllEEyS9_lNS7_10__identityEEEvT0_PT3_T1_NS0_13GridEvenShareISQ_EET2_T4_E12temp_storage+96];
	add.s64 	%rd379, %rd377, %rd378;
	ld.shared.u64 	%rd380, [_ZZN3cub18CUB_300001_SM_10006detail6reduce18DeviceReduceKernelINS2_10policy_hubIlyN4cuda3std3__44plusIlEEE10Policy1000EN6thrust24THRUST_300001_SM_1000_NS18transform_iteratorI11is_positiveNSD_6detail15normal_iteratorINSD_10device_ptrIdEEEEllEEyS9_lNS7_10__identityEEEvT0_PT3_T1_NS0_13GridEvenShareISQ_EET2_T4_E12temp_storage+104];
	add.s64 	%rd381, %rd379, %rd380;
	ld.shared.u64 	%rd382, [_ZZN3cub18CUB_300001_SM_10006detail6reduce18DeviceReduceKernelINS2_10policy_hubIlyN4cuda3std3__44plusIlEEE10Policy1000EN6thrust24THRUST_300001_SM_1000_NS18transform_iteratorI11is_positiveNSD_6detail15normal_iteratorINSD_10device_ptrIdEEEEllEEyS9_lNS7_10__identityEEEvT0_PT3_T1_NS0_13GridEvenShareISQ_EET2_T4_E12temp_storage+112];
	add.s64 	%rd383, %rd381, %rd382;
	ld.shared.u64 	%rd384, [_ZZN3cub18CUB_300001_SM_10006detail6reduce18DeviceReduceKernelINS2_10policy_hubIlyN4cuda3std3__44plusIlEEE10Policy1000EN6thrust24THRUST_300001_SM_1000_NS18transform_iteratorI11is_positiveNSD_6detail15normal_iteratorINSD_10device_ptrIdEEEEllEEyS9_lNS7_10__identityEEEvT0_PT3_T1_NS0_13GridEvenShareISQ_EET2_T4_E12temp_storage+120];
	add.s64 	%rd385, %rd383, %rd384;
	ld.shared.u64 	%rd386, [_ZZN3cub18CUB_300001_SM_10006detail6reduce18DeviceReduceKernelINS2_10policy_hubIlyN4cuda3std3__44plusIlEEE10Policy1000EN6thrust24THRUST_300001_SM_1000_NS18transform_iteratorI11is_positiveNSD_6detail15normal_iteratorINSD_10device_ptrIdEEEEllEEyS9_lNS7_10__identityEEEvT0_PT3_T1_NS0_13GridEvenShareISQ_EET2_T4_E12temp_storage+128];
	add.s64 	%rd387, %rd385, %rd386;
	ld.shared.u64 	%rd388, [_ZZN3cub18CUB_300001_SM_10006detail6reduce18DeviceReduceKernelINS2_10policy_hubIlyN4cuda3std3__44plusIlEEE10Policy1000EN6thrust24THRUST_300001_SM_1000_NS18transform_iteratorI11is_positiveNSD_6detail15normal_iteratorINSD_10device_ptrIdEEEEllEEyS9_lNS7_10__identityEEEvT0_PT3_T1_NS0_13GridEvenShareISQ_EET2_T4_E12temp_storage+136];
	add.s64 	%rd419, %rd387, %rd388;
	bra.uni 	$L__BB5_46;
$L__BB5_21:
	// begin inline asm
	mov.u32 %r145, %laneid;
	// end inline asm
	and.b32  	%r196, %r5, 992;
	add.s32 	%r197, %r196, 32;
	setp.gt.s32 	%p107, %r197, %r4;
	not.b32 	%r198, %r196;
	add.s32 	%r199, %r4, %r198;
	selp.b32 	%r194, %r199, 31, %p107;
	mov.b64 	{%r147, %r152}, %rd403;
	mov.b32 	%r153, 1;
	mov.b32 	%r195, -1;
	// begin inline asm
	shfl.sync.down.b32 %r146, %r147, %r153, %r194, %r195;
	// end inline asm
	// begin inline asm
	shfl.sync.down.b32 %r151, %r152, %r153, %r194, %r195;
	// end inline asm
	mov.b64 	%rd288, {%r146, %r151};
	setp.lt.s32 	%p108, %r145, %r194;
	selp.b64 	%rd289, %rd288, 0, %p108;
	add.s64 	%rd290, %rd289, %rd403;
	mov.b64 	{%r157, %r162}, %rd290;
	mov.b32 	%r163, 2;
	// begin inline asm
	shfl.sync.down.b32 %r156, %r157, %r163, %r194, %r195;
	// end inline asm
	// begin inline asm
	shfl.sync.down.b32 %r161, %r162, %r163, %r194, %r195;
	// end inline asm
	mov.b64 	%rd291, {%r156, %r161};
	add.s32 	%r200, %r145, 2;
	setp.gt.s32 	%p109, %r200, %r194;
	selp.b64 	%rd292, 0, %rd291, %p109;
	add.s64 	%rd293, %rd292, %rd290;
	mov.b64 	{%r167, %r172}, %rd293;
	mov.b32 	%r173, 4;
	// begin inline asm
	shfl.sync.down.b32 %r166, %r167, %r173, %r194, %r195;
	// end inline asm
	// begin inline asm
	shfl.sync.down.b32 %r171, %r172, %r173, %r194, %r195;
	// end inline asm
	mov.b64 	%rd294, {%r166, %r171};
	add.s32 	%r201, %r145, 4;
	setp.gt.s32 	%p110, %r201, %r194;
	selp.b64 	%rd295, 0, %rd294, %p110;
	add.s64 	%rd296, %rd295, %rd293;
	mov.b64 	{%r177, %r182}, %rd296;
	mov.b32 	%r183, 8;
	// begin inline asm
	shfl.sync.down.b32 %r176, %r177, %r183, %r194, %r195;
	// end inline asm
	// begin inline asm
	shfl.sync.down.b32 %r181, %r182, %r183, %r194, %r195;
	// end inline asm
	mov.b64 	%rd297, {%r176, %r181};
	add.s32 	%r202, %r145, 8;
	setp.gt.s32 	%p111, %r202, %r194;
	selp.b64 	%rd298, 0, %rd297, %p111;
	add.s64 	%rd299, %rd298, %rd296;
	mov.b64 	{%r187, %r192}, %rd299;
	mov.b32 	%r193, 16;
	// begin inline asm
	shfl.sync.down.b32 %r186, %r187, %r193, %r194, %r195;
	// end inline asm
	// begin inline asm
	shfl.sync.down.b32 %r191, %r192, %r193, %r194, %r195;
	// end inline asm
	mov.b64 	%rd300, {%r186, %r191};
	add.s32 	%r203, %r145, 16;
	setp.gt.s32 	%p112, %r203, %r194;
	selp.b64 	%rd301, 0, %rd300, %p112;
	add.s64 	%rd419, %rd301, %rd299;
	setp.ne.s32 	%p113, %r145, 0;
	@%p113 bra 	$L__BB5_23;
	shr.u32 	%r204, %r5, 2;
	and.b32  	%r205, %r204, 248;
	mov.u32 	%r206, _ZZN3cub18CUB_300001_SM_10006detail6reduce18DeviceReduceKernelINS2_10policy_hubIlyN4cuda3std3__44plusIlEEE10Policy1000EN6thrust24THRUST_300001_SM_1000_NS18transform_iteratorI11is_positiveNSD_6detail15normal_iteratorINSD_10device_ptrIdEEEEllEEyS9_lNS7_10__identityEEEvT0_PT3_T1_NS0_13GridEvenShareISQ_EET2_T4_E12temp_storage;
	add.s32 	%r207, %r206, %r205;
	st.shared.u64 	[%r207+16], %rd419;
$L__BB5_23:
	bar.sync 	0;
	setp.ne.s32 	%p114, %r5, 0;
	@%p114 bra 	$L__BB5_46;
	setp.gt.s32 	%p115, %r4, 32;
	ld.shared.u64 	%rd302, [_ZZN3cub18CUB_300001_SM_10006detail6reduce18DeviceReduceKernelINS2_10policy_hubIlyN4cuda3std3__44plusIlEEE10Policy1000EN6thrust24THRUST_300001_SM_1000_NS18transform_iteratorI11is_positiveNSD_6detail15normal_iteratorINSD_10device_ptrIdEEEEllEEyS9_lNS7_10__identityEEEvT0_PT3_T1_NS0_13GridEvenShareISQ_EET2_T4_E12temp_storage+24];
	selp.b64 	%rd303, %rd302, 0, %p115;
	add.s64 	%rd304, %rd303, %rd419;
	setp.gt.s32 	%p116, %r4, 64;
	ld.shared.u64 	%rd305, [_ZZN3cub18CUB_300001_SM_10006detail6reduce18DeviceReduceKernelINS2_10policy_hubIlyN4cuda3std3__44plusIlEEE10Policy1000EN6thrust24THRUST_300001_SM_1000_NS18transform_iteratorI11is_positiveNSD_6detail15normal_iteratorINSD_10device_ptrIdEEEEllEEyS9_lNS7_10__identityEEEvT0_PT3_T1_NS0_13GridEvenShareISQ_EET2_T4_E12temp_storage+32];
	selp.b64 	%rd306, %rd305, 0, %p116;
	add.s64 	%rd307, %rd304, %rd306;
	setp.gt.s32 	%p117, %r4, 96;
	ld.shared.u64 	%rd308, [_ZZN3cub18CUB_300001_SM_10006detail6reduce18DeviceReduceKernelINS2_10policy_hubIlyN4cuda3std3__44plusIlEEE10Policy1000EN6thrust24THRUST_300001_SM_1000_NS18transform_iteratorI11is_positiveNSD_6detail15normal_iteratorINSD_10device_ptrIdEEEEllEEyS9_lNS7_10__identityEEEvT0_PT3_T1_NS0_13GridEvenShareISQ_EET2_T4_E12temp_storage+40];
	selp.b64 	%rd309, %rd308, 0, %p117;
	add.s64 	%rd310, %rd307, %rd309;
	setp.gt.s32 	%p118, %r4, 128;
	ld.shared.u64 	%rd311, [_ZZN3cub18CUB_300001_SM_10006detail6reduce18DeviceReduceKernelINS2_10policy_hubIlyN4cuda3std3__44plusIlEEE10Policy1000EN6thrust24THRUST_300001_SM_1000_NS18transform_iteratorI11is_positiveNSD_6detail15normal_iteratorINSD_10device_ptrIdEEEEllEEyS9_lNS7_10__identityEEEvT0_PT3_T1_NS0_13GridEvenShareISQ_EET2_T4_E12temp_storage+48];
	selp.b64 	%rd312, %rd311, 0, %p118;
	add.s64 	%rd313, %rd310, %rd312;
	setp.gt.s32 	%p119, %r4, 160;
	ld.shared.u64 	%rd314, [_ZZN3cub18CUB_300001_SM_10006detail6reduce18DeviceReduceKernelINS2_10policy_hubIlyN4cuda3std3__44plusIlEEE10Policy1000EN6thrust24THRUST_300001_SM_1000_NS18transform_iteratorI11is_positiveNSD_6detail15normal_iteratorINSD_10device_ptrIdEEEEllEEyS9_lNS7_10__identityEEEvT0_PT3_T1_NS0_13GridEvenShareISQ_EET2_T4_E12temp_storage+56];
	selp.b64 	%rd315, %rd314, 0, %p119;
	add.s64 	%rd316, %rd313, %rd315;
	setp.gt.s32 	%p120, %r4, 192;
	ld.shared.u64 	%rd317, [_ZZN3cub18CUB_300001_SM_10006detail6reduce18DeviceReduceKernelINS2_10policy_hubIlyN4cuda3std3__44plusIlEEE10Policy1000EN6thrust24THRUST_300001_SM_1000_NS18transform_iteratorI11is_positiveNSD_6detail15normal_iteratorINSD_10device_ptrIdEEEEllEEyS9_lNS7_10__identityEEEvT0_PT3_T1_NS0_13GridEvenShareISQ_EET2_T4_E12temp_storage+64];
	selp.b64 	%rd318, %rd317, 0, %p120;
	add.s64 	%rd319, %rd316, %rd318;
	setp.gt.s32 	%p121, %r4, 224;
	ld.shared.u64 	%rd320, [_ZZN3cub18CUB_300001_SM_10006detail6reduce18DeviceReduceKernelINS2_10policy_hubIlyN4cuda3std3__44plusIlEEE10Policy1000EN6thrust24THRUST_300001_SM_1000_NS18transform_iteratorI11is_positiveNSD_6detail15normal_iteratorINSD_10device_ptrIdEEEEllEEyS9_lNS7_10__identityEEEvT0_PT3_T1_NS0_13GridEvenShareISQ_EET2_T4_E12temp_storage+72];
	selp.b64 	%rd321, %rd320, 0, %p121;
	add.s64 	%rd322, %rd319, %rd321;
	setp.gt.s32 	%p122, %r4, 256;
	ld.shared.u64 	%rd323, [_ZZN3cub18CUB_300001_SM_10006detail6reduce18DeviceReduceKernelINS2_10policy_hubIlyN4cuda3std3__44plusIlEEE10Policy1000EN6thrust24THRUST_300001_SM_1000_NS18transform_iteratorI11is_positiveNSD_6detail15normal_iteratorINSD_10device_ptrIdEEEEllEEyS9_lNS7_10__identityEEEvT0_PT3_T1_NS0_13GridEvenShareISQ_EET2_T4_E12temp_storage+80];
	selp.b64 	%rd324, %rd323, 0, %p122;
	add.s64 	%rd325, %rd322, %rd324;
	setp.gt.s32 	%p123, %r4, 288;
	ld.shared.u64 	%rd326, [_ZZN3cub18CUB_300001_SM_10006detail6reduce18DeviceReduceKernelINS2_10policy_hubIlyN4cuda3std3__44plusIlEEE10Policy1000EN6thrust24THRUST_300001_SM_1000_NS18transform_iteratorI11is_positiveNSD_6detail15normal_iteratorINSD_10device_ptrIdEEEEllEEyS9_lNS7_10__identityEEEvT0_PT3_T1_NS0_13GridEvenShareISQ_EET2_T4_E12temp_storage+88];
	selp.b64 	%rd327, %rd326, 0, %p123;
	add.s64 	%rd328, %rd325, %rd327;
	setp.gt.s32 	%p124, %r4, 320;
	ld.shared.u64 	%rd329, [_ZZN3cub18CUB_300001_SM_10006detail6reduce18DeviceReduceKernelINS2_10policy_hubIlyN4cuda3std3__44plusIlEEE10Policy1000EN6thrust24THRUST_300001_SM_1000_NS18transform_iteratorI11is_positiveNSD_6detail15normal_iteratorINSD_10device_ptrIdEEEEllEEyS9_lNS7_10__identityEEEvT0_PT3_T1_NS0_13GridEvenShareISQ_EET2_T4_E12temp_storage+96];
	selp.b64 	%rd330, %rd329, 0, %p124;
	add.s64 	%rd331, %rd328, %rd330;
	setp.gt.s32 	%p125, %r4, 352;
	ld.shared.u64 	%rd332, [_ZZN3cub18CUB_300001_SM_10006detail6reduce18DeviceReduceKernelINS2_10policy_hubIlyN4cuda3std3__44plusIlEEE10Policy1000EN6thrust24THRUST_300001_SM_1000_NS18transform_iteratorI11is_positiveNSD_6detail15normal_iteratorINSD_10device_ptrIdEEEEllEEyS9_lNS7_10__identityEEEvT0_PT3_T1_NS0_13GridEvenShareISQ_EET2_T4_E12temp_storage+104];
	selp.b64 	%rd333, %rd332, 0, %p125;
	add.s64 	%rd334, %rd331, %rd333;
	setp.gt.s32 	%p126, %r4, 384;
	ld.shared.u64 	%rd335, [_ZZN3cub18CUB_300001_SM_10006detail6reduce18DeviceReduceKernelINS2_10policy_hubIlyN4cuda3std3__44plusIlEEE10Policy1000EN6thrust24THRUST_300001_SM_1000_NS18transform_iteratorI11is_positiveNSD_6detail15normal_iteratorINSD_10device_ptrIdEEEEllEEyS9_lNS7_10__identityEEEvT0_PT3_T1_NS0_13GridEvenShareISQ_EET2_T4_E12temp_storage+112];
	selp.b64 	%rd336, %rd335, 0, %p126;
	add.s64 	%rd337, %rd334, %rd336;
	setp.gt.s32 	%p127, %r4, 416;
	ld.shared.u64 	%rd338, [_ZZN3cub18CUB_300001_SM_10006detail6reduce18DeviceReduceKernelINS2_10policy_hubIlyN4cuda3std3__44plusIlEEE10Policy1000EN6thrust24THRUST_300001_SM_1000_NS18transform_iteratorI11is_positiveNSD_6detail15normal_iteratorINSD_10device_ptrIdEEEEllEEyS9_lNS7_10__identityEEEvT0_PT3_T1_NS0_13GridEvenShareISQ_EET2_T4_E12temp_storage+120];
	selp.b64 	%rd339, %rd338, 0, %p127;
	add.s64 	%rd340, %rd337, %rd339;
	setp.gt.s32 	%p128, %r4, 448;
	ld.shared.u64 	%rd341, [_ZZN3cub18CUB_300001_SM_10006detail6reduce18DeviceReduceKernelINS2_10policy_hubIlyN4cuda3std3__44plusIlEEE10Policy1000EN6thrust24THRUST_300001_SM_1000_NS18transform_iteratorI11is_positiveNSD_6detail15normal_iteratorINSD_10device_ptrIdEEEEllEEyS9_lNS7_10__identityEEEvT0_PT3_T1_NS0_13GridEvenShareISQ_EET2_T4_E12temp_storage+128];
	selp.b64 	%rd342, %rd341, 0, %p128;
	add.s64 	%rd343, %rd340, %rd342;
	setp.gt.s32 	%p129, %r4, 480;
	ld.shared.u64 	%rd344, [_ZZN3cub18CUB_300001_SM_10006detail6reduce18DeviceReduceKernelINS2_10policy_hubIlyN4cuda3std3__44plusIlEEE10Policy1000EN6thrust24THRUST_300001_SM_1000_NS18transform_iteratorI11is_positiveNSD_6detail15normal_iteratorINSD_10device_ptrIdEEEEllEEyS9_lNS7_10__identityEEEvT0_PT3_T1_NS0_13GridEvenShareISQ_EET2_T4_E12temp_storage+136];
	selp.b64 	%rd345, %rd344, 0, %p129;
	add.s64 	%rd419, %rd343, %rd345;
	bra.uni 	$L__BB5_46;
$L__BB5_25:
	cvt.u32.u64 	%r52, %rd4;
	mov.u32 	%r27, %tid.x;
	add.s32 	%r53, %r52, %r27;
	mul.wide.u32 	%rd65, %r53, 8;
	add.s64 	%rd66, %rd2, %rd65;
	ld.global.f64 	%fd1, [%rd66];
	setp.gt.f64 	%p2, %fd1, 0d0000000000000000;
	selp.u64 	%rd67, 1, 0, %p2;
	ld.global.f64 	%fd2, [%rd66+4096];
	setp.gt.f64 	%p3, %fd2, 0d0000000000000000;
	selp.u64 	%rd68, 1, 0, %p3;
	ld.global.f64 	%fd3, [%rd66+8192];
	setp.gt.f64 	%p4, %fd3, 0d0000000000000000;
	selp.u64 	%rd69, 1, 0, %p4;
	ld.global.f64 	%fd4, [%rd66+12288];
	setp.gt.f64 	%p5, %fd4, 0d0000000000000000;
	selp.u64 	%rd70, 1, 0, %p5;
	ld.global.f64 	%fd5, [%rd66+16384];
	setp.gt.f64 	%p6, %fd5, 0d0000000000000000;
	selp.u64 	%rd71, 1, 0, %p6;
	ld.global.f64 	%fd6, [%rd66+20480];
	setp.gt.f64 	%p7, %fd6, 0d0000000000000000;
	selp.u64 	%rd72, 1, 0, %p7;
	ld.global.f64 	%fd7, [%rd66+24576];
	setp.gt.f64 	%p8, %fd7, 0d0000000000000000;
	selp.u64 	%rd73, 1, 0, %p8;
	add.s64 	%rd74, %rd68, %rd67;
	add.s64 	%rd75, %rd74, %rd69;
	add.s64 	%rd76, %rd75, %rd70;
	add.s64 	%rd77, %rd76, %rd71;
	add.s64 	%rd78, %rd77, %rd72;
	add.s64 	%rd418, %rd78, %rd73;
	setp.lt.u64 	%p9, %rd5, %rd3;
	@%p9 bra 	$L__BB5_42;
	cvt.u32.u64 	%r55, %rd3;
	cvt.u64.u32 	%rd30, %r27;
	add.s64 	%rd405, %rd4, %rd3;
	cvt.u32.u64 	%r28, %rd1;
	not.b32 	%r57, %r27;
	add.s32 	%r58, %r57, %r28;
	sub.s32 	%r59, %r58, %r55;
	sub.s32 	%r272, %r59, %r52;
	add.s64 	%rd79, %rd405, %rd30;
	shl.b64 	%rd80, %rd79, 3;
	add.s64 	%rd81, %rd80, %rd2;
	add.s64 	%rd404, %rd81, 32768;
	mov.b32 	%r273, 0;
	mov.u64 	%rd406, %rd4;
$L__BB5_27:
	cvt.s64.s32 	%rd37, %r50;
	add.s64 	%rd406, %rd406, %rd37;
	add.s64 	%rd82, %rd1, -3584;
	setp.gt.u64 	%p10, %rd406, %rd82;
	@%p10 bra 	$L__BB5_29;
	mul.lo.s32 	%r61, %r1, 3584;
	cvt.s64.s32 	%rd83, %r61;
	add.s64 	%rd84, %rd406, %rd30;
	shl.b64 	%rd85, %rd84, 3;
	add.s64 	%rd86, %rd2, %rd85;
	ld.global.f64 	%fd8, [%rd86];
	setp.gt.f64 	%p11, %fd8, 0d0000000000000000;
	selp.u64 	%rd87, 1, 0, %p11;
	ld.global.f64 	%fd9, [%rd86+4096];
	setp.gt.f64 	%p12, %fd9, 0d0000000000000000;
	selp.u64 	%rd88, 1, 0, %p12;
	ld.global.f64 	%fd10, [%rd86+8192];
	setp.gt.f64 	%p13, %fd10, 0d0000000000000000;
	selp.u64 	%rd89, 1, 0, %p13;
	ld.global.f64 	%fd11, [%rd86+12288];
	setp.gt.f64 	%p14, %fd11, 0d0000000000000000;
	selp.u64 	%rd90, 1, 0, %p14;
	ld.global.f64 	%fd12, [%rd86+16384];
	setp.gt.f64 	%p15, %fd12, 0d0000000000000000;
	selp.u64 	%rd91, 1, 0, %p15;
	ld.global.f64 	%fd13, [%rd86+20480];
	setp.gt.f64 	%p16, %fd13, 0d0000000000000000;
	selp.u64 	%rd92, 1, 0, %p16;
	ld.global.f64 	%fd14, [%rd86+24576];
	setp.gt.f64 	%p17, %fd14, 0d0000000000000000;
	selp.u64 	%rd93, 1, 0, %p17;
	add.s64 	%rd94, %rd418, %rd87;
	add.s64 	%rd95, %rd94, %rd88;
	add.s64 	%rd96, %rd95, %rd89;
	add.s64 	%rd97, %rd96, %rd90;
	add.s64 	%rd98, %rd97, %rd91;
	add.s64 	%rd99, %rd98, %rd92;
	add.s64 	%rd418, %rd99, %rd93;
	sub.s64 	%rd100, %rd1, %rd406;
	setp.lt.u64 	%p18, %rd100, %rd83;
	add.s32 	%r273, %r273, 1;
	add.s64 	%rd405, %rd405, %rd83;
	sub.s32 	%r272, %r272, %r61;
	mul.wide.s32 	%rd101, %r61, 8;
	add.s64 	%rd404, %rd404, %rd101;
	@%p18 bra 	$L__BB5_42;
	bra.uni 	$L__BB5_27;
$L__BB5_29:
	setp.le.u64 	%p19, %rd1, %rd406;
	cvt.u32.u64 	%r62, %rd406;
	cvt.u32.u64 	%r63, %rd1;
	sub.s32 	%r64, %r63, %r62;
	setp.ge.s32 	%p20, %r27, %r64;
	or.pred  	%p21, %p19, %p20;
	@%p21 bra 	$L__BB5_42;
	cvt.u32.u64 	%r66, %rd37;
	cvt.u32.u64 	%r67, %rd4;
	not.b32 	%r68, %r27;
	add.s32 	%r69, %r68, %r28;
	add.s32 	%r70, %r66, %r67;
	sub.s32 	%r71, %r69, %r70;
	mul.lo.s32 	%r72, %r1, %r273;
	mad.lo.s32 	%r73, %r72, -3584, %r71;
	shr.u32 	%r74, %r73, 9;
	add.s32 	%r34, %r74, 1;
	and.b32  	%r35, %r34, 15;
	setp.lt.u32 	%p22, %r73, 7680;
	mov.u32 	%r276, %r27;
	@%p22 bra 	$L__BB5_33;
	shr.u32 	%r75, %r272, 9;
	add.s32 	%r76, %r75, 1;
	and.b32  	%r77, %r76, 16777200;
	neg.s32 	%r274, %r77;
	mov.u32 	%r276, %r27;
$L__BB5_32:
	.pragma "nounroll";
	ld.global.f64 	%fd15, [%rd404+-32768];
	setp.gt.f64 	%p23, %fd15, 0d0000000000000000;
	selp.u64 	%rd103, 1, 0, %p23;
	add.s64 	%rd104, %rd418, %rd103;
	ld.global.f64 	%fd16, [%rd404+-28672];
	setp.gt.f64 	%p24, %fd16, 0d0000000000000000;
	selp.u64 	%rd105, 1, 0, %p24;
	add.s64 	%rd106, %rd104, %rd105;
	ld.global.f64 	%fd17, [%rd404+-24576];
	setp.gt.f64 	%p25, %fd17, 0d0000000000000000;
	selp.u64 	%rd107, 1, 0, %p25;
	add.s64 	%rd108, %rd106, %rd107;
	ld.global.f64 	%fd18, [%rd404+-20480];
	setp.gt.f64 	%p26, %fd18, 0d0000000000000000;
	selp.u64 	%rd109, 1, 0, %p26;
	add.s64 	%rd110, %rd108, %rd109;
	ld.global.f64 	%fd19, [%rd404+-16384];
	setp.gt.f64 	%p27, %fd19, 0d0000000000000000;
	selp.u64 	%rd111, 1, 0, %p27;
	add.s64 	%rd112, %rd110, %rd111;
	ld.global.f64 	%fd20, [%rd404+-12288];
	setp.gt.f64 	%p28, %fd20, 0d0000000000000000;
	selp.u64 	%rd113, 1, 0, %p28;
	add.s64 	%rd114, %rd112, %rd113;
	ld.global.f64 	%fd21, [%rd404+-8192];
	setp.gt.f64 	%p29, %fd21, 0d0000000000000000;
	selp.u64 	%rd115, 1, 0, %p29;
	add.s64 	%rd116, %rd114, %rd115;
	ld.global.f64 	%fd22, [%rd404+-4096];
	setp.gt.f64 	%p30, %fd22, 0d0000000000000000;
	selp.u64 	%rd117, 1, 0, %p30;
	add.s64 	%rd118, %rd116, %rd117;
	ld.global.f64 	%fd23, [%rd404];
	setp.gt.f64 	%p31, %fd23, 0d0000000000000000;
	selp.u64 	%rd119, 1, 0, %p31;
	add.s64 	%rd120, %rd118, %rd119;
	ld.global.f64 	%fd24, [%rd404+4096];
	setp.gt.f64 	%p32, %fd24, 0d0000000000000000;
	selp.u64 	%rd121, 1, 0, %p32;
	add.s64 	%rd122, %rd120, %rd121;
	ld.global.f64 	%fd25, [%rd404+8192];
	setp.gt.f64 	%p33, %fd25, 0d0000000000000000;
	selp.u64 	%rd123, 1, 0, %p33;
	add.s64 	%rd124, %rd122, %rd123;
	ld.global.f64 	%fd26, [%rd404+12288];
	setp.gt.f64 	%p34, %fd26, 0d0000000000000000;
	selp.u64 	%rd125, 1, 0, %p34;
	add.s64 	%rd126, %rd124, %rd125;
	ld.global.f64 	%fd27, [%rd404+16384];
	setp.gt.f64 	%p35, %fd27, 0d0000000000000000;
	selp.u64 	%rd127, 1, 0, %p35;
	add.s64 	%rd128, %rd126, %rd127;
	ld.global.f64 	%fd28, [%rd404+20480];
	setp.gt.f64 	%p36, %fd28, 0d0000000000000000;
	selp.u64 	%rd129, 1, 0, %p36;
	add.s64 	%rd130, %rd128, %rd129;
	ld.global.f64 	%fd29, [%rd404+24576];
	setp.gt.f64 	%p37, %fd29, 0d0000000000000000;
	selp.u64 	%rd131, 1, 0, %p37;
	add.s64 	%rd132, %rd130, %rd131;
	ld.global.f64 	%fd30, [%rd404+28672];
	setp.gt.f64 	%p38, %fd30, 0d0000000000000000;
	selp.u64 	%rd133, 1, 0, %p38;
	add.s64 	%rd418, %rd132, %rd133;
	add.s32 	%r276, %r276, 8192;
	add.s32 	%r274, %r274, 16;
	add.s64 	%rd404, %rd404, 65536;
	setp.ne.s32 	%p39, %r274, 0;
	@%p39 bra 	$L__BB5_32;
$L__BB5_33:
	setp.eq.s32 	%p40, %r35, 0;
	@%p40 bra 	$L__BB5_42;
	and.b32  	%r42, %r34, 7;
	setp.lt.u32 	%p41, %r35, 8;
	@%p41 bra 	$L__BB5_36;
	cvt.u64.u32 	%rd135, %r276;
	add.s64 	%rd136, %rd406, %rd135;
	shl.b64 	%rd137, %rd136, 3;
	add.s64 	%rd138, %rd2, %rd137;
	ld.global.f64 	%fd31, [%rd138];
	setp.gt.f64 	%p42, %fd31, 0d0000000000000000;
	selp.u64 	%rd139, 1, 0, %p42;
	add.s64 	%rd140, %rd418, %rd139;
	ld.global.f64 	%fd32, [%rd138+4096];
	setp.gt.f64 	%p43, %fd32, 0d0000000000000000;
	selp.u64 	%rd141, 1, 0, %p43;
	add.s64 	%rd142, %rd140, %rd141;
	ld.global.f64 	%fd33, [%rd138+8192];
	setp.gt.f64 	%p44, %fd33, 0d0000000000000000;
	selp.u64 	%rd143, 1, 0, %p44;
	add.s64 	%rd144, %rd142, %rd143;
	ld.global.f64 	%fd34, [%rd138+12288];
	setp.gt.f64 	%p45, %fd34, 0d0000000000000000;
	selp.u64 	%rd145, 1, 0, %p45;
	add.s64 	%rd146, %rd144, %rd145;
	ld.global.f64 	%fd35, [%rd138+16384];
	setp.gt.f64 	%p46, %fd35, 0d0000000000000000;
	selp.u64 	%rd147, 1, 0, %p46;
	add.s64 	%rd148, %rd146, %rd147;
	ld.global.f64 	%fd36, [%rd138+20480];
	setp.gt.f64 	%p47, %fd36, 0d0000000000000000;
	selp.u64 	%rd149, 1, 0, %p47;
	add.s64 	%rd150, %rd148, %rd149;
	ld.global.f64 	%fd37, [%rd138+24576];
	setp.gt.f64 	%p48, %fd37, 0d0000000000000000;
	selp.u64 	%rd151, 1, 0, %p48;
	add.s64 	%rd152, %rd150, %rd151;
	ld.global.f64 	%fd38, [%rd138+28672];
	setp.gt.f64 	%p49, %fd38, 0d0000000000000000;
	selp.u64 	%rd153, 1, 0, %p49;
	add.s64 	%rd418, %rd152, %rd153;
	add.s32 	%r276, %r276, 4096;
$L__BB5_36:
	setp.eq.s32 	%p50, %r42, 0;
	@%p50 bra 	$L__BB5_42;
	setp.lt.u32 	%p51, %r42, 4;
	@%p51 bra 	$L__BB5_39;
	cvt.u64.u32 	%rd155, %r276;
	add.s64 	%rd156, %rd406, %rd155;
	shl.b64 	%rd157, %rd156, 3;
	add.s64 	%rd158, %rd2, %rd157;
	ld.global.f64 	%fd39, [%rd158];
	setp.gt.f64 	%p52, %fd39, 0d0000000000000000;
	selp.u64 	%rd159, 1, 0, %p52;
	add.s64 	%rd160, %rd418, %rd159;
	ld.global.f64 	%fd40, [%rd158+4096];
	setp.gt.f64 	%p53, %fd40, 0d0000000000000000;
	selp.u64 	%rd161, 1, 0, %p53;
	add.s64 	%rd162, %rd160, %rd161;
	ld.global.f64 	%fd41, [%rd158+8192];
	setp.gt.f64 	%p54, %fd41, 0d0000000000000000;
	selp.u64 	%rd163, 1, 0, %p54;
	add.s64 	%rd164, %rd162, %rd163;
	ld.global.f64 	%fd42, [%rd158+12288];
	setp.gt.f64 	%p55, %fd42, 0d0000000000000000;
	selp.u64 	%rd165, 1, 0, %p55;
	add.s64 	%rd418, %rd164, %rd165;
	add.s32 	%r276, %r276, 2048;
$L__BB5_39:
	and.b32  	%r78, %r34, 3;
	setp.eq.s32 	%p56, %r78, 0;
	@%p56 bra 	$L__BB5_42;
	cvt.u64.u32 	%rd166, %r276;
	add.s64 	%rd167, %rd166, %rd405;
	shl.b64 	%rd168, %rd167, 3;
	add.s64 	%rd416, %rd2, %rd168;
	cvt.u16.u32 	%rs1, %r272;
	shr.u16 	%rs2, %rs1, 9;
	add.s16 	%rs3, %rs2, 1;
	cvt.u32.u16 	%r79, %rs3;
	and.b32  	%r80, %r79, 3;
	neg.s32 	%r279, %r80;
$L__BB5_41:
	.pragma "nounroll";
	ld.global.f64 	%fd43, [%rd416];
	setp.gt.f64 	%p57, %fd43, 0d0000000000000000;
	selp.u64 	%rd169, 1, 0, %p57;
	add.s64 	%rd418, %rd418, %rd169;
	add.s64 	%rd416, %rd416, 4096;
	add.s32 	%r279, %r279, 1;
	setp.ne.s32 	%p58, %r279, 0;
	@%p58 bra 	$L__BB5_41;
$L__BB5_42:
	// begin inline asm
	mov.u32 %r81, %laneid;
	// end inline asm
	mov.b64 	{%r83, %r88}, %rd418;
	mov.b32 	%r89, 1;
	mov.b32 	%r130, 31;
	mov.b32 	%r131, -1;
	// begin inline asm
	shfl.sync.down.b32 %r82, %r83, %r89, %r130, %r131;
	// end inline asm
	// begin inline asm
	shfl.sync.down.b32 %r87, %r88, %r89, %r130, %r131;
	// end inline asm
	mov.b64 	%rd170, {%r82, %r87};
	setp.gt.s32 	%p59, %r81, 30;
	selp.b64 	%rd171, 0, %rd170, %p59;
	add.s64 	%rd172, %rd171, %rd418;
	mov.b64 	{%r93, %r98}, %rd172;
	mov.b32 	%r99, 2;
	// begin inline asm
	shfl.sync.down.b32 %r92, %r93, %r99, %r130, %r131;
	// end inline asm
	// begin inline asm
	shfl.sync.down.b32 %r97, %r98, %r99, %r130, %r131;
	// end inline asm
	mov.b64 	%rd173, {%r92, %r97};
	setp.gt.s32 	%p60, %r81, 29;
	selp.b64 	%rd174, 0, %rd173, %p60;
	add.s64 	%rd175, %rd174, %rd172;
	mov.b64 	{%r103, %r108}, %rd175;
	mov.b32 	%r109, 4;
	// begin inline asm
	shfl.sync.down.b32 %r102, %r103, %r109, %r130, %r131;
	// end inline asm
	// begin inline asm
	shfl.sync.down.b32 %r107, %r108, %r109, %r130, %r131;
	// end inline asm
	mov.b64 	%rd176, {%r102, %r107};
	setp.gt.s32 	%p61, %r81, 27;
	selp.b64 	%rd177, 0, %rd176, %p61;
	add.s64 	%rd178, %rd177, %rd175;
	mov.b64 	{%r113, %r118}, %rd178;
	mov.b32 	%r119, 8;
	// begin inline asm
	shfl.sync.down.b32 %r112, %r113, %r119, %r130, %r131;
	// end inline asm
	// begin inline asm
	shfl.sync.down.b32 %r117, %r118, %r119, %r130, %r131;
	// end inline asm
	mov.b64 	%rd179, {%r112, %r117};
	setp.gt.s32 	%p62, %r81, 23;
	selp.b64 	%rd180, 0, %rd179, %p62;
	add.s64 	%rd181, %rd180, %rd178;
	mov.b64 	{%r123, %r128}, %rd181;
	mov.b32 	%r129, 16;
	// begin inline asm
	shfl.sync.down.b32 %r122, %r123, %r129, %r130, %r131;
	// end inline asm
	// begin inline asm
	shfl.sync.down.b32 %r127, %r128, %r129, %r130, %r131;
	// end inline asm
	mov.b64 	%rd182, {%r122, %r127};
	setp.gt.s32 	%p63, %r81, 15;
	selp.b64 	%rd183, 0, %rd182, %p63;
	add.s64 	%rd419, %rd183, %rd181;
	setp.ne.s32 	%p64, %r81, 0;
	@%p64 bra 	$L__BB5_44;
	shr.u32 	%r132, %r27, 2;
	and.b32  	%r133, %r132, 248;
	mov.u32 	%r134, _ZZN3cub18CUB_300001_SM_10006detail6reduce18DeviceReduceKernelINS2_10policy_hubIlyN4cuda3std3__44plusIlEEE10Policy1000EN6thrust24THRUST_300001_SM_1000_NS18transform_iteratorI11is_positiveNSD_6detail15normal_iteratorINSD_10device_ptrIdEEEEllEEyS9_lNS7_10__identityEEEvT0_PT3_T1_NS0_13GridEvenShareISQ_EET2_T4_E12temp_storage;
	add.s32 	%r135, %r134, %r133;
	st.shared.u64 	[%r135+16], %rd419;
$L__BB5_44:
	bar.sync 	0;
	setp.ne.s32 	%p65, %r27, 0;
	@%p65 bra 	$L__BB5_46;
	ld.shared.u64 	%rd184, [_ZZN3cub18CUB_300001_SM_10006detail6reduce18DeviceReduceKernelINS2_10policy_hubIlyN4cuda3std3__44plusIlEEE10Policy1000EN6thrust24THRUST_300001_SM_1000_NS18transform_iteratorI11is_positiveNSD_6detail15normal_iteratorINSD_10device_ptrIdEEEEllEEyS9_lNS7_10__identityEEEvT0_PT3_T1_NS0_13GridEvenShareISQ_EET2_T4_E12temp_storage+24];
	add.s64 	%rd185, %rd184, %rd419;
	ld.shared.u64 	%rd186, [_ZZN3cub18CUB_300001_SM_10006detail6reduce18DeviceReduceKernelINS2_10policy_hubIlyN4cuda3std3__44plusIlEEE10Policy1000EN6thrust24THRUST_300001_SM_1000_NS18transform_iteratorI11is_positiveNSD_6detail15normal_iteratorINSD_10device_ptrIdEEEEllEEyS9_lNS7_10__identityEEEvT0_PT3_T1_NS0_13GridEvenShareISQ_EET2_T4_E12temp_storage+32];
	add.s64 	%rd187, %rd185, %rd186;
	ld.shared.u64 	%rd188, [_ZZN3cub18CUB_300001_SM_10006detail6reduce18DeviceReduceKernelINS2_10policy_hubIlyN4cuda3std3__44plusIlEEE10Policy1000EN6thrust24THRUST_300001_SM_1000_NS18transform_iteratorI11is_positiveNSD_6detail15normal_iteratorINSD_10device_ptrIdEEEEllEEyS9_lNS7_10__identityEEEvT0_PT3_T1_NS0_13GridEvenShareISQ_EET2_T4_E12temp_storage+40];
	add.s64 	%rd189, %rd187, %rd188;
	ld.shared.u64 	%rd190, [_ZZN3cub18CUB_300001_SM_10006detail6reduce18DeviceReduceKernelINS2_10policy_hubIlyN4cuda3std3__44plusIlEEE10Policy1000EN6thrust24THRUST_300001_SM_1000_NS18transform_iteratorI11is_positiveNSD_6detail15normal_iteratorINSD_10device_ptrIdEEEEllEEyS9_lNS7_10__identityEEEvT0_PT3_T1_NS0_13GridEvenShareISQ_EET2_T4_E12temp_storage+48];
	add.s64 	%rd191, %rd189, %rd190;
	ld.shared.u64 	%rd192, [_ZZN3cub18CUB_300001_SM_10006detail6reduce18DeviceReduceKernelINS2_10policy_hubIlyN4cuda3std3__44plusIlEEE10Policy1000EN6thrust24THRUST_300001_SM_1000_NS18transform_iteratorI11is_positiveNSD_6detail15normal_iteratorINSD_10device_ptrIdEEEEllEEyS9_lNS7_10__identityEEEvT0_PT3_T1_NS0_13GridEvenShareISQ_EET2_T4_E12temp_storage+56];
	add.s64 	%rd193, %rd191, %rd192;
	ld.shared.u64 	%rd194, [_ZZN3cub18CUB_300001_SM_10006detail6reduce18DeviceReduceKernelINS2_10policy_hubIlyN4cuda3std3__44plusIlEEE10Policy1000EN6thrust24THRUST_300001_SM_1000_NS18transform_iteratorI11is_positiveNSD_6detail15normal_iteratorINSD_10device_ptrIdEEEEllEEyS9_lNS7_10__identityEEEvT0_PT3_T1_NS0_13GridEvenShareISQ_EET2_T4_E12temp_storage+64];
	add.s64 	%rd195, %rd193, %rd194;
	ld.shared.u64 	%rd196, [_ZZN3cub18CUB_300001_SM_10006detail6reduce18DeviceReduceKernelINS2_10policy_hubIlyN4cuda3std3__44plusIlEEE10Policy1000EN6thrust24THRUST_300001_SM_1000_NS18transform_iteratorI11is_positiveNSD_6detail15normal_iteratorINSD_10device_ptrIdEEEEllEEyS9_lNS7_10__identityEEEvT0_PT3_T1_NS0_13GridEvenShareISQ_EET2_T4_E12temp_storage+72];
	add.s64 	%rd197, %rd195, %rd196;
	ld.shared.u64 	%rd198, [_ZZN3cub18CUB_300001_SM_10006detail6reduce18DeviceReduceKernelINS2_10policy_hubIlyN4cuda3std3__44plusIlEEE10Policy1000EN6thrust24THRUST_300001_SM_1000_NS18transform_iteratorI11is_positiveNSD_6detail15normal_iteratorINSD_10device_ptrIdEEEEllEEyS9_lNS7_10__identityEEEvT0_PT3_T1_NS0_13GridEvenShareISQ_EET2_T4_E12temp_storage+80];
	add.s64 	%rd199, %rd197, %rd198;
	ld.shared.u64 	%rd200, [_ZZN3cub18CUB_300001_SM_10006detail6reduce18DeviceReduceKernelINS2_10policy_hubIlyN4cuda3std3__44plusIlEEE10Policy1000EN6thrust24THRUST_300001_SM_1000_NS18transform_iteratorI11is_positiveNSD_6detail15normal_iteratorINSD_10device_ptrIdEEEEllEEyS9_lNS7_10__identityEEEvT0_PT3_T1_NS0_13GridEvenShareISQ_EET2_T4_E12temp_storage+88];
	add.s64 	%rd201, %rd199, %rd200;
	ld.shared.u64 	%rd202, [_ZZN3cub18CUB_300001_SM_10006detail6reduce18DeviceReduceKernelINS2_10policy_hubIlyN4cuda3std3__44plusIlEEE10Policy1000EN6thrust24THRUST_300001_SM_1000_NS18transform_iteratorI11is_positiveNSD_6detail15normal_iteratorINSD_10device_ptrIdEEEEllEEyS9_lNS7_10__identityEEEvT0_PT3_T1_NS0_13GridEvenShareISQ_EET2_T4_E12temp_storage+96];
	add.s64 	%rd203, %rd201, %rd202;
	ld.shared.u64 	%rd204, [_ZZN3cub18CUB_300001_SM_10006detail6reduce18DeviceReduceKernelINS2_10policy_hubIlyN4cuda3std3__44plusIlEEE10Policy1000EN6thrust24THRUST_300001_SM_1000_NS18transform_iteratorI11is_positiveNSD_6detail15normal_iteratorINSD_10device_ptrIdEEEEllEEyS9_lNS7_10__identityEEEvT0_PT3_T1_NS0_13GridEvenShareISQ_EET2_T4_E12temp_storage+104];
	add.s64 	%rd205, %rd203, %rd204;
	ld.shared.u64 	%rd206, [_ZZN3cub18CUB_300001_SM_10006detail6reduce18DeviceReduceKernelINS2_10policy_hubIlyN4cuda3std3__44plusIlEEE10Policy1000EN6thrust24THRUST_300001_SM_1000_NS18transform_iteratorI11is_positiveNSD_6detail15normal_iteratorINSD_10device_ptrIdEEEEllEEyS9_lNS7_10__identityEEEvT0_PT3_T1_NS0_13GridEvenShareISQ_EET2_T4_E12temp_storage+112];
	add.s64 	%rd207, %rd205, %rd206;
	ld.shared.u64 	%rd208, [_ZZN3cub18CUB_300001_SM_10006detail6reduce18DeviceReduceKernelINS2_10policy_hubIlyN4cuda3std3__44plusIlEEE10Policy1000EN6thrust24THRUST_300001_SM_1000_NS18transform_iteratorI11is_positiveNSD_6detail15normal_iteratorINSD_10device_ptrIdEEEEllEEyS9_lNS7_10__identityEEEvT0_PT3_T1_NS0_13GridEvenShareISQ_EET2_T4_E12temp_storage+120];
	add.s64 	%rd209, %rd207, %rd208;
	ld.shared.u64 	%rd210, [_ZZN3cub18CUB_300001_SM_10006detail6reduce18DeviceReduceKernelINS2_10policy_hubIlyN4cuda3std3__44plusIlEEE10Policy1000EN6thrust24THRUST_300001_SM_1000_NS18transform_iteratorI11is_positiveNSD_6detail15normal_iteratorINSD_10device_ptrIdEEEEllEEyS9_lNS7_10__identityEEEvT0_PT3_T1_NS0_13GridEvenShareISQ_EET2_T4_E12temp_storage+128];
	add.s64 	%rd211, %rd209, %rd210;
	ld.shared.u64 	%rd212, [_ZZN3cub18CUB_300001_SM_10006detail6reduce18DeviceReduceKernelINS2_10policy_hubIlyN4cuda3std3__44plusIlEEE10Policy1000EN6thrust24THRUST_300001_SM_1000_NS18transform_iteratorI11is_positiveNSD_6detail15normal_iteratorINSD_10device_ptrIdEEEEllEEyS9_lNS7_10__identityEEEvT0_PT3_T1_NS0_13GridEvenShareISQ_EET2_T4_E12temp_storage+136];
	add.s64 	%rd419, %rd211, %rd212;
$L__BB5_46:
	mov.u32 	%r263, %tid.x;
	setp.ne.s32 	%p137, %r263, 0;
	@%p137 bra 	$L__BB5_48;
	ld.param.u64 	%rd392, [_ZN3cub18CUB_300001_SM_10006detail6reduce18DeviceReduceKernelINS2_10policy_hubIlyN4cuda3std3__44plusIlEEE10Policy1000EN6thrust24THRUST_300001_SM_1000_NS18transform_iteratorI11is_positiveNSD_6detail15normal_iteratorINSD_10device_ptrIdEEEEllEEyS9_lNS7_10__identityEEEvT0_PT3_T1_NS0_13GridEvenShareISQ_EET2_T4__param_1];
	cvta.to.global.u64 	%rd389, %rd392;
	mul.wide.u32 	%rd390, %r2, 8;
	add.s64 	%rd391, %rd389, %rd390;
	st.global.u64 	[%rd391], %rd419;
$L__BB5_48:
	ret;

}
	// .globl	_ZN3cub18CUB_300001_SM_10006detail6reduce28DeviceReduceSingleTileKernelINS2_10policy_hubIlyN4cuda3std3__44plusIlEEE10Policy1000EPlSC_iS9_llNS7_10__identityEEEvT0_T1_T2_T3_T4_T6_
.visible .entry _ZN3cub18CUB_300001_SM_10006detail6reduce28DeviceReduceSingleTileKernelINS2_10policy_hubIlyN4cuda3std3__44plusIlEEE10Policy1000EPlSC_iS9_llNS7_10__identityEEEvT0_T1_T2_T3_T4_T6_(
	.param .u64 .ptr .align 1 _ZN3cub18CUB_300001_SM_10006detail6reduce28DeviceReduceSingleTileKernelINS2_10policy_hubIlyN4cuda3std3__44plusIlEEE10Policy1000EPlSC_iS9_llNS7_10__identityEEEvT0_T1_T2_T3_T4_T6__param_0,
	.param .u64 .ptr .align 1 _ZN3cub18CUB_300001_SM_10006detail6reduce28DeviceReduceSingleTileKernelINS2_10policy_hubIlyN4cuda3std3__44plusIlEEE10Policy1000EPlSC_iS9_llNS7_10__identityEEEvT0_T1_T2_T3_T4_T6__param_1,
	.param .u32 _ZN3cub18CUB_300001_SM_10006detail6reduce28DeviceReduceSingleTileKernelINS2_10policy_hubIlyN4cuda3std3__44plusIlEEE10Policy1000EPlSC_iS9_llNS7_10__identityEEEvT0_T1_T2_T3_T4_T6__param_2,
	.param .align 1 .b8 _ZN3cub18CUB_300001_SM_10006detail6reduce28DeviceReduceSingleTileKernelINS2_10policy_hubIlyN4cuda3std3__44plusIlEEE10Policy1000EPlSC_iS9_llNS7_10__identityEEEvT0_T1_T2_T3_T4_T6__param_3[1],
	.param .u64 _ZN3cub18CUB_300001_SM_10006detail6reduce28DeviceReduceSingleTileKernelINS2_10policy_hubIlyN4cuda3std3__44plusIlEEE10Policy1000EPlSC_iS9_llNS7_10__identityEEEvT0_T1_T2_T3_T4_T6__param_4,
	.param .align 1 .b8 _ZN3cub18CUB_300001_SM_10006detail6reduce28DeviceReduceSingleTileKernelINS2_10policy_hubIlyN4cuda3std3__44plusIlEEE10Policy1000EPlSC_iS9_llNS7_10__identityEEEvT0_T1_T2_T3_T4_T6__param_5[1]
)
.maxntid 512
.minnctapersm 1
{
	.reg .pred 	%p<58>;
	.reg .b32 	%r<238>;
	.reg .b64 	%rd<281>;
	// demoted variable
	.shared .align 8 .b8 _ZZN3cub18CUB_300001_SM_10006detail6reduce28DeviceReduceSingleTileKernelINS2_10policy_hubIlyN4cuda3std3__44plusIlEEE10Policy1000EPlSC_iS9_llNS7_10__identityEEEvT0_T1_T2_T3_T4_T6_E12temp_storage[152];
	ld.param.u64 	%rd35, [_ZN3cub18CUB_300001_SM_10006detail6reduce28DeviceReduceSingleTileKernelINS2_10policy_hubIlyN4cuda3std3__44plusIlEEE10Policy1000EPlSC_iS9_llNS7_10__identityEEEvT0_T1_T2_T3_T4_T6__param_0];
	ld.param.u64 	%rd37, [_ZN3cub18CUB_300001_SM_10006detail6reduce28DeviceReduceSingleTileKernelINS2_10policy_hubIlyN4cuda3std3__44plusIlEEE10Policy1000EPlSC_iS9_llNS7_10__identityEEEvT0_T1_T2_T3_T4_T6__param_1];
	ld.param.u32 	%r34, [_ZN3cub18CUB_300001_SM_10006detail6reduce28DeviceReduceSingleTileKernelINS2_10policy_hubIlyN4cuda3std3__44plusIlEEE10Policy1000EPlSC_iS9_llNS7_10__identityEEEvT0_T1_T2_T3_T4_T6__param_2];
	ld.param.u64 	%rd36, [_ZN3cub18CUB_300001_SM_10006detail6reduce28DeviceReduceSingleTileKernelINS2_10policy_hubIlyN4cuda3std3__44plusIlEEE10Policy1000EPlSC_iS9_llNS7_10__identityEEEvT0_T1_T2_T3_T4_T6__param_4];
	cvta.to.global.u64 	%rd1, %rd37;
	setp.ne.s32 	%p1, %r34, 0;
	@%p1 bra 	$L__BB6_3;
	mov.u32 	%r224, %tid.x;
	setp.ne.s32 	%p57, %r224, 0;
	@%p57 bra 	$L__BB6_39;
	st.global.u64 	[%rd1], %rd36;
	bra.uni 	$L__BB6_39;
$L__BB6_3:
	setp.gt.s32 	%p2, %r34, 3583;
	@%p2 bra 	$L__BB6_21;
	mov.u32 	%r1, %tid.x;
	setp.ge.s32 	%p19, %r1, %r34;
	mov.b64 	%rd271, 0;
	mov.u32 	%r228, %r1;
	@%p19 bra 	$L__BB6_6;
	mul.wide.u32 	%rd146, %r1, 8;
	add.s64 	%rd145, %rd35, %rd146;
	// begin inline asm
	ld.global.nc.u64 %rd271, [%rd145];
	// end inline asm
	add.s32 	%r228, %r1, 512;
$L__BB6_6:
	setp.ge.s32 	%p20, %r228, %r34;
	@%p20 bra 	$L__BB6_12;
	not.b32 	%r100, %r228;
	add.s32 	%r4, %r34, %r100;
	and.b32  	%r101, %r4, 1536;
	setp.eq.s32 	%p21, %r101, 1536;
	@%p21 bra 	$L__BB6_10;
	mul.wide.u32 	%rd148, %r228, 8;
	add.s64 	%rd266, %rd35, %rd148;
	shr.u32 	%r102, %r4, 9;
	add.s32 	%r103, %r102, 1;
	and.b32  	%r104, %r103, 3;
	neg.s32 	%r226, %r104;
$L__BB6_9:
	.pragma "nounroll";
	// begin inline asm
	ld.global.nc.u64 %rd149, [%rd266];
	// end inline asm
	add.s64 	%rd271, %rd149, %rd271;
	add.s32 	%r228, %r228, 512;
	add.s64 	%rd266, %rd266, 4096;
	add.s32 	%r226, %r226, 1;
	setp.ne.s32 	%p22, %r226, 0;
	@%p22 bra 	$L__BB6_9;
$L__BB6_10:
	setp.lt.u32 	%p23, %r4, 1536;
	@%p23 bra 	$L__BB6_12;
$L__BB6_11:
	mul.wide.s32 	%rd159, %r228, 8;
	add.s64 	%rd152, %rd35, %rd159;
	// begin inline asm
	ld.global.nc.u64 %rd151, [%rd152];
	// end inline asm
	add.s64 	%rd160, %rd151, %rd271;
	add.s64 	%rd154, %rd152, 4096;
	// begin inline asm
	ld.global.nc.u64 %rd153, [%rd154];
	// end inline asm
	add.s64 	%rd161, %rd153, %rd160;
	add.s64 	%rd156, %rd152, 8192;
	// begin inline asm
	ld.global.nc.u64 %rd155, [%rd156];
	// end inline asm
	add.s64 	%rd162, %rd155, %rd161;
	add.s64 	%rd158, %rd152, 12288;
	// begin inline asm
	ld.global.nc.u64 %rd157, [%rd158];
	// end inline asm
	add.s64 	%rd271, %rd157, %rd162;
	add.s32 	%r228, %r228, 2048;
	setp.lt.s32 	%p24, %r228, %r34;
	@%p24 bra 	$L__BB6_11;
$L__BB6_12:
	setp.lt.s32 	%p25, %r34, 512;
	@%p25 bra 	$L__BB6_17;
	// begin inline asm
	mov.u32 %r168, %laneid;
	// end inline asm
	mov.b64 	{%r170, %r175}, %rd271;
	mov.b32 	%r176, 1;
	mov.b32 	%r217, 31;
	mov.b32 	%r218, -1;
	// begin inline asm
	shfl.sync.down.b32 %r169, %r170, %r176, %r217, %r218;
	// end inline asm
	// begin inline asm
	shfl.sync.down.b32 %r174, %r175, %r176, %r217, %r218;
	// end inline asm
	mov.b64 	%rd221, {%r169, %r174};
	setp.gt.s32 	%p49, %r168, 30;
	selp.b64 	%rd222, 0, %rd221, %p49;
	add.s64 	%rd223, %rd222, %rd271;
	mov.b64 	{%r180, %r185}, %rd223;
	mov.b32 	%r186, 2;
	// begin inline asm
	shfl.sync.down.b32 %r179, %r180, %r186, %r217, %r218;
	// end inline asm
	// begin inline asm
	shfl.sync.down.b32 %r184, %r185, %r186, %r217, %r218;
	// end inline asm
	mov.b64 	%rd224, {%r179, %r184};
	setp.gt.s32 	%p50, %r168, 29;
	selp.b64 	%rd225, 0, %rd224, %p50;
	add.s64 	%rd226, %rd225, %rd223;
	mov.b64 	{%r190, %r195}, %rd226;
	mov.b32 	%r196, 4;
	// begin inline asm
	shfl.sync.down.b32 %r189, %r190, %r196, %r217, %r218;
	// end inline asm
	// begin inline asm
	shfl.sync.down.b32 %r194, %r195, %r196, %r217, %r218;
	// end inline asm
	mov.b64 	%rd227, {%r189, %r194};
	setp.gt.s32 	%p51, %r168, 27;
	selp.b64 	%rd228, 0, %rd227, %p51;
	add.s64 	%rd229, %rd228, %rd226;
	mov.b64 	{%r200, %r205}, %rd229;
	mov.b32 	%r206, 8;
	// begin inline asm
	shfl.sync.down.b32 %r199, %r200, %r206, %r217, %r218;
	// end inline asm
	// begin inline asm
	shfl.sync.down.b32 %r204, %r205, %r206, %r217, %r218;
	// end inline asm
	mov.b64 	%rd230, {%r199, %r204};
	setp.gt.s32 	%p52, %r168, 23;
	selp.b64 	%rd231, 0, %rd230, %p52;
	add.s64 	%rd232, %rd231, %rd229;
	mov.b64 	{%r210, %r215}, %rd232;
	mov.b32 	%r216, 16;
	// begin inline asm
	shfl.sync.down.b32 %r209, %r210, %r216, %r217, %r218;
	// end inline asm
	// begin inline asm
	shfl.sync.down.b32 %r214, %r215, %r216, %r217, %r218;
	// end inline asm
	mov.b64 	%rd233, {%r209, %r214};
	setp.gt.s32 	%p53, %r168, 15;
	selp.b64 	%rd234, 0, %rd233, %p53;
	add.s64 	%rd280, %rd234, %rd232;
	setp.ne.s32 	%p54, %r168, 0;
	@%p54 bra 	$L__BB6_15;
	shr.u32 	%r219, %r1, 2;
	and.b32  	%r220, %r219, 248;
	mov.u32 	%r221, _ZZN3cub18CUB_300001_SM_10006detail6reduce28DeviceReduceSingleTileKernelINS2_10policy_hubIlyN4cuda3std3__44plusIlEEE10Policy1000EPlSC_iS9_llNS7_10__identityEEEvT0_T1_T2_T3_T4_T6_E12temp_storage;
	add.s32 	%r222, %r221, %r220;
	st.shared.u64 	[%r222+16], %rd280;
$L__BB6_15:
	bar.sync 	0;
	setp.ne.s32 	%p55, %r1, 0;
	@%p55 bra 	$L__BB6_37;
	ld.shared.u64 	%rd235, [_ZZN3cub18CUB_300001_SM_10006detail6reduce28DeviceReduceSingleTileKernelINS2_10policy_hubIlyN4cuda3std3__44plusIlEEE10Policy1000EPlSC_iS9_llNS7_10__identityEEEvT0_T1_T2_T3_T4_T6_E12temp_storage+24];
	add.s64 	%rd236, %rd235, %rd280;
	ld.shared.u64 	%rd237, [_ZZN3cub18CUB_300001_SM_10006detail6reduce28DeviceReduceSingleTileKernelINS2_10policy_hubIlyN4cuda3std3__44plusIlEEE10Policy1000EPlSC_iS9_llNS7_10__identityEEEvT0_T1_T2_T3_T4_T6_E12temp_storage+32];
	add.s64 	%rd238, %rd236, %rd237;
	ld.shared.u64 	%rd239, [_ZZN3cub18CUB_300001_SM_10006detail6reduce28DeviceReduceSingleTileKernelINS2_10policy_hubIlyN4cuda3std3__44plusIlEEE10Policy1000EPlSC_iS9_llNS7_10__identityEEEvT0_T1_T2_T3_T4_T6_E12temp_storage+40];
	add.s64 	%rd240, %rd238, %rd239;
	ld.shared.u64 	%rd241, [_ZZN3cub18CUB_300001_SM_10006detail6reduce28DeviceReduceSingleTileKernelINS2_10policy_hubIlyN4cuda3std3__44plusIlEEE10Policy1000EPlSC_iS9_llNS7_10__identityEEEvT0_T1_T2_T3_T4_T6_E12temp_storage+48];
	add.s64 	%rd242, %rd240, %rd241;
	ld.shared.u64 	%rd243, [_ZZN3cub18CUB_300001_SM_10006detail6reduce28DeviceReduceSingleTileKernelINS2_10policy_hubIlyN4cuda3std3__44plusIlEEE10Policy1000EPlSC_iS9_llNS7_10__identityEEEvT0_T1_T2_T3_T4_T6_E12temp_storage+56];
	add.s64 	%rd244, %rd242, %rd243;
	ld.shared.u64 	%rd245, [_ZZN3cub18CUB_300001_SM_10006detail6reduce28DeviceReduceSingleTileKernelINS2_10policy_hubIlyN4cuda3std3__44plusIlEEE10Policy1000EPlSC_iS9_llNS7_10__identityEEEvT0_T1_T2_T3_T4_T6_E12temp_storage+64];
	add.s64 	%rd246, %rd244, %rd245;
	ld.shared.u64 	%rd247, [_ZZN3cub18CUB_300001_SM_10006detail6reduce28DeviceReduceSingleTileKernelINS2_10policy_hubIlyN4cuda3std3__44plusIlEEE10Policy1000EPlSC_iS9_llNS7_10__identityEEEvT0_T1_T2_T3_T4_T6_E12temp_storage+72];
	add.s64 	%rd248, %rd246, %rd247;
	ld.shared.u64 	%rd249, [_ZZN3cub18CUB_300001_SM_10006detail6reduce28DeviceReduceSingleTileKernelINS2_10policy_hubIlyN4cuda3std3__44plusIlEEE10Policy1000EPlSC_iS9_llNS7_10__identityEEEvT0_T1_T2_T3_T4_T6_E12temp_storage+80];
	add.s64 	%rd250, %rd248, %rd249;
	ld.shared.u64 	%rd251, [_ZZN3cub18CUB_300001_SM_10006detail6reduce28DeviceReduceSingleTileKernelINS2_10policy_hubIlyN4cuda3std3__44plusIlEEE10Policy1000EPlSC_iS9_llNS7_10__identityEEEvT0_T1_T2_T3_T4_T6_E12temp_storage+88];
	add.s64 	%rd252, %rd250, %rd251;
	ld.shared.u64 	%rd253, [_ZZN3cub18CUB_300001_SM_10006detail6reduce28DeviceReduceSingleTileKernelINS2_10policy_hubIlyN4cuda3std3__44plusIlEEE10Policy1000EPlSC_iS9_llNS7_10__identityEEEvT0_T1_T2_T3_T4_T6_E12temp_storage+96];
	add.s64 	%rd254, %rd252, %rd253;
	ld.shared.u64 	%rd255, [_ZZN3cub18CUB_300001_SM_10006detail6reduce28DeviceReduceSingleTileKernelINS2_10policy_hubIlyN4cuda3std3__44plusIlEEE10Policy1000EPlSC_iS9_llNS7_10__identityEEEvT0_T1_T2_T3_T4_T6_E12temp_storage+104];
	add.s64 	%rd256, %rd254, %rd255;
	ld.shared.u64 	%rd257, [_ZZN3cub18CUB_300001_SM_10006detail6reduce28DeviceReduceSingleTileKernelINS2_10policy_hubIlyN4cuda3std3__44plusIlEEE10Policy1000EPlSC_iS9_llNS7_10__identityEEEvT0_T1_T2_T3_T4_T6_E12temp_storage+112];
	add.s64 	%rd258, %rd256, %rd257;
	ld.shared.u64 	%rd259, [_ZZN3cub18CUB_300001_SM_10006detail6reduce28DeviceReduceSingleTileKernelINS2_10policy_hubIlyN4cuda3std3__44plusIlEEE10Policy1000EPlSC_iS9_llNS7_10__identityEEEvT0_T1_T2_T3_T4_T6_E12temp_storage+120];
	add.s64 	%rd260, %rd258, %rd259;
	ld.shared.u64 	%rd261, [_ZZN3cub18CUB_300001_SM_10006detail6reduce28DeviceReduceSingleTileKernelINS2_10policy_hubIlyN4cuda3std3__44plusIlEEE10Policy1000EPlSC_iS9_llNS7_10__identityEEEvT0_T1_T2_T3_T4_T6_E12temp_storage+128];
	add.s64 	%rd262, %rd260, %rd261;
	ld.shared.u64 	%rd263, [_ZZN3cub18CUB_300001_SM_10006detail6reduce28DeviceReduceSingleTileKernelINS2_10policy_hubIlyN4cuda3std3__44plusIlEEE10Policy1000EPlSC_iS9_llNS7_10__identityEEEvT0_T1_T2_T3_T4_T6_E12temp_storage+136];
	add.s64 	%rd280, %rd262, %rd263;
	bra.uni 	$L__BB6_37;
$L__BB6_17:
	// begin inline asm
	mov.u32 %r105, %laneid;
	// end inline asm
	and.b32  	%r156, %r1, 992;
	add.s32 	%r157, %r156, 32;
	setp.gt.s32 	%p26, %r157, %r34;
	not.b32 	%r158, %r156;
	add.s32 	%r159, %r34, %r158;
	selp.b32 	%r154, %r159, 31, %p26;
	mov.b64 	{%r107, %r112}, %rd271;
	mov.b32 	%r113, 1;
	mov.b32 	%r155, -1;
	// begin inline asm
	shfl.sync.down.b32 %r106, %r107, %r113, %r154, %r155;
	// end inline asm
	// begin inline asm
	shfl.sync.down.b32 %r111, %r112, %r113, %r154, %r155;
	// end inline asm
	mov.b64 	%rd163, {%r106, %r111};
	setp.lt.s32 	%p27, %r105, %r154;
	selp.b64 	%rd164, %rd163, 0, %p27;
	add.s64 	%rd165, %rd164, %rd271;
	mov.b64 	{%r117, %r122}, %rd165;
	mov.b32 	%r123, 2;
	// begin inline asm
	shfl.sync.down.b32 %r116, %r117, %r123, %r154, %r155;
	// end inline asm
	// begin inline asm
	shfl.sync.down.b32 %r121, %r122, %r123, %r154, %r155;
	// end inline asm
	mov.b64 	%rd166, {%r116, %r121};
	add.s32 	%r160, %r105, 2;
	setp.gt.s32 	%p28, %r160, %r154;
	selp.b64 	%rd167, 0, %rd166, %p28;
	add.s64 	%rd168, %rd167, %rd165;
	mov.b64 	{%r127, %r132}, %rd168;
	mov.b32 	%r133, 4;
	// begin inline asm
	shfl.sync.down.b32 %r126, %r127, %r133, %r154, %r155;
	// end inline asm
	// begin inline asm
	shfl.sync.down.b32 %r131, %r132, %r133, %r154, %r155;
	// end inline asm
	mov.b64 	%rd169, {%r126, %r131};
	add.s32 	%r161, %r105, 4;
	setp.gt.s32 	%p29, %r161, %r154;
	selp.b64 	%rd170, 0, %rd169, %p29;
	add.s64 	%rd171, %rd170, %rd168;
	mov.b64 	{%r137, %r142}, %rd171;
	mov.b32 	%r143, 8;
	// begin inline asm
	shfl.sync.down.b32 %r136, %r137, %r143, %r154, %r155;
	// end inline asm
	// begin inline asm
	shfl.sync.down.b32 %r141, %r142, %r143, %r154, %r155;
	// end inline asm
	mov.b64 	%rd172, {%r136, %r141};
	add.s32 	%r162, %r105, 8;
	setp.gt.s32 	%p30, %r162, %r154;
	selp.b64 	%rd173, 0, %rd172, %p30;
	add.s64 	%rd174, %rd173, %rd171;
	mov.b64 	{%r147, %r152}, %rd174;
	mov.b32 	%r153, 16;
	// begin inline asm
	shfl.sync.down.b32 %r146, %r147, %r153, %r154, %r155;
	// end inline asm
	// begin inline asm
	shfl.sync.down.b32 %r151, %r152, %r153, %r154, %r155;
	// end inline asm
	mov.b64 	%rd175, {%r146, %r151};
	add.s32 	%r163, %r105, 16;
	setp.gt.s32 	%p31, %r163, %r154;
	selp.b64 	%rd176, 0, %rd175, %p31;
	add.s64 	%rd280, %rd176, %rd174;
	setp.ne.s32 	%p32, %r105, 0;
	@%p32 bra 	$L__BB6_19;
	shr.u32 	%r164, %r1, 2;
	and.b32  	%r165, %r164, 248;
	mov.u32 	%r166, _ZZN3cub18CUB_300001_SM_10006detail6reduce28DeviceReduceSingleTileKernelINS2_10policy_hubIlyN4cuda3std3__44plusIlEEE10Policy1000EPlSC_iS9_llNS7_10__identityEEEvT0_T1_T2_T3_T4_T6_E12temp_storage;
	add.s32 	%r167, %r166, %r165;
	st.shared.u64 	[%r167+16], %rd280;
$L__BB6_19:
	bar.sync 	0;
	setp.ne.s32 	%p33, %r1, 0;
	@%p33 bra 	$L__BB6_37;
	setp.gt.s32 	%p34, %r34, 32;
	ld.shared.u64 	%rd177, [_ZZN3cub18CUB_300001_SM_10006detail6reduce28DeviceReduceSingleTileKernelINS2_10policy_hubIlyN4cuda3std3__44plusIlEEE10Policy1000EPlSC_iS9_llNS7_10__identityEEEvT0_T1_T2_T3_T4_T6_E12temp_storage+24];
	selp.b64 	%rd178, %rd177, 0, %p34;
	add.s64 	%rd179, %rd178, %rd280;
	setp.gt.s32 	%p35, %r34, 64;
	ld.shared.u64 	%rd180, [_ZZN3cub18CUB_300001_SM_10006detail6reduce28DeviceReduceSingleTileKernelINS2_10policy_hubIlyN4cuda3std3__44plusIlEEE10Policy1000EPlSC_iS9_llNS7_10__identityEEEvT0_T1_T2_T3_T4_T6_E12temp_storage+32];
	selp.b64 	%rd181, %rd180, 0, %p35;
	add.s64 	%rd182, %rd179, %rd181;
	setp.gt.s32 	%p36, %r34, 96;
	ld.shared.u64 	%rd183, [_ZZN3cub18CUB_300001_SM_10006detail6reduce28DeviceReduceSingleTileKernelINS2_10policy_hubIlyN4cuda3std3__44plusIlEEE10Policy1000EPlSC_iS9_llNS7_10__identityEEEvT0_T1_T2_T3_T4_T6_E12temp_storage+40];
	selp.b64 	%rd184, %rd183, 0, %p36;
	add.s64 	%rd185, %rd182, %rd184;
	setp.gt.s32 	%p37, %r34, 128;
	ld.shared.u64 	%rd186, [_ZZN3cub18CUB_300001_SM_10006detail6reduce28DeviceReduceSingleTileKernelINS2_10policy_hubIlyN4cuda3std3__44plusIlEEE10Policy1000EPlSC_iS9_llNS7_10__identityEEEvT0_T1_T2_T3_T4_T6_E12temp_storage+48];
	selp.b64 	%rd187, %rd186, 0, %p37;
	add.s64 	%rd188, %rd185, %rd187;
	setp.gt.s32 	%p38, %r34, 160;
	ld.shared.u64 	%rd189, [_ZZN3cub18CUB_300001_SM_10006detail6reduce28DeviceReduceSingleTileKernelINS2_10policy_hubIlyN4cuda3std3__44plusIlEEE10Policy1000EPlSC_iS9_llNS7_10__identityEEEvT0_T1_T2_T3_T4_T6_E12temp_storage+56];
	selp.b64 	%rd190, %rd189, 0, %p38;
	add.s64 	%rd191, %rd188, %rd190;
	setp.gt.s32 	%p39, %r34, 192;
	ld.shared.u64 	%rd192, [_ZZN3cub18CUB_300001_SM_10006detail6reduce28DeviceReduceSingleTileKernelINS2_10policy_hubIlyN4cuda3std3__44plusIlEEE10Policy1000EPlSC_iS9_llNS7_10__identityEEEvT0_T1_T2_T3_T4_T6_E12temp_storage+64];
	selp.b64 	%rd193, %rd192, 0, %p39;
	add.s64 	%rd194, %rd191, %rd193;
	setp.gt.s32 	%p40, %r34, 224;
	ld.shared.u64 	%rd195, [_ZZN3cub18CUB_300001_SM_10006detail6reduce28DeviceReduceSingleTileKernelINS2_10policy_hubIlyN4cuda3std3__44plusIlEEE10Policy1000EPlSC_iS9_llNS7_10__identityEEEvT0_T1_T2_T3_T4_T6_E12temp_storage+72];
	selp.b64 	%rd196, %rd195, 0, %p40;
	add.s64 	%rd197, %rd194, %rd196;
	setp.gt.s32 	%p41, %r34, 256;
	ld.shared.u64 	%rd198, [_ZZN3cub18CUB_300001_SM_10006detail6reduce28DeviceReduceSingleTileKernelINS2_10policy_hubIlyN4cuda3std3__44plusIlEEE10Policy1000EPlSC_iS9_llNS7_10__identityEEEvT0_T1_T2_T3_T4_T6_E12temp_storage+80];
	selp.b64 	%rd199, %rd198, 0, %p41;
	add.s64 	%rd200, %rd197, %rd199;
	setp.gt.s32 	%p42, %r34, 288;
	ld.shared.u64 	%rd201, [_ZZN3cub18CUB_300001_SM_10006detail6reduce28DeviceReduceSingleTileKernelINS2_10policy_hubIlyN4cuda3std3__44plusIlEEE10Policy1000EPlSC_iS9_llNS7_10__identityEEEvT0_T1_T2_T3_T4_T6_E12temp_storage+88];
	selp.b64 	%rd202, %rd201, 0, %p42;
	add.s64 	%rd203, %rd200, %rd202;
	setp.gt.s32 	%p43, %r34, 320;
	ld.shared.u64 	%rd204, [_ZZN3cub18CUB_300001_SM_10006detail6reduce28DeviceReduceSingleTileKernelINS2_10policy_hubIlyN4cuda3std3__44plusIlEEE10Policy1000EPlSC_iS9_llNS7_10__identityEEEvT0_T1_T2_T3_T4_T6_E12temp_storage+96];
	selp.b64 	%rd205, %rd204, 0, %p43;
	add.s64 	%rd206, %rd203, %rd205;
	setp.gt.s32 	%p44, %r34, 352;
	ld.shared.u64 	%rd207, [_ZZN3cub18CUB_300001_SM_10006detail6reduce28DeviceReduceSingleTileKernelINS2_10policy_hubIlyN4cuda3std3__44plusIlEEE10Policy1000EPlSC_iS9_llNS7_10__identityEEEvT0_T1_T2_T3_T4_T6_E12temp_storage+104];
	selp.b64 	%rd208, %rd207, 0, %p44;
	add.s64 	%rd209, %rd206, %rd208;
	setp.gt.s32 	%p45, %r34, 384;
	ld.shared.u64 	%rd210, [_ZZN3cub18CUB_300001_SM_10006detail6reduce28DeviceReduceSingleTileKernelINS2_10policy_hubIlyN4cuda3std3__44plusIlEEE10Policy1000EPlSC_iS9_llNS7_10__identityEEEvT0_T1_T2_T3_T4_T6_E12temp_storage+112];
	selp.b64 	%rd211, %rd210, 0, %p45;
	add.s64 	%rd212, %rd209, %rd211;
	setp.gt.s32 	%p46, %r34, 416;
	ld.shared.u64 	%rd213, [_ZZN3cub18CUB_300001_SM_10006detail6reduce28DeviceReduceSingleTileKernelINS2_10policy_hubIlyN4cuda3std3__44plusIlEEE10Policy1000EPlSC_iS9_llNS7_10__identityEEEvT0_T1_T2_T3_T4_T6_E12temp_storage+120];
	selp.b64 	%rd214, %rd213, 0, %p46;
	add.s64 	%rd215, %rd212, %rd214;
	setp.gt.s32 	%p47, %r34, 448;
	ld.shared.u64 	%rd216, [_ZZN3cub18CUB_300001_SM_10006detail6reduce28DeviceReduceSingleTileKernelINS2_10policy_hubIlyN4cuda3std3__44plusIlEEE10Policy1000EPlSC_iS9_llNS7_10__identityEEEvT0_T1_T2_T3_T4_T6_E12temp_storage+128];
	selp.b64 	%rd217, %rd216, 0, %p47;
	add.s64 	%rd218, %rd215, %rd217;
	setp.gt.s32 	%p48, %r34, 480;
	ld.shared.u64 	%rd219, [_ZZN3cub18CUB_300001_SM_10006detail6reduce28DeviceReduceSingleTileKernelINS2_10policy_hubIlyN4cuda3std3__44plusIlEEE10Policy1000EPlSC_iS9_llNS7_10__identityEEEvT0_T1_T2_T3_T4_T6_E12temp_storage+136];
	selp.b64 	%rd220, %rd219, 0, %p48;
	add.s64 	%rd280, %rd218, %rd220;
	bra.uni 	$L__BB6_37;
$L__BB6_21:
	mov.u32 	%r13, %tid.x;
	mul.wide.u32 	%rd52, %r13, 8;
	add.s64 	%rd39, %rd35, %rd52;
	// begin inline asm
	ld.global.nc.u64 %rd38, [%rd39];
	// end inline asm
	add.s64 	%rd41, %rd39, 4096;
	// begin inline asm
	ld.global.nc.u64 %rd40, [%rd41];
	// end inline asm
	add.s64 	%rd43, %rd39, 8192;
	// begin inline asm
	ld.global.nc.u64 %rd42, [%rd43];
	// end inline asm
	add.s64 	%rd45, %rd39, 12288;
	// begin inline asm
	ld.global.nc.u64 %rd44, [%rd45];
	// end inline asm
	add.s64 	%rd47, %rd39, 16384;
	// begin inline asm
	ld.global.nc.u64 %rd46, [%rd47];
	// end inline asm
	add.s64 	%rd49, %rd39, 20480;
	// begin inline asm
	ld.global.nc.u64 %rd48, [%rd49];
	// end inline asm
	add.s64 	%rd51, %rd39, 24576;
	// begin inline asm
	ld.global.nc.u64 %rd50, [%rd51];
	// end inline asm
	add.s64 	%rd53, %rd40, %rd38;
	add.s64 	%rd54, %rd42, %rd53;
	add.s64 	%rd55, %rd44, %rd54;
	add.s64 	%rd56, %rd46, %rd55;
	add.s64 	%rd57, %rd48, %rd56;
	add.s64 	%rd279, %rd50, %rd57;
	setp.lt.u32 	%p3, %r34, 7168;
	mov.b32 	%r231, 3584;
	@%p3 bra 	$L__BB6_25;
	add.s32 	%r14, %r34, -3584;
	mov.b32 	%r231, 3584;
$L__BB6_23:
	add.s32 	%r37, %r231, %r13;
	mul.wide.u32 	%rd72, %r37, 8;
	add.s64 	%rd59, %rd35, %rd72;
	// begin inline asm
	ld.global.nc.u64 %rd58, [%rd59];
	// end inline asm
	add.s64 	%rd61, %rd59, 4096;
	// begin inline asm
	ld.global.nc.u64 %rd60, [%rd61];
	// end inline asm
	add.s64 	%rd63, %rd59, 8192;
	// begin inline asm
	ld.global.nc.u64 %rd62, [%rd63];
	// end inline asm
	add.s64 	%rd65, %rd59, 12288;
	// begin inline asm
	ld.global.nc.u64 %rd64, [%rd65];
	// end inline asm
	add.s64 	%rd67, %rd59, 16384;
	// begin inline asm
	ld.global.nc.u64 %rd66, [%rd67];
	// end inline asm
	add.s64 	%rd69, %rd59, 20480;
	// begin inline asm
	ld.global.nc.u64 %rd68, [%rd69];
	// end inline asm
	add.s64 	%rd71, %rd59, 24576;
	// begin inline asm
	ld.global.nc.u64 %rd70, [%rd71];
	// end inline asm
	add.s64 	%rd73, %rd58, %rd279;
	add.s64 	%rd74, %rd60, %rd73;
	add.s64 	%rd75, %rd62, %rd74;
	add.s64 	%rd76, %rd64, %rd75;
	add.s64 	%rd77, %rd66, %rd76;
	add.s64 	%rd78, %rd68, %rd77;
	add.s64 	%rd279, %rd70, %rd78;
	sub.s32 	%r38, %r34, %r231;
	setp.lt.s32 	%p4, %r38, 3584;
	@%p4 bra 	$L__BB6_33;
	add.s32 	%r231, %r231, 3584;
	setp.le.s32 	%p5, %r231, %r14;
	@%p5 bra 	$L__BB6_23;
$L__BB6_25:
	setp.le.s32 	%p6, %r34, %r231;
	@%p6 bra 	$L__BB6_33;
	sub.s32 	%r18, %r34, %r231;
	setp.ge.s32 	%p7, %r13, %r18;
	@%p7 bra 	$L__BB6_33;
	not.b32 	%r39, %r13;
	add.s32 	%r40, %r34, %r39;
	sub.s32 	%r19, %r40, %r231;
	and.b32  	%r41, %r19, 1536;
	setp.eq.s32 	%p8, %r41, 1536;
	mov.u32 	%r235, %r13;
	@%p8 bra 	$L__BB6_30;
	add.s32 	%r233, %r13, %r231;
	shr.u32 	%r42, %r19, 9;
	add.s32 	%r43, %r42, 1;
	and.b32  	%r44, %r43, 3;
	neg.s32 	%r232, %r44;
	mov.u32 	%r235, %r13;
$L__BB6_29:
	.pragma "nounroll";
	mul.wide.u32 	%rd82, %r233, 8;
	add.s64 	%rd81, %rd35, %rd82;
	// begin inline asm
	ld.global.nc.u64 %rd80, [%rd81];
	// end inline asm
	add.s64 	%rd279, %rd80, %rd279;
	add.s32 	%r235, %r235, 512;
	add.s32 	%r233, %r233, 512;
	add.s32 	%r232, %r232, 1;
	setp.ne.s32 	%p9, %r232, 0;
	@%p9 bra 	$L__BB6_29;
$L__BB6_30:
	setp.lt.u32 	%p10, %r19, 1536;
	@%p10 bra 	$L__BB6_33;
	cvt.u64.u32 	%rd83, %r235;
	cvt.u64.u32 	%rd84, %r231;
	add.s64 	%rd85, %rd83, %rd84;
	shl.b64 	%rd86, %rd85, 3;
	add.s64 	%rd87, %rd86, %rd35;
	add.s64 	%rd277, %rd87, 8192;
	add.s32 	%r236, %r235, %r231;
$L__BB6_32:
	mul.wide.u32 	%rd96, %r236, 8;
	add.s64 	%rd89, %rd35, %rd96;
	// begin inline asm
	ld.global.nc.u64 %rd88, [%rd89];
	// end inline asm
	add.s64 	%rd97, %rd88, %rd279;
	add.s64 	%rd91, %rd277, -4096;
	// begin inline asm
	ld.global.nc.u64 %rd90, [%rd91];
	// end inline asm
	add.s64 	%rd98, %rd90, %rd97;
	// begin inline asm
	ld.global.nc.u64 %rd92, [%rd277];
	// end inline asm
	add.s64 	%rd99, %rd92, %rd98;
	add.s64 	%rd95, %rd277, 4096;
	// begin inline asm
	ld.global.nc.u64 %rd94, [%rd95];
	// end inline asm
	add.s64 	%rd279, %rd94, %rd99;
	add.s32 	%r235, %r235, 2048;
	add.s64 	%rd277, %rd277, 16384;
	add.s32 	%r236, %r236, 2048;
	setp.lt.s32 	%p11, %r235, %r18;
	@%p11 bra 	$L__BB6_32;
$L__BB6_33:
	// begin inline asm
	mov.u32 %r45, %laneid;
	// end inline asm
	mov.b64 	{%r47, %r52}, %rd279;
	mov.b32 	%r53, 1;
	mov.b32 	%r94, 31;
	mov.b32 	%r95, -1;
	// begin inline asm
	shfl.sync.down.b32 %r46, %r47, %r53, %r94, %r95;
	// end inline asm
	// begin inline asm
	shfl.sync.down.b32 %r51, %r52, %r53, %r94, %r95;
	// end inline asm
	mov.b64 	%rd100, {%r46, %r51};
	setp.gt.s32 	%p12, %r45, 30;
	selp.b64 	%rd101, 0, %rd100, %p12;
	add.s64 	%rd102, %rd101, %rd279;
	mov.b64 	{%r57, %r62}, %rd102;
	mov.b32 	%r63, 2;
	// begin inline asm
	shfl.sync.down.b32 %r56, %r57, %r63, %r94, %r95;
	// end inline asm
	// begin inline asm
	shfl.sync.down.b32 %r61, %r62, %r63, %r94, %r95;
	// end inline asm
	mov.b64 	%rd103, {%r56, %r61};
	setp.gt.s32 	%p13, %r45, 29;
	selp.b64 	%rd104, 0, %rd103, %p13;
	add.s64 	%rd105, %rd104, %rd102;
	mov.b64 	{%r67, %r72}, %rd105;
	mov.b32 	%r73, 4;
	// begin inline asm
	shfl.sync.down.b32 %r66, %r67, %r73, %r94, %r95;
	// end inline asm
	// begin inline asm
	shfl.sync.down.b32 %r71, %r72, %r73, %r94, %r95;
	// end inline asm
	mov.b64 	%rd106, {%r66, %r71};
	setp.gt.s32 	%p14, %r45, 27;
	selp.b64 	%rd107, 0, %rd106, %p14;
	add.s64 	%rd108, %rd107, %rd105;
	mov.b64 	{%r77, %r82}, %rd108;
	mov.b32 	%r83, 8;
	// begin inline asm
	shfl.sync.down.b32 %r76, %r77, %r83, %r94, %r95;
	// end inline asm
	// begin inline asm
	shfl.sync.down.b32 %r81, %r82, %r83, %r94, %r95;
	// end inline asm
	mov.b64 	%rd109, {%r76, %r81};
	setp.gt.s32 	%p15, %r45, 23;
	selp.b64 	%rd110, 0, %rd109, %p15;
	add.s64 	%rd111, %rd110, %rd108;
	mov.b64 	{%r87, %r92}, %rd111;
	mov.b32 	%r93, 16;
	// begin inline asm
	shfl.sync.down.b32 %r86, %r87, %r93, %r94, %r95;
	// end inline asm
	// begin inline asm
	shfl.sync.down.b32 %r91, %r92, %r93, %r94, %r95;
	// end inline asm
	mov.b64 	%rd112, {%r86, %r91};
	setp.gt.s32 	%p16, %r45, 15;
	selp.b64 	%rd113, 0, %rd112, %p16;
	add.s64 	%rd280, %rd113, %rd111;
	setp.ne.s32 	%p17, %r45, 0;
	@%p17 bra 	$L__BB6_35;
	shr.u32 	%r96, %r13, 2;
	and.b32  	%r97, %r96, 248;
	mov.u32 	%r98, _ZZN3cub18CUB_300001_SM_10006detail6reduce28DeviceReduceSingleTileKernelINS2_10policy_hubIlyN4cuda3std3__44plusIlEEE10Policy1000EPlSC_iS9_llNS7_10__identityEEEvT0_T1_T2_T3_T4_T6_E12temp_storage;
	add.s32 	%r99, %r98, %r97;
	st.shared.u64 	[%r99+16], %rd280;
$L__BB6_35:
	bar.sync 	0;
	setp.ne.s32 	%p18, %r13, 0;
	@%p18 bra 	$L__BB6_37;
	ld.shared.u64 	%rd114, [_ZZN3cub18CUB_300001_SM_10006detail6reduce28DeviceReduceSingleTileKernelINS2_10policy_hubIlyN4cuda3std3__44plusIlEEE10Policy1000EPlSC_iS9_llNS7_10__identityEEEvT0_T1_T2_T3_T4_T6_E12temp_storage+24];
	add.s64 	%rd115, %rd114, %rd280;
	ld.shared.u64 	%rd116, [_ZZN3cub18CUB_300001_SM_10006detail6reduce28DeviceReduceSingleTileKernelINS2_10policy_hubIlyN4cuda3std3__44plusIlEEE10Policy1000EPlSC_iS9_llNS7_10__identityEEEvT0_T1_T2_T3_T4_T6_E12temp_storage+32];
	add.s64 	%rd117, %rd115, %rd116;
	ld.shared.u64 	%rd118, [_ZZN3cub18CUB_300001_SM_10006detail6reduce28DeviceReduceSingleTileKernelINS2_10policy_hubIlyN4cuda3std3__44plusIlEEE10Policy1000EPlSC_iS9_llNS7_10__identityEEEvT0_T1_T2_T3_T4_T6_E12temp_storage+40];
	add.s64 	%rd119, %rd117, %rd118;
	ld.shared.u64 	%rd120, [_ZZN3cub18CUB_300001_SM_10006detail6reduce28DeviceReduceSingleTileKernelINS2_10policy_hubIlyN4cuda3std3__44plusIlEEE10Policy1000EPlSC_iS9_llNS7_10__identityEEEvT0_T1_T2_T3_T4_T6_E12temp_storage+48];
	add.s64 	%rd121, %rd119, %rd120;
	ld.shared.u64 	%rd122, [_ZZN3cub18CUB_300001_SM_10006detail6reduce28DeviceReduceSingleTileKernelINS2_10policy_hubIlyN4cuda3std3__44plusIlEEE10Policy1000EPlSC_iS9_llNS7_10__identityEEEvT0_T1_T2_T3_T4_T6_E12temp_storage+56];
	add.s64 	%rd123, %rd121, %rd122;
	ld.shared.u64 	%rd124, [_ZZN3cub18CUB_300001_SM_10006detail6reduce28DeviceReduceSingleTileKernelINS2_10policy_hubIlyN4cuda3std3__44plusIlEEE10Policy1000EPlSC_iS9_llNS7_10__identityEEEvT0_T1_T2_T3_T4_T6_E12temp_storage+64];
	add.s64 	%rd125, %rd123, %rd124;
	ld.shared.u64 	%rd126, [_ZZN3cub18CUB_300001_SM_10006detail6reduce28DeviceReduceSingleTileKernelINS2_10policy_hubIlyN4cuda3std3__44plusIlEEE10Policy1000EPlSC_iS9_llNS7_10__identityEEEvT0_T1_T2_T3_T4_T6_E12temp_storage+72];
	add.s64 	%rd127, %rd125, %rd126;
	ld.shared.u64 	%rd128, [_ZZN3cub18CUB_300001_SM_10006detail6reduce28DeviceReduceSingleTileKernelINS2_10policy_hubIlyN4cuda3std3__44plusIlEEE10Policy1000EPlSC_iS9_llNS7_10__identityEEEvT0_T1_T2_T3_T4_T6_E12temp_storage+80];
	add.s64 	%rd129, %rd127, %rd128;
	ld.shared.u64 	%rd130, [_ZZN3cub18CUB_300001_SM_10006detail6reduce28DeviceReduceSingleTileKernelINS2_10policy_hubIlyN4cuda3std3__44plusIlEEE10Policy1000EPlSC_iS9_llNS7_10__identityEEEvT0_T1_T2_T3_T4_T6_E12temp_storage+88];
	add.s64 	%rd131, %rd129, %rd130;
	ld.shared.u64 	%rd132, [_ZZN3cub18CUB_300001_SM_10006detail6reduce28DeviceReduceSingleTileKernelINS2_10policy_hubIlyN4cuda3std3__44plusIlEEE10Policy1000EPlSC_iS9_llNS7_10__identityEEEvT0_T1_T2_T3_T4_T6_E12temp_storage+96];
	add.s64 	%rd133, %rd131, %rd132;
	ld.shared.u64 	%rd134, [_ZZN3cub18CUB_300001_SM_10006detail6reduce28DeviceReduceSingleTileKernelINS2_10policy_hubIlyN4cuda3std3__44plusIlEEE10Policy1000EPlSC_iS9_llNS7_10__identityEEEvT0_T1_T2_T3_T4_T6_E12temp_storage+104];
	add.s64 	%rd135, %rd133, %rd134;
	ld.shared.u64 	%rd136, [_ZZN3cub18CUB_300001_SM_10006detail6reduce28DeviceReduceSingleTileKernelINS2_10policy_hubIlyN4cuda3std3__44plusIlEEE10Policy1000EPlSC_iS9_llNS7_10__identityEEEvT0_T1_T2_T3_T4_T6_E12temp_storage+112];
	add.s64 	%rd137, %rd135, %rd136;
	ld.shared.u64 	%rd138, [_ZZN3cub18CUB_300001_SM_10006detail6reduce28DeviceReduceSingleTileKernelINS2_10policy_hubIlyN4cuda3std3__44plusIlEEE10Policy1000EPlSC_iS9_llNS7_10__identityEEEvT0_T1_T2_T3_T4_T6_E12temp_storage+120];
	add.s64 	%rd139, %rd137, %rd138;
	ld.shared.u64 	%rd140, [_ZZN3cub18CUB_300001_SM_10006detail6reduce28DeviceReduceSingleTileKernelINS2_10policy_hubIlyN4cuda3std3__44plusIlEEE10Policy1000EPlSC_iS9_llNS7_10__identityEEEvT0_T1_T2_T3_T4_T6_E12temp_storage+128];
	add.s64 	%rd141, %rd139, %rd140;
	ld.shared.u64 	%rd142, [_ZZN3cub18CUB_300001_SM_10006detail6reduce28DeviceReduceSingleTileKernelINS2_10policy_hubIlyN4cuda3std3__44plusIlEEE10Policy1000EPlSC_iS9_llNS7_10__identityEEEvT0_T1_T2_T3_T4_T6_E12temp_storage+136];
	add.s64 	%rd280, %rd141, %rd142;
$L__BB6_37:
	mov.u32 	%r223, %tid.x;
	setp.ne.s32 	%p56, %r223, 0;
	@%p56 bra 	$L__BB6_39;
	add.s64 	%rd264, %rd280, %rd36;
	st.global.u64 	[%rd1], %rd264;
$L__BB6_39:
	ret;

}
	// .globl	_ZN3cub18CUB_300001_SM_10006detail8for_each13static_kernelINS2_12policy_hub_t12policy_500_tEmN6thrust24THRUST_300001_SM_1000_NS8cuda_cub20__uninitialized_fill7functorINS7_10device_ptrIdEEdEEEEvT0_T1_
.visible .entry _ZN3cub18CUB_300001_SM_10006detail8for_each13static_kernelINS2_12policy_hub_t12policy_500_tEmN6thrust24THRUST_300001_SM_1000_NS8cuda_cub20__uninitialized_fill7functorINS7_10device_ptrIdEEdEEEEvT0_T1_(
	.param .u64 _ZN3cub18CUB_300001_SM_10006detail8for_each13static_kernelINS2_12policy_hub_t12policy_500_tEmN6thrust24THRUST_300001_SM_1000_NS8cuda_cub20__uninitialized_fill7functorINS7_10device_ptrIdEEdEEEEvT0_T1__param_0,
	.param .align 8 .b8 _ZN3cub18CUB_300001_SM_10006detail8for_each13static_kernelINS2_12policy_hub_t12policy_500_tEmN6thrust24THRUST_300001_SM_1000_NS8cuda_cub20__uninitialized_fill7functorINS7_10device_ptrIdEEdEEEEvT0_T1__param_1[16]
)
.maxntid 256
{
	.reg .pred 	%p<4>;
	.reg .b32 	%r<5>;
	.reg .b64 	%rd<16>;
	.reg .b64 	%fd<3>;

	ld.param.f64 	%fd2, [_ZN3cub18CUB_300001_SM_10006detail8for_each13static_kernelINS2_12policy_hub_t12policy_500_tEmN6thrust24THRUST_300001_SM_1000_NS8cuda_cub20__uninitialized_fill7functorINS7_10device_ptrIdEEdEEEEvT0_T1__param_1+8];
	ld.param.u64 	%rd4, [_ZN3cub18CUB_300001_SM_10006detail8for_each13static_kernelINS2_12policy_hub_t12policy_500_tEmN6thrust24THRUST_300001_SM_1000_NS8cuda_cub20__uninitialized_fill7functorINS7_10device_ptrIdEEdEEEEvT0_T1__param_1];
	ld.param.u64 	%rd5, [_ZN3cub18CUB_300001_SM_10006detail8for_each13static_kernelINS2_12policy_hub_t12policy_500_tEmN6thrust24THRUST_300001_SM_1000_NS8cuda_cub20__uninitialized_fill7functorINS7_10device_ptrIdEEdEEEEvT0_T1__param_0];
	mov.u32 	%r2, %ctaid.x;
	mul.wide.u32 	%rd1, %r2, 512;
	sub.s64 	%rd2, %rd5, %rd1;
	setp.lt.u64 	%p1, %rd2, 512;
	@%p1 bra 	$L__BB7_2;
	mov.u32 	%r4, %tid.x;
	cvta.to.global.u64 	%rd11, %rd4;
	cvt.u64.u32 	%rd12, %r4;
	add.s64 	%rd13, %rd1, %rd12;
	shl.b64 	%rd14, %rd13, 3;
	add.s64 	%rd15, %rd11, %rd14;
	st.global.f64 	[%rd15], %fd2;
	st.global.f64 	[%rd15+2048], %fd2;
	bra.uni 	$L__BB7_6;
$L__BB7_2:
	cvta.to.global.u64 	%rd6, %rd4;
	mov.u32 	%r1, %tid.x;
	cvt.u64.u32 	%rd7, %r1;
	setp.le.u64 	%p2, %rd2, %rd7;
	add.s64 	%rd8, %rd1, %rd7;
	shl.b64 	%rd9, %rd8, 3;
	add.s64 	%rd3, %rd6, %rd9;
	@%p2 bra 	$L__BB7_4;
	st.global.f64 	[%rd3], %fd2;
$L__BB7_4:
	add.s32 	%r3, %r1, 256;
	cvt.u64.u32 	%rd10, %r3;
	setp.le.u64 	%p3, %rd2, %rd10;
	@%p3 bra 	$L__BB7_6;
	st.global.f64 	[%rd3+2048], %fd2;
$L__BB7_6:
	ret;

}
	// .globl	_ZN3cub18CUB_300001_SM_10006detail9transform16transform_kernelINS2_10policy_hubILb0EN4cuda3std3__45tupleIJN6thrust24THRUST_300001_SM_1000_NS6detail15normal_iteratorINSA_10device_ptrIdEEEESF_EEEE10policy1000EiNS7_5minusIdEESF_JPdSL_EEEvT0_iT1_T2_DpNS2_10kernel_argIT3_EE
.visible .entry _ZN3cub18CUB_300001_SM_10006detail9transform16transform_kernelINS2_10policy_hubILb0EN4cuda3std3__45tupleIJN6thrust24THRUST_300001_SM_1000_NS6detail15normal_iteratorINSA_10device_ptrIdEEEESF_EEEE10policy1000EiNS7_5minusIdEESF_JPdSL_EEEvT0_iT1_T2_DpNS2_10kernel_argIT3_EE(
	.param .u32 _ZN3cub18CUB_300001_SM_10006detail9transform16transform_kernelINS2_10policy_hubILb0EN4cuda3std3__45tupleIJN6thrust24THRUST_300001_SM_1000_NS6detail15normal_iteratorINSA_10device_ptrIdEEEESF_EEEE10policy1000EiNS7_5minusIdEESF_JPdSL_EEEvT0_iT1_T2_DpNS2_10kernel_argIT3_EE_param_0,
	.param .u32 _ZN3cub18CUB_300001_SM_10006detail9transform16transform_kernelINS2_10policy_hubILb0EN4cuda3std3__45tupleIJN6thrust24THRUST_300001_SM_1000_NS6detail15normal_iteratorINSA_10device_ptrIdEEEESF_EEEE10policy1000EiNS7_5minusIdEESF_JPdSL_EEEvT0_iT1_T2_DpNS2_10kernel_argIT3_EE_param_1,
	.param .align 1 .b8 _ZN3cub18CUB_300001_SM_10006detail9transform16transform_kernelINS2_10policy_hubILb0EN4cuda3std3__45tupleIJN6thrust24THRUST_300001_SM_1000_NS6detail15normal_iteratorINSA_10device_ptrIdEEEESF_EEEE10policy1000EiNS7_5minusIdEESF_JPdSL_EEEvT0_iT1_T2_DpNS2_10kernel_argIT3_EE_param_2[1],
	.param .align 8 .b8 _ZN3cub18CUB_300001_SM_10006detail9transform16transform_kernelINS2_10policy_hubILb0EN4cuda3std3__45tupleIJN6thrust24THRUST_300001_SM_1000_NS6detail15normal_iteratorINSA_10device_ptrIdEEEESF_EEEE10policy1000EiNS7_5minusIdEESF_JPdSL_EEEvT0_iT1_T2_DpNS2_10kernel_argIT3_EE_param_3[8],
	.param .align 8 .b8 _ZN3cub18CUB_300001_SM_10006detail9transform16transform_kernelINS2_10policy_hubILb0EN4cuda3std3__45tupleIJN6thrust24THRUST_300001_SM_1000_NS6detail15normal_iteratorINSA_10device_ptrIdEEEESF_EEEE10policy1000EiNS7_5minusIdEESF_JPdSL_EEEvT0_iT1_T2_DpNS2_10kernel_argIT3_EE_param_4[16],
	.param .align 8 .b8 _ZN3cub18CUB_300001_SM_10006detail9transform16transform_kernelINS2_10policy_hubILb0EN4cuda3std3__45tupleIJN6thrust24THRUST_300001_SM_1000_NS6detail15normal_iteratorINSA_10device_ptrIdEEEESF_EEEE10policy1000EiNS7_5minusIdEESF_JPdSL_EEEvT0_iT1_T2_DpNS2_10kernel_argIT3_EE_param_5[16]
)
.maxntid 128
{
	.reg .pred 	%p<28>;
	.reg .b32 	%r<189>;
	.reg .b64 	%rd<145>;
	.reg .b64 	%fd<7>;
	// demoted variable
	.shared .align 8 .u64 _ZZN3cub18CUB_300001_SM_10006detail9transform23transform_kernel_ublkcpINS2_19async_copy_policy_tILi128EEEiN4cuda3std3__45minusIdEEN6thrust24THRUST_300001_SM_1000_NS6detail15normal_iteratorINSC_10device_ptrIdEEEEJddEEEvT0_iT1_T2_DpNS2_16aligned_base_ptrIT3_EEE3bar;
	ld.param.u64 	%rd65, [_ZN3cub18CUB_300001_SM_10006detail9transform16transform_kernelINS2_10policy_hubILb0EN4cuda3std3__45tupleIJN6thrust24THRUST_300001_SM_1000_NS6detail15normal_iteratorINSA_10device_ptrIdEEEESF_EEEE10policy1000EiNS7_5minusIdEESF_JPdSL_EEEvT0_iT1_T2_DpNS2_10kernel_argIT3_EE_param_5];
	ld.param.u64 	%rd63, [_ZN3cub18CUB_300001_SM_10006detail9transform16transform_kernelINS2_10policy_hubILb0EN4cuda3std3__45tupleIJN6thrust24THRUST_300001_SM_1000_NS6detail15normal_iteratorINSA_10device_ptrIdEEEESF_EEEE10policy1000EiNS7_5minusIdEESF_JPdSL_EEEvT0_iT1_T2_DpNS2_10kernel_argIT3_EE_param_4];
	ld.param.u32 	%r72, [_ZN3cub18CUB_300001_SM_10006detail9transform16transform_kernelINS2_10policy_hubILb0EN4cuda3std3__45tupleIJN6thrust24THRUST_300001_SM_1000_NS6detail15normal_iteratorINSA_10device_ptrIdEEEESF_EEEE10policy1000EiNS7_5minusIdEESF_JPdSL_EEEvT0_iT1_T2_DpNS2_10kernel_argIT3_EE_param_0];
	ld.param.u64 	%rd66, [_ZN3cub18CUB_300001_SM_10006detail9transform16transform_kernelINS2_10policy_hubILb0EN4cuda3std3__45tupleIJN6thrust24THRUST_300001_SM_1000_NS6detail15normal_iteratorINSA_10device_ptrIdEEEESF_EEEE10policy1000EiNS7_5minusIdEESF_JPdSL_EEEvT0_iT1_T2_DpNS2_10kernel_argIT3_EE_param_5+8];
	ld.param.u64 	%rd64, [_ZN3cub18CUB_300001_SM_10006detail9transform16transform_kernelINS2_10policy_hubILb0EN4cuda3std3__45tupleIJN6thrust24THRUST_300001_SM_1000_NS6detail15normal_iteratorINSA_10device_ptrIdEEEESF_EEEE10policy1000EiNS7_5minusIdEESF_JPdSL_EEEvT0_iT1_T2_DpNS2_10kernel_argIT3_EE_param_4+8];
	ld.param.u64 	%rd67, [_ZN3cub18CUB_300001_SM_10006detail9transform16transform_kernelINS2_10policy_hubILb0EN4cuda3std3__45tupleIJN6thrust24THRUST_300001_SM_1000_NS6detail15normal_iteratorINSA_10device_ptrIdEEEESF_EEEE10policy1000EiNS7_5minusIdEESF_JPdSL_EEEvT0_iT1_T2_DpNS2_10kernel_argIT3_EE_param_3];
	ld.param.u32 	%r71, [_ZN3cub18CUB_300001_SM_10006detail9transform16transform_kernelINS2_10policy_hubILb0EN4cuda3std3__45tupleIJN6thrust24THRUST_300001_SM_1000_NS6detail15normal_iteratorINSA_10device_ptrIdEEEESF_EEEE10policy1000EiNS7_5minusIdEESF_JPdSL_EEEvT0_iT1_T2_DpNS2_10kernel_argIT3_EE_param_1];
	cvta.to.global.u64 	%rd1, %rd67;
	cvt.u32.u64 	%r1, %rd64;
	cvt.u32.u64 	%r2, %rd66;
	shl.b32 	%r3, %r71, 7;
	mov.u32 	%r73, %ctaid.x;
	mul.lo.s32 	%r4, %r3, %r73;
	sub.s32 	%r5, %r72, %r4;
	min.s32 	%r6, %r3, %r5;
	setp.eq.s32 	%p1, %r73, 0;
	add.s32 	%r75, %r73, 2;
	mov.u32 	%r76, %nctaid.x;
	setp.ge.u32 	%p2, %r75, %r76;
	shl.b32 	%r7, %r71, 10;
	or.pred  	%p3, %p1, %p2;
	@%p3 bra 	$L__BB8_5;
	mov.b32 	%r140, -1;
	// begin inline asm
	{
	 .reg .pred P_OUT; 
	elect.sync _|P_OUT, %r140;
	selp.b32 %r139, 1, 0, P_OUT; 
}
	// end inline asm
	mov.u32 	%r141, %tid.x;
	setp.gt.u32 	%p18, %r141, 31;
	setp.eq.s32 	%p19, %r139, 0;
	or.pred  	%p20, %p18, %p19;
	@%p20 bra 	$L__BB8_3;
	mov.u32 	%r142, _ZZN3cub18CUB_300001_SM_10006detail9transform23transform_kernel_ublkcpINS2_19async_copy_policy_tILi128EEEiN4cuda3std3__45minusIdEEN6thrust24THRUST_300001_SM_1000_NS6detail15normal_iteratorINSC_10device_ptrIdEEEEJddEEEvT0_iT1_T2_DpNS2_16aligned_base_ptrIT3_EEE3bar;
	mov.b32 	%r143, 1;
	// begin inline asm
	mbarrier.init.shared.b64 [%r142], %r143;
	// end inline asm
	// begin inline asm
	fence.proxy.async.shared::cta; // 6.
	// end inline asm
	mul.wide.s32 	%rd122, %r4, 8;
	add.s32 	%r152, %r7, 15;
	add.s32 	%r153, %r152, %r1;
	and.b32  	%r145, %r153, -16;
	cvta.to.global.u64 	%rd123, %rd63;
	add.s64 	%rd119, %rd123, %rd122;
	mov.u32 	%r144, _ZN3cub18CUB_300001_SM_10006detail9transform4smemE;
	// begin inline asm
	cp.async.bulk.shared::cluster.global.mbarrier::complete_tx::bytes [%r144], [%rd119], %r145, [%r142];
	// end inline asm
	add.s32 	%r154, %r152, %r2;
	and.b32  	%r148, %r154, -16;
	add.s32 	%r155, %r144, %r7;
	add.s32 	%r147, %r155, 128;
	cvta.to.global.u64 	%rd124, %rd65;
	add.s64 	%rd120, %rd124, %rd122;
	// begin inline asm
	cp.async.bulk.shared::cluster.global.mbarrier::complete_tx::bytes [%r147], [%rd120], %r148, [%r142];
	// end inline asm
	add.s32 	%r151, %r148, %r145;
	// begin inline asm
	mbarrier.arrive.expect_tx.release.cta.shared::cta.b64 %rd121, [%r142], %r151; // 8. 
	// end inline asm
$L__BB8_3:
	bar.sync 	0;
	mov.u32 	%r157, _ZZN3cub18CUB_300001_SM_10006detail9transform23transform_kernel_ublkcpINS2_19async_copy_policy_tILi128EEEiN4cuda3std3__45minusIdEEN6thrust24THRUST_300001_SM_1000_NS6detail15normal_iteratorINSC_10device_ptrIdEEEEJddEEEvT0_iT1_T2_DpNS2_16aligned_base_ptrIT3_EEE3bar;
$L__BB8_4:
	mov.b32 	%r158, 0;
	// begin inline asm
	{
	 .reg .pred P_OUT; 
	mbarrier.try_wait.parity.shared::cta.b64  P_OUT, [%r157], %r158;                                // 7a. 
	selp.b32 %r156, 1, 0, P_OUT; 
}
	// end inline asm
	setp.eq.s32 	%p21, %r156, 0;
	@%p21 bra 	$L__BB8_4;
	bra.uni 	$L__BB8_26;
$L__BB8_5:
	cvt.s64.s32 	%rd4, %r1;
	cvt.s64.s32 	%rd5, %r4;
	shl.b32 	%r78, %r6, 3;
	cvt.s64.s32 	%rd68, %r78;
	shr.u64 	%rd6, %rd68, 3;
	mov.u32 	%r8, %ntid.x;
	mov.u32 	%r9, %ntid.y;
	mul.lo.s32 	%r79, %r8, %r9;
	mov.u32 	%r10, %ntid.z;
	mul.lo.s32 	%r11, %r79, %r10;
	mov.u32 	%r80, %tid.x;
	mov.u32 	%r81, %tid.y;
	mov.u32 	%r82, %tid.z;
	mad.lo.s32 	%r83, %r82, %r9, %r81;
	mad.lo.s32 	%r84, %r83, %r8, %r80;
	cvt.u64.u32 	%rd142, %r84;
	setp.le.u64 	%p4, %rd6, %rd142;
	@%p4 bra 	$L__BB8_15;
	cvt.u32.u64 	%r85, %rd142;
	cvt.u64.u32 	%rd8, %r11;
	add.s32 	%r86, %r85, %r11;
	cvt.u64.u32 	%rd69, %r86;
	max.u64 	%rd70, %rd6, %rd69;
	setp.gt.u64 	%p5, %rd6, %rd69;
	selp.u64 	%rd9, 1, 0, %p5;
	add.s64 	%rd71, %rd9, %rd69;
	sub.s64 	%rd10, %rd70, %rd71;
	and.b64  	%rd72, %rd10, -4294967296;
	setp.ne.s64 	%p6, %rd72, 0;
	@%p6 bra 	$L__BB8_8;
	cvt.u32.u64 	%r87, %rd8;
	cvt.u32.u64 	%r88, %rd10;
	div.u32 	%r89, %r88, %r87;
	cvt.u64.u32 	%rd131, %r89;
	bra.uni 	$L__BB8_9;
$L__BB8_8:
	div.u64 	%rd131, %rd10, %rd8;
$L__BB8_9:
	add.s64 	%rd14, %rd131, %rd9;
	and.b64  	%rd73, %rd14, 3;
	setp.eq.s64 	%p7, %rd73, 3;
	mov.u64 	%rd135, %rd142;
	@%p7 bra 	$L__BB8_12;
	cvt.u32.u64 	%r90, %rd142;
	shl.b64 	%rd74, %rd142, 3;
	shl.b64 	%rd75, %rd5, 3;
	add.s64 	%rd76, %rd74, %rd75;
	add.s64 	%rd77, %rd76, %rd4;
	add.s64 	%rd133, %rd63, %rd77;
	mov.u32 	%r91, _ZN3cub18CUB_300001_SM_10006detail9transform4smemE;
	add.s32 	%r92, %r1, %r91;
	shl.b32 	%r93, %r90, 3;
	add.s32 	%r171, %r92, %r93;
	mul.lo.s32 	%r94, %r10, %r9;
	mul.lo.s32 	%r95, %r94, %r8;
	shl.b32 	%r13, %r95, 3;
	add.s64 	%rd78, %rd14, 1;
	and.b64  	%rd79, %rd78, 3;
	neg.s64 	%rd132, %rd79;
	mov.u64 	%rd135, %rd142;
$L__BB8_11:
	.pragma "nounroll";
	// begin inline asm
	cp.async.ca.shared.global [%r171], [%rd133], 8, 8;
	// end inline asm
	add.s64 	%rd135, %rd135, %rd8;
	shl.b64 	%rd81, %rd8, 3;
	add.s64 	%rd133, %rd133, %rd81;
	add.s32 	%r171, %r171, %r13;
	add.s64 	%rd132, %rd132, 1;
	setp.ne.s64 	%p8, %rd132, 0;
	@%p8 bra 	$L__BB8_11;
$L__BB8_12:
	setp.lt.u64 	%p9, %rd14, 3;
	@%p9 bra 	$L__BB8_15;
	shl.b64 	%rd82, %rd135, 3;
	shl.b64 	%rd83, %rd5, 3;
	add.s64 	%rd24, %rd82, %rd83;
	shl.b64 	%rd84, %rd8, 4;
	add.s64 	%rd25, %rd24, %rd84;
	add.s64 	%rd85, %rd135, %rd5;
	shl.b64 	%rd86, %rd85, 3;
	mad.lo.s64 	%rd26, %rd8, 24, %rd86;
	mov.u32 	%r97, _ZN3cub18CUB_300001_SM_10006detail9transform4smemE;
	add.s32 	%r98, %r1, %r97;
	mul.lo.s32 	%r99, %r10, %r9;
	mul.lo.s32 	%r100, %r99, %r8;
	shl.b32 	%r101, %r100, 3;
	cvt.u32.u64 	%r102, %rd135;
	shl.b32 	%r103, %r102, 3;
	add.s32 	%r172, %r98, %r103;
	add.s32 	%r175, %r172, %r101;
	shl.b32 	%r104, %r100, 4;
	add.s32 	%r174, %r172, %r104;
	mad.lo.s32 	%r173, %r100, 24, %r172;
	cvt.s64.s32 	%rd87, %r1;
	add.s64 	%rd136, %rd63, %rd87;
$L__BB8_14:
	add.s64 	%rd88, %rd136, %rd24;
	// begin inline asm
	cp.async.ca.shared.global [%r172], [%rd88], 8, 8;
	// end inline asm
	mul.wide.u32 	%rd92, %r11, 8;
	add.s64 	%rd93, %rd24, %rd92;
	add.s64 	%rd89, %rd136, %rd93;
	// begin inline asm
	cp.async.ca.shared.global [%r175], [%rd89], 8, 8;
	// end inline asm
	add.s64 	%rd90, %rd136, %rd25;
	// begin inline asm
	cp.async.ca.shared.global [%r174], [%rd90], 8, 8;
	// end inline asm
	add.s64 	%rd91, %rd136, %rd26;
	// begin inline asm
	cp.async.ca.shared.global [%r173], [%rd91], 8, 8;
	// end inline asm
	mul.wide.u32 	%rd94, %r11, 4;
	add.s64 	%rd135, %rd135, %rd94;
	mul.wide.u32 	%rd95, %r11, 32;
	add.s64 	%rd136, %rd136, %rd95;
	mul.lo.s32 	%r109, %r10, %r9;
	mul.lo.s32 	%r110, %r109, %r8;
	shl.b32 	%r111, %r110, 5;
	add.s32 	%r175, %r175, %r111;
	add.s32 	%r174, %r174, %r111;
	add.s32 	%r173, %r173, %r111;
	add.s32 	%r172, %r172, %r111;
	setp.lt.u64 	%p10, %rd135, %rd6;
	@%p10 bra 	$L__BB8_14;
$L__BB8_15:
	// begin inline asm
	cp.async.commit_group;
	// end inline asm
	cvt.u32.u64 	%r28, %rd66;
	cvt.s64.s32 	%rd32, %rd66;
	@%p4 bra 	$L__BB8_25;
	cvt.u32.u64 	%r112, %rd142;
	cvt.u64.u32 	%rd33, %r11;
	add.s32 	%r113, %r112, %r11;
	cvt.u64.u32 	%rd96, %r113;
	max.u64 	%rd97, %rd6, %rd96;
	setp.gt.u64 	%p12, %rd6, %rd96;
	selp.u64 	%rd34, 1, 0, %p12;
	add.s64 	%rd98, %rd34, %rd96;
	sub.s64 	%rd35, %rd97, %rd98;
	and.b64  	%rd99, %rd35, -4294967296;
	setp.ne.s64 	%p13, %rd99, 0;
	@%p13 bra 	$L__BB8_18;
	cvt.u32.u64 	%r114, %rd33;
	cvt.u32.u64 	%r115, %rd35;
	div.u32 	%r116, %r115, %r114;
	cvt.u64.u32 	%rd138, %r116;
	bra.uni 	$L__BB8_19;
$L__BB8_18:
	div.u64 	%rd138, %rd35, %rd33;
$L__BB8_19:
	add.s64 	%rd39, %rd138, %rd34;
	and.b64  	%rd100, %rd39, 3;
	setp.eq.s64 	%p14, %rd100, 3;
	@%p14 bra 	$L__BB8_22;
	cvt.u32.u64 	%r117, %rd142;
	shl.b64 	%rd101, %rd142, 3;
	shl.b64 	%rd102, %rd5, 3;
	add.s64 	%rd103, %rd101, %rd102;
	add.s64 	%rd104, %rd103, %rd32;
	add.s64 	%rd140, %rd65, %rd104;
	shl.b64 	%rd41, %rd33, 3;
	mov.u32 	%r118, _ZN3cub18CUB_300001_SM_10006detail9transform4smemE;
	add.s32 	%r119, %r28, %r118;
	add.s32 	%r120, %r119, %r7;
	shl.b32 	%r121, %r117, 3;
	add.s32 	%r176, %r120, %r121;
	mul.lo.s32 	%r122, %r10, %r9;
	mul.lo.s32 	%r123, %r122, %r8;
	shl.b32 	%r30, %r123, 3;
	add.s64 	%rd105, %rd39, 1;
	and.b64  	%rd106, %rd105, 3;
	neg.s64 	%rd139, %rd106;
$L__BB8_21:
	.pragma "nounroll";
	add.s32 	%r124, %r176, 128;
	// begin inline asm
	cp.async.ca.shared.global [%r124], [%rd140], 8, 8;
	// end inline asm
	add.s64 	%rd142, %rd142, %rd33;
	add.s64 	%rd140, %rd140, %rd41;
	add.s32 	%r176, %r176, %r30;
	add.s64 	%rd139, %rd139, 1;
	setp.ne.s64 	%p15, %rd139, 0;
	@%p15 bra 	$L__BB8_21;
$L__BB8_22:
	setp.lt.u64 	%p16, %rd39, 3;
	@%p16 bra 	$L__BB8_25;
	shl.b64 	%rd50, %rd33, 2;
	shl.b64 	%rd108, %rd142, 3;
	shl.b64 	%rd109, %rd5, 3;
	add.s64 	%rd51, %rd108, %rd109;
	shl.b64 	%rd110, %rd33, 3;
	add.s64 	%rd52, %rd51, %rd110;
	shl.b64 	%rd53, %rd33, 5;
	shl.b64 	%rd111, %rd33, 4;
	add.s64 	%rd54, %rd51, %rd111;
	add.s64 	%rd112, %rd142, %rd5;
	shl.b64 	%rd113, %rd112, 3;
	mad.lo.s64 	%rd55, %rd33, 24, %rd113;
	cvt.u32.u64 	%r125, %rd66;
	mov.u32 	%r126, _ZN3cub18CUB_300001_SM_10006detail9transform4smemE;
	add.s32 	%r127, %r125, %r126;
	mul.lo.s32 	%r128, %r10, %r9;
	mul.lo.s32 	%r129, %r128, %r8;
	shl.b32 	%r130, %r129, 3;
	cvt.u32.u64 	%r131, %rd142;
	shl.b32 	%r132, %r131, 3;
	add.s32 	%r133, %r127, %r7;
	add.s32 	%r177, %r133, %r132;
	add.s32 	%r180, %r177, %r130;
	shl.b32 	%r34, %r129, 5;
	shl.b32 	%r134, %r129, 4;
	add.s32 	%r179, %r177, %r134;
	mad.lo.s32 	%r178, %r129, 24, %r177;
	cvt.s64.s32 	%rd114, %rd66;
	add.s64 	%rd143, %rd65, %rd114;
$L__BB8_24:
	add.s64 	%rd115, %rd143, %rd51;
	add.s32 	%r135, %r177, 128;
	// begin inline asm
	cp.async.ca.shared.global [%r135], [%rd115], 8, 8;
	// end inline asm
	add.s64 	%rd116, %rd143, %rd52;
	add.s32 	%r136, %r180, 128;
	// begin inline asm
	cp.async.ca.shared.global [%r136], [%rd116], 8, 8;
	// end inline asm
	add.s64 	%rd117, %rd143, %rd54;
	add.s32 	%r137, %r179, 128;
	// begin inline asm
	cp.async.ca.shared.global [%r137], [%rd117], 8, 8;
	// end inline asm
	add.s64 	%rd118, %rd143, %rd55;
	add.s32 	%r138, %r178, 128;
	// begin inline asm
	cp.async.ca.shared.global [%r138], [%rd118], 8, 8;
	// end inline asm
	add.s64 	%rd142, %rd142, %rd50;
	add.s64 	%rd143, %rd143, %rd53;
	add.s32 	%r180, %r180, %r34;
	add.s32 	%r179, %r179, %r34;
	add.s32 	%r178, %r178, %r34;
	add.s32 	%r177, %r177, %r34;
	setp.lt.u64 	%p17, %rd142, %rd6;
	@%p17 bra 	$L__BB8_24;
$L__BB8_25:
	// begin inline asm
	cp.async.commit_group;
	// end inline asm
	// begin inline asm
	cp.async.wait_group 0;
	// end inline asm
	barrier.sync 	0;
$L__BB8_26:
	cvt.u32.u64 	%r46, %rd66;
	setp.gt.s32 	%p22, %r3, %r5;
	@%p22 bra 	$L__BB8_30;
	setp.lt.s32 	%p23, %r71, 1;
	@%p23 bra 	$L__BB8_35;
	mov.u32 	%r181, %tid.x;
	neg.s32 	%r184, %r71;
	add.s32 	%r159, %r46, %r7;
	shl.b32 	%r160, %r181, 3;
	add.s32 	%r161, %r159, %r160;
	mov.u32 	%r162, _ZN3cub18CUB_300001_SM_10006detail9transform4smemE;
	add.s32 	%r163, %r161, %r162;
	add.s32 	%r183, %r163, 128;
	add.s32 	%r164, %r1, %r160;
	add.s32 	%r182, %r162, %r164;
	mul.wide.s32 	%rd125, %r4, 8;
	add.s64 	%rd61, %rd1, %rd125;
$L__BB8_29:
	.pragma "nounroll";
	mul.wide.s32 	%rd126, %r181, 8;
	add.s64 	%rd127, %rd61, %rd126;
	ld.shared.f64 	%fd1, [%r182];
	ld.shared.f64 	%fd2, [%r183];
	sub.f64 	%fd3, %fd1, %fd2;
	st.global.f64 	[%rd127], %fd3;
	add.s32 	%r184, %r184, 1;
	setp.eq.s32 	%p24, %r184, 0;
	add.s32 	%r183, %r183, 1024;
	add.s32 	%r182, %r182, 1024;
	add.s32 	%r181, %r181, 128;
	@%p24 bra 	$L__BB8_35;
	bra.uni 	$L__BB8_29;
$L__BB8_30:
	setp.lt.s32 	%p25, %r71, 1;
	@%p25 bra 	$L__BB8_35;
	mov.u32 	%r185, %tid.x;
	neg.s32 	%r188, %r71;
	add.s32 	%r165, %r46, %r7;
	shl.b32 	%r166, %r185, 3;
	add.s32 	%r167, %r165, %r166;
	mov.u32 	%r168, _ZN3cub18CUB_300001_SM_10006detail9transform4smemE;
	add.s32 	%r169, %r167, %r168;
	add.s32 	%r187, %r169, 128;
	add.s32 	%r170, %r1, %r166;
	add.s32 	%r186, %r168, %r170;
	mul.wide.s32 	%rd128, %r4, 8;
	add.s64 	%rd62, %rd1, %rd128;
$L__BB8_32:
	.pragma "nounroll";
	setp.ge.s32 	%p26, %r185, %r6;
	@%p26 bra 	$L__BB8_34;
	ld.shared.f64 	%fd4, [%r186];
	ld.shared.f64 	%fd5, [%r187];
	sub.f64 	%fd6, %fd4, %fd5;
	mul.wide.s32 	%rd129, %r185, 8;
	add.s64 	%rd130, %rd62, %rd129;
	st.global.f64 	[%rd130], %fd6;
$L__BB8_34:
	add.s32 	%r188, %r188, 1;
	setp.ne.s32 	%p27, %r188, 0;
	add.s32 	%r187, %r187, 1024;
	add.s32 	%r186, %r186, 1024;
	add.s32 	%r185, %r185, 128;
	@%p27 bra 	$L__BB8_32;
$L__BB8_35:
	ret;

}
	// .globl	_ZN3cub18CUB_300001_SM_10006detail9transform16transform_kernelINS2_10policy_hubILb0EN4cuda3std3__45tupleIJN6thrust24THRUST_300001_SM_1000_NS6detail15normal_iteratorINSA_10device_ptrIdEEEESF_EEEE10policy1000ElNS7_5minusIdEESF_JPdSL_EEEvT0_iT1_T2_DpNS2_10kernel_argIT3_EE
.visible .entry _ZN3cub18CUB_300001_SM_10006detail9transform16transform_kernelINS2_10policy_hubILb0EN4cuda3std3__45tupleIJN6thrust24THRUST_300001_SM_1000_NS6detail15normal_iteratorINSA_10device_ptrIdEEEESF_EEEE10policy1000ElNS7_5minusIdEESF_JPdSL_EEEvT0_iT1_T2_DpNS2_10kernel_argIT3_EE(
	.param .u64 _ZN3cub18CUB_300001_SM_10006detail9transform16transform_kernelINS2_10policy_hubILb0EN4cuda3std3__45tupleIJN6thrust24THRUST_300001_SM_1000_NS6detail15normal_iteratorINSA_10device_ptrIdEEEESF_EEEE10policy1000ElNS7_5minusIdEESF_JPdSL_EEEvT0_iT1_T2_DpNS2_10kernel_argIT3_EE_param_0,
	.param .u32 _ZN3cub18CUB_300001_SM_10006detail9transform16transform_kernelINS2_10policy_hubILb0EN4cuda3std3__45tupleIJN6thrust24THRUST_300001_SM_1000_NS6detail15normal_iteratorINSA_10device_ptrIdEEEESF_EEEE10policy1000ElNS7_5minusIdEESF_JPdSL_EEEvT0_iT1_T2_DpNS2_10kernel_argIT3_EE_param_1,
	.param .align 1 .b8 _ZN3cub18CUB_300001_SM_10006detail9transform16transform_kernelINS2_10policy_hubILb0EN4cuda3std3__45tupleIJN6thrust24THRUST_300001_SM_1000_NS6detail15normal_iteratorINSA_10device_ptrIdEEEESF_EEEE10policy1000ElNS7_5minusIdEESF_JPdSL_EEEvT0_iT1_T2_DpNS2_10kernel_argIT3_EE_param_2[1],
	.param .align 8 .b8 _ZN3cub18CUB_300001_SM_10006detail9transform16transform_kernelINS2_10policy_hubILb0EN4cuda3std3__45tupleIJN6thrust24THRUST_300001_SM_1000_NS6detail15normal_iteratorINSA_10device_ptrIdEEEESF_EEEE10policy1000ElNS7_5minusIdEESF_JPdSL_EEEvT0_iT1_T2_DpNS2_10kernel_argIT3_EE_param_3[8],
	.param .align 8 .b8 _ZN3cub18CUB_300001_SM_10006detail9transform16transform_kernelINS2_10policy_hubILb0EN4cuda3std3__45tupleIJN6thrust24THRUST_300001_SM_1000_NS6detail15normal_iteratorINSA_10device_ptrIdEEEESF_EEEE10policy1000ElNS7_5minusIdEESF_JPdSL_EEEvT0_iT1_T2_DpNS2_10kernel_argIT3_EE_param_4[16],
	.param .align 8 .b8 _ZN3cub18CUB_300001_SM_10006detail9transform16transform_kernelINS2_10policy_hubILb0EN4cuda3std3__45tupleIJN6thrust24THRUST_300001_SM_1000_NS6detail15normal_iteratorINSA_10device_ptrIdEEEESF_EEEE10policy1000ElNS7_5minusIdEESF_JPdSL_EEEvT0_iT1_T2_DpNS2_10kernel_argIT3_EE_param_5[16]
)
.maxntid 128
{
	.reg .pred 	%p<28>;
	.reg .b32 	%r<181>;
	.reg .b64 	%rd<149>;
	.reg .b64 	%fd<7>;
	// demoted variable
	.shared .align 8 .u64 _ZZN3cub18CUB_300001_SM_10006detail9transform23transform_kernel_ublkcpINS2_19async_copy_policy_tILi128EEElN4cuda3std3__45minusIdEEN6thrust24THRUST_300001_SM_1000_NS6detail15normal_iteratorINSC_10device_ptrIdEEEEJddEEEvT0_iT1_T2_DpNS2_16aligned_base_ptrIT3_EEE3bar;
	ld.param.u64 	%rd68, [_ZN3cub18CUB_300001_SM_10006detail9transform16transform_kernelINS2_10policy_hubILb0EN4cuda3std3__45tupleIJN6thrust24THRUST_300001_SM_1000_NS6detail15normal_iteratorINSA_10device_ptrIdEEEESF_EEEE10policy1000ElNS7_5minusIdEESF_JPdSL_EEEvT0_iT1_T2_DpNS2_10kernel_argIT3_EE_param_5];
	ld.param.u64 	%rd66, [_ZN3cub18CUB_300001_SM_10006detail9transform16transform_kernelINS2_10policy_hubILb0EN4cuda3std3__45tupleIJN6thrust24THRUST_300001_SM_1000_NS6detail15normal_iteratorINSA_10device_ptrIdEEEESF_EEEE10policy1000ElNS7_5minusIdEESF_JPdSL_EEEvT0_iT1_T2_DpNS2_10kernel_argIT3_EE_param_4];
	ld.param.u64 	%rd70, [_ZN3cub18CUB_300001_SM_10006detail9transform16transform_kernelINS2_10policy_hubILb0EN4cuda3std3__45tupleIJN6thrust24THRUST_300001_SM_1000_NS6detail15normal_iteratorINSA_10device_ptrIdEEEESF_EEEE10policy1000ElNS7_5minusIdEESF_JPdSL_EEEvT0_iT1_T2_DpNS2_10kernel_argIT3_EE_param_0];
	ld.param.u64 	%rd69, [_ZN3cub18CUB_300001_SM_10006detail9transform16transform_kernelINS2_10policy_hubILb0EN4cuda3std3__45tupleIJN6thrust24THRUST_300001_SM_1000_NS6detail15normal_iteratorINSA_10device_ptrIdEEEESF_EEEE10policy1000ElNS7_5minusIdEESF_JPdSL_EEEvT0_iT1_T2_DpNS2_10kernel_argIT3_EE_param_5+8];
	ld.param.u64 	%rd67, [_ZN3cub18CUB_300001_SM_10006detail9transform16transform_kernelINS2_10policy_hubILb0EN4cuda3std3__45tupleIJN6thrust24THRUST_300001_SM_1000_NS6detail15normal_iteratorINSA_10device_ptrIdEEEESF_EEEE10policy1000ElNS7_5minusIdEESF_JPdSL_EEEvT0_iT1_T2_DpNS2_10kernel_argIT3_EE_param_4+8];
	ld.param.u64 	%rd71, [_ZN3cub18CUB_300001_SM_10006detail9transform16transform_kernelINS2_10policy_hubILb0EN4cuda3std3__45tupleIJN6thrust24THRUST_300001_SM_1000_NS6detail15normal_iteratorINSA_10device_ptrIdEEEESF_EEEE10policy1000ElNS7_5minusIdEESF_JPdSL_EEEvT0_iT1_T2_DpNS2_10kernel_argIT3_EE_param_3];
	ld.param.u32 	%r68, [_ZN3cub18CUB_300001_SM_10006detail9transform16transform_kernelINS2_10policy_hubILb0EN4cuda3std3__45tupleIJN6thrust24THRUST_300001_SM_1000_NS6detail15normal_iteratorINSA_10device_ptrIdEEEESF_EEEE10policy1000ElNS7_5minusIdEESF_JPdSL_EEEvT0_iT1_T2_DpNS2_10kernel_argIT3_EE_param_1];
	cvta.to.global.u64 	%rd1, %rd71;
	cvt.u32.u64 	%r1, %rd67;
	cvt.u32.u64 	%r2, %rd69;
	shl.b32 	%r3, %r68, 7;
	mov.u32 	%r69, %ctaid.x;
	cvt.u64.u32 	%rd72, %r69;
	cvt.s64.s32 	%rd73, %r3;
	mul.lo.s64 	%rd4, %rd73, %rd72;
	sub.s64 	%rd74, %rd70, %rd4;
	min.s64 	%rd75, %rd74, %rd73;
	cvt.u32.u64 	%r4, %rd75;
	setp.eq.s32 	%p1, %r69, 0;
	add.s32 	%r71, %r69, 2;
	mov.u32 	%r72, %nctaid.x;
	setp.ge.u32 	%p2, %r71, %r72;
	shl.b32 	%r5, %r68, 10;
	or.pred  	%p3, %p1, %p2;
	@%p3 bra 	$L__BB9_5;
	mov.b32 	%r132, -1;
	// begin inline asm
	{
	 .reg .pred P_OUT; 
	elect.sync _|P_OUT, %r132;
	selp.b32 %r131, 1, 0, P_OUT; 
}
	// end inline asm
	mov.u32 	%r133, %tid.x;
	setp.gt.u32 	%p18, %r133, 31;
	setp.eq.s32 	%p19, %r131, 0;
	or.pred  	%p20, %p18, %p19;
	@%p20 bra 	$L__BB9_3;
	mov.u32 	%r134, _ZZN3cub18CUB_300001_SM_10006detail9transform23transform_kernel_ublkcpINS2_19async_copy_policy_tILi128EEElN4cuda3std3__45minusIdEEN6thrust24THRUST_300001_SM_1000_NS6detail15normal_iteratorINSC_10device_ptrIdEEEEJddEEEvT0_iT1_T2_DpNS2_16aligned_base_ptrIT3_EEE3bar;
	mov.b32 	%r135, 1;
	// begin inline asm
	mbarrier.init.shared.b64 [%r134], %r135;
	// end inline asm
	// begin inline asm
	fence.proxy.async.shared::cta; // 6.
	// end inline asm
	shl.b64 	%rd126, %rd4, 3;
	add.s32 	%r144, %r5, 15;
	add.s32 	%r145, %r144, %r1;
	and.b32  	%r137, %r145, -16;
	cvta.to.global.u64 	%rd127, %rd66;
	add.s64 	%rd123, %rd127, %rd126;
	mov.u32 	%r136, _ZN3cub18CUB_300001_SM_10006detail9transform4smemE;
	// begin inline asm
	cp.async.bulk.shared::cluster.global.mbarrier::complete_tx::bytes [%r136], [%rd123], %r137, [%r134];
	// end inline asm
	add.s32 	%r146, %r144, %r2;
	and.b32  	%r140, %r146, -16;
	add.s32 	%r147, %r136, %r5;
	add.s32 	%r139, %r147, 128;
	cvta.to.global.u64 	%rd128, %rd68;
	add.s64 	%rd124, %rd128, %rd126;
	// begin inline asm
	cp.async.bulk.shared::cluster.global.mbarrier::complete_tx::bytes [%r139], [%rd124], %r140, [%r134];
	// end inline asm
	add.s32 	%r143, %r140, %r137;
	// begin inline asm
	mbarrier.arrive.expect_tx.release.cta.shared::cta.b64 %rd125, [%r134], %r143; // 8. 
	// end inline asm
$L__BB9_3:
	bar.sync 	0;
	mov.u32 	%r149, _ZZN3cub18CUB_300001_SM_10006detail9transform23transform_kernel_ublkcpINS2_19async_copy_policy_tILi128EEElN4cuda3std3__45minusIdEEN6thrust24THRUST_300001_SM_1000_NS6detail15normal_iteratorINSC_10device_ptrIdEEEEJddEEEvT0_iT1_T2_DpNS2_16aligned_base_ptrIT3_EEE3bar;
$L__BB9_4:
	mov.b32 	%r150, 0;
	// begin inline asm
	{
	 .reg .pred P_OUT; 
	mbarrier.try_wait.parity.shared::cta.b64  P_OUT, [%r149], %r150;                                // 7a. 
	selp.b32 %r148, 1, 0, P_OUT; 
}
	// end inline asm
	setp.eq.s32 	%p21, %r148, 0;
	@%p21 bra 	$L__BB9_4;
	bra.uni 	$L__BB9_26;
$L__BB9_5:
	cvt.s64.s32 	%rd5, %r1;
	shl.b32 	%r74, %r4, 3;
	cvt.s64.s32 	%rd76, %r74;
	shr.u64 	%rd6, %rd76, 3;
	mov.u32 	%r6, %ntid.x;
	mov.u32 	%r7, %ntid.y;
	mul.lo.s32 	%r75, %r6, %r7;
	mov.u32 	%r8, %ntid.z;
	mul.lo.s32 	%r9, %r75, %r8;
	mov.u32 	%r76, %tid.x;
	mov.u32 	%r77, %tid.y;
	mov.u32 	%r78, %tid.z;
	mad.lo.s32 	%r79, %r78, %r7, %r77;
	mad.lo.s32 	%r80, %r79, %r6, %r76;
	cvt.u64.u32 	%rd146, %r80;
	setp.le.u64 	%p4, %rd6, %rd146;
	@%p4 bra 	$L__BB9_15;
	cvt.u32.u64 	%r81, %rd146;
	cvt.u64.u32 	%rd8, %r9;
	add.s32 	%r82, %r81, %r9;
	cvt.u64.u32 	%rd77, %r82;
	max.u64 	%rd78, %rd6, %rd77;
	setp.gt.u64 	%p5, %rd6, %rd77;
	selp.u64 	%rd9, 1, 0, %p5;
	add.s64 	%rd79, %rd9, %rd77;
	sub.s64 	%rd10, %rd78, %rd79;
	and.b64  	%rd80, %rd10, -4294967296;
	setp.ne.s64 	%p6, %rd80, 0;
	@%p6 bra 	$L__BB9_8;
	cvt.u32.u64 	%r83, %rd8;
	cvt.u32.u64 	%r84, %rd10;
	div.u32 	%r85, %r84, %r83;
	cvt.u64.u32 	%rd135, %r85;
	bra.uni 	$L__BB9_9;
$L__BB9_8:
	div.u64 	%rd135, %rd10, %rd8;
$L__BB9_9:
	add.s64 	%rd14, %rd135, %rd9;
	and.b64  	%rd81, %rd14, 3;
	setp.eq.s64 	%p7, %rd81, 3;
	mov.u64 	%rd139, %rd146;
	@%p7 bra 	$L__BB9_12;
	shl.b64 	%rd82, %rd4, 3;
	shl.b64 	%rd83, %rd146, 3;
	add.s64 	%rd84, %rd82, %rd83;
	add.s64 	%rd85, %rd84, %rd5;
	add.s64 	%rd137, %rd66, %rd85;
	shl.b64 	%rd16, %rd8, 3;
	mov.u32 	%r87, _ZN3cub18CUB_300001_SM_10006detail9transform4smemE;
	add.s32 	%r88, %r1, %r87;
	shl.b32 	%r89, %r81, 3;
	add.s32 	%r163, %r88, %r89;
	mul.lo.s32 	%r90, %r8, %r7;
	mul.lo.s32 	%r91, %r90, %r6;
	shl.b32 	%r11, %r91, 3;
	add.s64 	%rd86, %rd14, 1;
	and.b64  	%rd87, %rd86, 3;
	neg.s64 	%rd136, %rd87;
	mov.u64 	%rd139, %rd146;
$L__BB9_11:
	.pragma "nounroll";
	// begin inline asm
	cp.async.ca.shared.global [%r163], [%rd137], 8, 8;
	// end inline asm
	add.s64 	%rd139, %rd139, %rd8;
	add.s64 	%rd137, %rd137, %rd16;
	add.s32 	%r163, %r163, %r11;
	add.s64 	%rd136, %rd136, 1;
	setp.ne.s64 	%p8, %rd136, 0;
	@%p8 bra 	$L__BB9_11;
$L__BB9_12:
	setp.lt.u64 	%p9, %rd14, 3;
	@%p9 bra 	$L__BB9_15;
	shl.b64 	%rd25, %rd8, 2;
	shl.b64 	%rd89, %rd4, 3;
	shl.b64 	%rd90, %rd139, 3;
	add.s64 	%rd26, %rd89, %rd90;
	shl.b64 	%rd91, %rd8, 3;
	add.s64 	%rd27, %rd26, %rd91;
	shl.b64 	%rd92, %rd8, 4;
	add.s64 	%rd28, %rd26, %rd92;
	add.s64 	%rd93, %rd139, %rd4;
	shl.b64 	%rd94, %rd93, 3;
	mad.lo.s64 	%rd29, %rd8, 24, %rd94;
	mov.u32 	%r93, _ZN3cub18CUB_300001_SM_10006detail9transform4smemE;
	add.s32 	%r94, %r1, %r93;
	mul.lo.s32 	%r95, %r8, %r7;
	mul.lo.s32 	%r96, %r95, %r6;
	shl.b32 	%r97, %r96, 3;
	cvt.u32.u64 	%r98, %rd139;
	shl.b32 	%r99, %r98, 3;
	add.s32 	%r164, %r94, %r99;
	add.s32 	%r167, %r164, %r97;
	shl.b32 	%r15, %r96, 5;
	shl.b32 	%r100, %r96, 4;
	add.s32 	%r166, %r164, %r100;
	mad.lo.s32 	%r165, %r96, 24, %r164;
	cvt.s64.s32 	%rd95, %r1;
	add.s64 	%rd140, %rd66, %rd95;
$L__BB9_14:
	add.s64 	%rd96, %rd140, %rd26;
	// begin inline asm
	cp.async.ca.shared.global [%r164], [%rd96], 8, 8;
	// end inline asm
	add.s64 	%rd97, %rd140, %rd27;
	// begin inline asm
	cp.async.ca.shared.global [%r167], [%rd97], 8, 8;
	// end inline asm
	add.s64 	%rd98, %rd140, %rd28;
	// begin inline asm
	cp.async.ca.shared.global [%r166], [%rd98], 8, 8;
	// end inline asm
	add.s64 	%rd99, %rd140, %rd29;
	// begin inline asm
	cp.async.ca.shared.global [%r165], [%rd99], 8, 8;
	// end inline asm
	add.s64 	%rd139, %rd139, %rd25;
	mul.wide.u32 	%rd100, %r9, 32;
	add.s64 	%rd140, %rd140, %rd100;
	add.s32 	%r167, %r167, %r15;
	add.s32 	%r166, %r166, %r15;
	add.s32 	%r165, %r165, %r15;
	add.s32 	%r164, %r164, %r15;
	setp.lt.u64 	%p10, %rd139, %rd6;
	@%p10 bra 	$L__BB9_14;
$L__BB9_15:
	setp.le.u64 	%p11, %rd6, %rd146;
	// begin inline asm
	cp.async.commit_group;
	// end inline asm
	cvt.s64.s32 	%rd35, %r2;
	@%p11 bra 	$L__BB9_25;
	cvt.u32.u64 	%r105, %rd146;
	cvt.u64.u32 	%rd36, %r9;
	add.s32 	%r106, %r105, %r9;
	cvt.u64.u32 	%rd101, %r106;
	max.u64 	%rd102, %rd6, %rd101;
	setp.gt.u64 	%p12, %rd6, %rd101;
	selp.u64 	%rd37, 1, 0, %p12;
	add.s64 	%rd103, %rd37, %rd101;
	sub.s64 	%rd38, %rd102, %rd103;
	and.b64  	%rd104, %rd38, -4294967296;
	setp.ne.s64 	%p13, %rd104, 0;
	@%p13 bra 	$L__BB9_18;
	cvt.u32.u64 	%r107, %rd36;
	cvt.u32.u64 	%r108, %rd38;
	div.u32 	%r109, %r108, %r107;
	cvt.u64.u32 	%rd142, %r109;
	bra.uni 	$L__BB9_19;
$L__BB9_18:
	div.u64 	%rd142, %rd38, %rd36;
$L__BB9_19:
	add.s64 	%rd42, %rd142, %rd37;
	and.b64  	%rd105, %rd42, 3;
	setp.eq.s64 	%p14, %rd105, 3;
	@%p14 bra 	$L__BB9_22;
	shl.b64 	%rd106, %rd4, 3;
	shl.b64 	%rd107, %rd146, 3;
	add.s64 	%rd108, %rd106, %rd107;
	add.s64 	%rd109, %rd108, %rd35;
	add.s64 	%rd144, %rd68, %rd109;
	shl.b64 	%rd44, %rd36, 3;
	mov.u32 	%r111, _ZN3cub18CUB_300001_SM_10006detail9transform4smemE;
	add.s32 	%r112, %r2, %r111;
	add.s32 	%r113, %r112, %r5;
	shl.b32 	%r114, %r105, 3;
	add.s32 	%r168, %r113, %r114;
	mul.lo.s32 	%r115, %r8, %r7;
	mul.lo.s32 	%r116, %r115, %r6;
	shl.b32 	%r28, %r116, 3;
	add.s64 	%rd110, %rd42, 1;
	and.b64  	%rd111, %rd110, 3;
	neg.s64 	%rd143, %rd111;
$L__BB9_21:
	.pragma "nounroll";
	add.s32 	%r117, %r168, 128;
	// begin inline asm
	cp.async.ca.shared.global [%r117], [%rd144], 8, 8;
	// end inline asm
	add.s64 	%rd146, %rd146, %rd36;
	add.s64 	%rd144, %rd144, %rd44;
	add.s32 	%r168, %r168, %r28;
	add.s64 	%rd143, %rd143, 1;
	setp.ne.s64 	%p15, %rd143, 0;
	@%p15 bra 	$L__BB9_21;
$L__BB9_22:
	setp.lt.u64 	%p16, %rd42, 3;
	@%p16 bra 	$L__BB9_25;
	shl.b64 	%rd53, %rd36, 2;
	shl.b64 	%rd113, %rd4, 3;
	shl.b64 	%rd114, %rd146, 3;
	add.s64 	%rd54, %rd113, %rd114;
	shl.b64 	%rd115, %rd36, 3;
	add.s64 	%rd55, %rd54, %rd115;
	shl.b64 	%rd56, %rd36, 5;
	shl.b64 	%rd116, %rd36, 4;
	add.s64 	%rd57, %rd54, %rd116;
	add.s64 	%rd117, %rd146, %rd4;
	shl.b64 	%rd118, %rd117, 3;
	mad.lo.s64 	%rd58, %rd36, 24, %rd118;
	mov.u32 	%r118, _ZN3cub18CUB_300001_SM_10006detail9transform4smemE;
	add.s32 	%r119, %r2, %r118;
	mul.lo.s32 	%r120, %r8, %r7;
	mul.lo.s32 	%r121, %r120, %r6;
	shl.b32 	%r122, %r121, 3;
	cvt.u32.u64 	%r123, %rd146;
	shl.b32 	%r124, %r123, 3;
	add.s32 	%r125, %r119, %r5;
	add.s32 	%r169, %r125, %r124;
	add.s32 	%r172, %r169, %r122;
	shl.b32 	%r32, %r121, 5;
	shl.b32 	%r126, %r121, 4;
	add.s32 	%r171, %r169, %r126;
	mad.lo.s32 	%r170, %r121, 24, %r169;
	add.s64 	%rd147, %rd68, %rd35;
$L__BB9_24:
	add.s64 	%rd119, %rd147, %rd54;
	add.s32 	%r127, %r169, 128;
	// begin inline asm
	cp.async.ca.shared.global [%r127], [%rd119], 8, 8;
	// end inline asm
	add.s64 	%rd120, %rd147, %rd55;
	add.s32 	%r128, %r172, 128;
	// begin inline asm
	cp.async.ca.shared.global [%r128], [%rd120], 8, 8;
	// end inline asm
	add.s64 	%rd121, %rd147, %rd57;
	add.s32 	%r129, %r171, 128;
	// begin inline asm
	cp.async.ca.shared.global [%r129], [%rd121], 8, 8;
	// end inline asm
	add.s64 	%rd122, %rd147, %rd58;
	add.s32 	%r130, %r170, 128;
	// begin inline asm
	cp.async.ca.shared.global [%r130], [%rd122], 8, 8;
	// end inline asm
	add.s64 	%rd146, %rd146, %rd53;
	add.s64 	%rd147, %rd147, %rd56;
	add.s32 	%r172, %r172, %r32;
	add.s32 	%r171, %r171, %r32;
	add.s32 	%r170, %r170, %r32;
	add.s32 	%r169, %r169, %r32;
	setp.lt.u64 	%p17, %rd146, %rd6;
	@%p17 bra 	$L__BB9_24;
$L__BB9_25:
	// begin inline asm
	cp.async.commit_group;
	// end inline asm
	// begin inline asm
	cp.async.wait_group 0;
	// end inline asm
	barrier.sync 	0;
$L__BB9_26:
	setp.eq.s32 	%p22, %r3, %r4;
	@%p22 bra 	$L__BB9_32;
	setp.lt.s32 	%p23, %r68, 1;
	@%p23 bra 	$L__BB9_35;
	mov.u32 	%r177, %tid.x;
	neg.s32 	%r180, %r68;
	add.s32 	%r151, %r2, %r5;
	shl.b32 	%r152, %r177, 3;
	add.s32 	%r153, %r151, %r152;
	mov.u32 	%r154, _ZN3cub18CUB_300001_SM_10006detail9transform4smemE;
	add.s32 	%r155, %r153, %r154;
	add.s32 	%r179, %r155, 128;
	add.s32 	%r156, %r1, %r152;
	add.s32 	%r178, %r154, %r156;
	shl.b64 	%rd129, %rd4, 3;
	add.s64 	%rd64, %rd1, %rd129;
$L__BB9_29:
	.pragma "nounroll";
	setp.ge.s32 	%p24, %r177, %r4;
	@%p24 bra 	$L__BB9_31;
	ld.shared.f64 	%fd1, [%r178];
	ld.shared.f64 	%fd2, [%r179];
	sub.f64 	%fd3, %fd1, %fd2;
	mul.wide.s32 	%rd130, %r177, 8;
	add.s64 	%rd131, %rd64, %rd130;
	st.global.f64 	[%rd131], %fd3;
$L__BB9_31:
	add.s32 	%r180, %r180, 1;
	setp.ne.s32 	%p25, %r180, 0;
	add.s32 	%r179, %r179, 1024;
	add.s32 	%r178, %r178, 1024;
	add.s32 	%r177, %r177, 128;
	@%p25 bra 	$L__BB9_29;
	bra.uni 	$L__BB9_35;
$L__BB9_32:
	setp.lt.s32 	%p26, %r68, 1;
	@%p26 bra 	$L__BB9_35;
	mov.u32 	%r173, %tid.x;
	neg.s32 	%r176, %r68;
	add.s32 	%r157, %r2, %r5;
	shl.b32 	%r158, %r173, 3;
	add.s32 	%r159, %r157, %r158;
	mov.u32 	%r160, _ZN3cub18CUB_300001_SM_10006detail9transform4smemE;
	add.s32 	%r161, %r159, %r160;
	add.s32 	%r175, %r161, 128;
	add.s32 	%r162, %r1, %r158;
	add.s32 	%r174, %r160, %r162;
	shl.b64 	%rd132, %rd4, 3;
	add.s64 	%rd65, %rd1, %rd132;
$L__BB9_34:
	.pragma "nounroll";
	mul.wide.s32 	%rd133, %r173, 8;
	add.s64 	%rd134, %rd65, %rd133;
	ld.shared.f64 	%fd4, [%r174];
	ld.shared.f64 	%fd5, [%r175];
	sub.f64 	%fd6, %fd4, %fd5;
	st.global.f64 	[%rd134], %fd6;
	add.s32 	%r176, %r176, 1;
	setp.eq.s32 	%p27, %r176, 0;
	add.s32 	%r175, %r175, 1024;
	add.s32 	%r174, %r174, 1024;
	add.s32 	%r173, %r173, 128;
	@%p27 bra 	$L__BB9_35;
	bra.uni 	$L__BB9_34;
$L__BB9_35:
	ret;

}


// ===== COMPILED SASS (sm_100) =====

	.target	sm_100

	.elftype	@"ET_EXEC"


//--------------------- .note.nv.tkinfo           --------------------------
	.section	.note.nv.tkinfo,"",@"SHT_NOTE"
	.sectionflags	@"SHF_NOTE_NV_TKINFO"
	.tkinfo
        /*0018*/ 	.word	0x00000002
        /*0030*/ 	.string	""
        /*0030*/ 	.string	"ptxas"
        /*0030*/ 	.string	"Cuda compilation tools, release 13.0, V13.0.88"
        /*0030*/ 	.string	"Build cuda_13.0.r13.0/compiler.36424714_0"
        /*0030*/ 	.string	"-arch sm_100 -m 64 "



//--------------------- .note.nv.cuinfo           --------------------------
	.section	.note.nv.cuinfo,"",@"SHT_NOTE"
	.sectionflags	@"SHF_NOTE_NV_CUINFO"
        /*0018*/ 	.short	0x0002
        /*001a*/ 	.short	0x0064
        /*001c*/ 	.short	0x0082
	.zero		2


//--------------------- .nv.info                  --------------------------
	.section	.nv.info,"",@"SHT_CUDA_INFO"
	.align	4


	//----- nvinfo : EIATTR_REGCOUNT
	.align		4
        /*0000*/ 	.byte	0x04, 0x2f
        /*0002*/ 	.short	(.L_46 - .L_45)
	.align		4
.L_45:
        /*0004*/ 	.word	index@(_ZN3cub18CUB_300001_SM_10006detail11EmptyKernelIvEEvv)
        /*0008*/ 	.word	0x00000004


	//----- nvinfo : EIATTR_FRAME_SIZE
	.align		4
.L_46:
        /*000c*/ 	.byte	0x04, 0x11
        /*000e*/ 	.short	(.L_48 - .L_47)
	.align		4
.L_47:
        /*0010*/ 	.word	index@(_ZN3cub18CUB_300001_SM_10006detail11EmptyKernelIvEEvv)
        /*0014*/ 	.word	0x00000000


	//----- nvinfo : EIATTR_REGCOUNT
	.align		4
.L_48:
        /*0018*/ 	.byte	0x04, 0x2f
        /*001a*/ 	.short	(.L_50 - .L_49)
	.align		4
.L_49:
        /*001c*/ 	.word	index@(_ZN3cub18CUB_300001_SM_10006detail6reduce28DeviceReduceSingleTileKernelINS2_10policy_hubIljN4cuda3std3__44plusIlEEE10Policy1000EN6thrust24THRUST_300001_SM_1000_NS18transform_iteratorI11is_positiveNSD_6detail15normal_iteratorINSD_10device_ptrIdEEEEllEEPljS9_llNS7_10__identityEEEvT0_T1_T2_T3_T4_T6_)
        /*0020*/ 	.word	0x0000002e


	//----- nvinfo : EIATTR_FRAME_SIZE
	.align		4
.L_50:
        /*0024*/ 	.byte	0x04, 0x11
        /*0026*/ 	.short	(.L_52 - .L_51)
	.align		4
.L_51:
        /*0028*/ 	.word	index@(_ZN3cub18CUB_300001_SM_10006detail6reduce28DeviceReduceSingleTileKernelINS2_10policy_hubIljN4cuda3std3__44plusIlEEE10Policy1000EN6thrust24THRUST_300001_SM_1000_NS18transform_iteratorI11is_positiveNSD_6detail15normal_iteratorINSD_10device_ptrIdEEEEllEEPljS9_llNS7_10__identityEEEvT0_T1_T2_T3_T4_T6_)
        /*002c*/ 	.word	0x00000000


	//----- nvinfo : EIATTR_REGCOUNT
	.align		4
.L_52:
        /*0030*/ 	.byte	0x04, 0x2f
        /*0032*/ 	.short	(.L_54 - .L_53)
	.align		4
.L_53:
        /*0034*/ 	.word	index@(_ZN3cub18CUB_300001_SM_10006detail6reduce18DeviceReduceKernelINS2_10policy_hubIljN4cuda3std3__44plusIlEEE10Policy1000EN6thrust24THRUST_300001_SM_1000_NS18transform_iteratorI11is_positiveNSD_6detail15normal_iteratorINSD_10device_ptrIdEEEEllEEjS9_lNS7_10__identityEEEvT0_PT3_T1_NS0_13GridEvenShareISQ_EET2_T4_)
        /*0038*/ 	.word	0x00000020


	//----- nvinfo : EIATTR_FRAME_SIZE
	.align		4
.L_54:
        /*003c*/ 	.byte	0x04, 0x11
        /*003e*/ 	.short	(.L_56 - .L_55)
	.align		4
.L_55:
        /*0040*/ 	.word	index@(_ZN3cub18CUB_300001_SM_10006detail6reduce18DeviceReduceKernelINS2_10policy_hubIljN4cuda3std3__44plusIlEEE10Policy1000EN6thrust24THRUST_300001_SM_1000_NS18transform_iteratorI11is_positiveNSD_6detail15normal_iteratorINSD_10device_ptrIdEEEEllEEjS9_lNS7_10__identityEEEvT0_PT3_T1_NS0_13GridEvenShareISQ_EET2_T4_)
        /*0044*/ 	.word	0x00000000


	//----- nvinfo : EIATTR_REGCOUNT
	.align		4
.L_56:
        /*0048*/ 	.byte	0x04, 0x2f
        /*004a*/ 	.short	(.L_58 - .L_57)
	.align		4
.L_57:
        /*004c*/ 	.word	index@(_ZN3cub18CUB_300001_SM_10006detail6reduce28DeviceReduceSingleTileKernelINS2_10policy_hubIljN4cuda3std3__44plusIlEEE10Policy1000EPlSC_iS9_llNS7_10__identityEEEvT0_T1_T2_T3_T4_T6_)
        /*0050*/ 	.word	0x00000030


	//----- nvinfo : EIATTR_FRAME_SIZE
	.align		4
.L_58:
        /*0054*/ 	.byte	0x04, 0x11
        /*0056*/ 	.short	(.L_60 - .L_59)
	.align		4
.L_59:
        /*0058*/ 	.word	index@(_ZN3cub18CUB_300001_SM_10006detail6reduce28DeviceReduceSingleTileKernelINS2_10policy_hubIljN4cuda3std3__44plusIlEEE10Policy1000EPlSC_iS9_llNS7_10__identityEEEvT0_T1_T2_T3_T4_T6_)
        /*005c*/ 	.word	0x00000000


	//----- nvinfo : EIATTR_REGCOUNT
	.align		4
.L_60:
        /*0060*/ 	.byte	0x04, 0x2f
        /*0062*/ 	.short	(.L_62 - .L_61)
	.align		4
.L_61:
        /*0064*/ 	.word	index@(_ZN3cub18CUB_300001_SM_10006detail6reduce28DeviceReduceSingleTileKernelINS2_10policy_hubIlyN4cuda3std3__44plusIlEEE10Policy1000EN6thrust24THRUST_300001_SM_1000_NS18transform_iteratorI11is_positiveNSD_6detail15normal_iteratorINSD_10device_ptrIdEEEEllEEPlyS9_llNS7_10__identityEEEvT0_T1_T2_T3_T4_T6_)
        /*0068*/ 	.word	0x0000002e


	//----- nvinfo : EIATTR_FRAME_SIZE
	.align		4
.L_62:
        /*006c*/ 	.byte	0x04, 0x11
        /*006e*/ 	.short	(.L_64 - .L_63)
	.align		4
.L_63:
        /*0070*/ 	.word	index@(_ZN3cub18CUB_300001_SM_10006detail6reduce28DeviceReduceSingleTileKernelINS2_10policy_hubIlyN4cuda3std3__44plusIlEEE10Policy1000EN6thrust24THRUST_300001_SM_1000_NS18transform_iteratorI11is_positiveNSD_6detail15normal_iteratorINSD_10device_ptrIdEEEEllEEPlyS9_llNS7_10__identityEEEvT0_T1_T2_T3_T4_T6_)
        /*0074*/ 	.word	0x00000000


	//----- nvinfo : EIATTR_REGCOUNT
	.align		4
.L_64:
        /*0078*/ 	.byte	0x04, 0x2f
        /*007a*/ 	.short	(.L_66 - .L_65)
	.align		4
.L_65:
        /*007c*/ 	.word	index@(_ZN3cub18CUB_300001_SM_10006detail6reduce18DeviceReduceKernelINS2_10policy_hubIlyN4cuda3std3__44plusIlEEE10Policy1000EN6thrust24THRUST_300001_SM_1000_NS18transform_iteratorI11is_positiveNSD_6detail15normal_iteratorINSD_10device_ptrIdEEEEllEEyS9_lNS7_10__identityEEEvT0_PT3_T1_NS0_13GridEvenShareISQ_EET2_T4_)
        /*0080*/ 	.word	0x0000001e


	//----- nvinfo : EIATTR_FRAME_SIZE
	.align		4
.L_66:
        /*0084*/ 	.byte	0x04, 0x11
        /*0086*/ 	.short	(.L_68 - .L_67)
	.align		4
.L_67:
        /*0088*/ 	.word	index@(_ZN3cub18CUB_300001_SM_10006detail6reduce18DeviceReduceKernelINS2_10policy_hubIlyN4cuda3std3__44plusIlEEE10Policy1000EN6thrust24THRUST_300001_SM_1000_NS18transform_iteratorI11is_positiveNSD_6detail15normal_iteratorINSD_10device_ptrIdEEEEllEEyS9_lNS7_10__identityEEEvT0_PT3_T1_NS0_13GridEvenShareISQ_EET2_T4_)
        /*008c*/ 	.word	0x00000000


	//----- nvinfo : EIATTR_REGCOUNT
	.align		4
.L_68:
        /*0090*/ 	.byte	0x04, 0x2f
        /*0092*/ 	.short	(.L_70 - .L_69)
	.align		4
.L_69:
        /*0094*/ 	.word	index@(_ZN3cub18CUB_300001_SM_10006detail6reduce28DeviceReduceSingleTileKernelINS2_10policy_hubIlyN4cuda3std3__44plusIlEEE10Policy1000EPlSC_iS9_llNS7_10__identityEEEvT0_T1_T2_T3_T4_T6_)
        /*0098*/ 	.word	0x00000030


	//----- nvinfo : EIATTR_FRAME_SIZE
	.align		4
.L_70:
        /*009c*/ 	.byte	0x04, 0x11
        /*009e*/ 	.short	(.L_72 - .L_71)
	.align		4
.L_71:
        /*00a0*/ 	.word	index@(_ZN3cub18CUB_300001_SM_10006detail6reduce28DeviceReduceSingleTileKernelINS2_10policy_hubIlyN4cuda3std3__44plusIlEEE10Policy1000EPlSC_iS9_llNS7_10__identityEEEvT0_T1_T2_T3_T4_T6_)
        /*00a4*/ 	.word	0x00000000


	//----- nvinfo : EIATTR_REGCOUNT
	.align		4
.L_72:
        /*00a8*/ 	.byte	0x04, 0x2f
        /*00aa*/ 	.short	(.L_74 - .L_73)
	.align		4
.L_73:
        /*00ac*/ 	.word	index@(_ZN3cub18CUB_300001_SM_10006detail8for_each13static_kernelINS2_12policy_hub_t12policy_500_tEmN6thrust24THRUST_300001_SM_1000_NS8cuda_cub20__uninitialized_fill7functorINS7_10device_ptrIdEEdEEEEvT0_T1_)
        /*00b0*/ 	.word	0x00000009


	//----- nvinfo : EIATTR_FRAME_SIZE
	.align		4
.L_74:
        /*00b4*/ 	.byte	0x04, 0x11
        /*00b6*/ 	.short	(.L_76 - .L_75)
	.align		4
.L_75:
        /*00b8*/ 	.word	index@(_ZN3cub18CUB_300001_SM_10006detail8for_each13static_kernelINS2_12policy_hub_t12policy_500_tEmN6thrust24THRUST_300001_SM_1000_NS8cuda_cub20__uninitialized_fill7functorINS7_10device_ptrIdEEdEEEEvT0_T1_)
        /*00bc*/ 	.word	0x00000000


	//----- nvinfo : EIATTR_REGCOUNT
	.align		4
.L_76:
        /*00c0*/ 	.byte	0x04, 0x2f
        /*00c2*/ 	.short	(.L_78 - .L_77)
	.align		4
.L_77:
        /*00c4*/ 	.word	index@(_ZN3cub18CUB_300001_SM_10006detail9transform16transform_kernelINS2_10policy_hubILb0EN4cuda3std3__45tupleIJN6thrust24THRUST_300001_SM_1000_NS6detail15normal_iteratorINSA_10device_ptrIdEEEESF_EEEE10policy1000EiNS7_5minusIdEESF_JPdSL_EEEvT0_iT1_T2_DpNS2_10kernel_argIT3_EE)
        /*00c8*/ 	.word	0x00000020


	//----- nvinfo : EIATTR_FRAME_SIZE
	.align		4
.L_78:
        /*00cc*/ 	.byte	0x04, 0x11
        /*00ce*/ 	.short	(.L_80 - .L_79)
	.align		4
.L_79:
        /*00d0*/ 	.word	index@($__internal_1_$__cuda_sm20_div_u64)
        /*00d4*/ 	.word	0x00000000


	//----- nvinfo : EIATTR_FRAME_SIZE
	.align		4
.L_80:
        /*00d8*/ 	.byte	0x04, 0x11
        /*00da*/ 	.short	(.L_82 - .L_81)
	.align		4
.L_81:
        /*00dc*/ 	.word	index@(_ZN3cub18CUB_300001_SM_10006detail9transform16transform_kernelINS2_10policy_hubILb0EN4cuda3std3__45tupleIJN6thrust24THRUST_300001_SM_1000_NS6detail15normal_iteratorINSA_10device_ptrIdEEEESF_EEEE10policy1000EiNS7_5minusIdEESF_JPdSL_EEEvT0_iT1_T2_DpNS2_10kernel_argIT3_EE)
        /*00e0*/ 	.word	0x00000000


	//----- nvinfo : EIATTR_REGCOUNT
	.align		4
.L_82:
        /*00e4*/ 	.byte	0x04, 0x2f
        /*00e6*/ 	.short	(.L_84 - .L_83)
	.align		4
.L_83:
        /*00e8*/ 	.word	index@(_ZN3cub18CUB_300001_SM_10006detail9transform16transform_kernelINS2_10policy_hubILb0EN4cuda3std3__45tupleIJN6thrust24THRUST_300001_SM_1000_NS6detail15normal_iteratorINSA_10device_ptrIdEEEESF_EEEE10policy1000ElNS7_5minusIdEESF_JPdSL_EEEvT0_iT1_T2_DpNS2_10kernel_argIT3_EE)
        /*00ec*/ 	.word	0x00000020


	//----- nvinfo : EIATTR_FRAME_SIZE
	.align		4
.L_84:
        /*00f0*/ 	.byte	0x04, 0x11
        /*00f2*/ 	.short	(.L_86 - .L_85)
	.align		4
.L_85:
        /*00f4*/ 	.word	index@($__internal_0_$__cuda_sm20_div_u64)
        /*00f8*/ 	.word	0x00000000


	//----- nvinfo : EIATTR_FRAME_SIZE
	.align		4
.L_86:
        /*00fc*/ 	.byte	0x04, 0x11
        /*00fe*/ 	.short	(.L_88 - .L_87)
	.align		4
.L_87:
        /*0100*/ 	.word	index@(_ZN3cub18CUB_300001_SM_10006detail9transform16transform_kernelINS2_10policy_hubILb0EN4cuda3std3__45tupleIJN6thrust24THRUST_300001_SM_1000_NS6detail15normal_iteratorINSA_10device_ptrIdEEEESF_EEEE10policy1000ElNS7_5minusIdEESF_JPdSL_EEEvT0_iT1_T2_DpNS2_10kernel_argIT3_EE)
        /*0104*/ 	.word	0x00000000


	//----- nvinfo : EIATTR_MIN_STACK_SIZE
	.align		4
.L_88:
        /*0108*/ 	.byte	0x04, 0x12
        /*010a*/ 	.short	(.L_90 - .L_89)
	.align		4
.L_89:
        /*010c*/ 	.word	index@(_ZN3cub18CUB_300001_SM_10006detail9transform16transform_kernelINS2_10policy_hubILb0EN4cuda3std3__45tupleIJN6thrust24THRUST_300001_SM_1000_NS6detail15normal_iteratorINSA_10device_ptrIdEEEESF_EEEE10policy1000ElNS7_5minusIdEESF_JPdSL_EEEvT0_iT1_T2_DpNS2_10kernel_argIT3_EE)
        /*0110*/ 	.word	0x00000000


	//----- nvinfo : EIATTR_MIN_STACK_SIZE
	.align		4
.L_90:
        /*0114*/ 	.byte	0x04, 0x12
        /*0116*/ 	.short	(.L_92 - .L_91)
	.align		4
.L_91:
        /*0118*/ 	.word	index@(_ZN3cub18CUB_300001_SM_10006detail9transform16transform_kernelINS2_10policy_hubILb0EN4cuda3std3__45tupleIJN6thrust24THRUST_300001_SM_1000_NS6detail15normal_iteratorINSA_10device_ptrIdEEEESF_EEEE10policy1000EiNS7_5minusIdEESF_JPdSL_EEEvT0_iT1_T2_DpNS2_10kernel_argIT3_EE)
        /*011c*/ 	.word	0x00000000


	//----- nvinfo : EIATTR_MIN_STACK_SIZE
	.align		4
.L_92:
        /*0120*/ 	.byte	0x04, 0x12
        /*0122*/ 	.short	(.L_94 - .L_93)
	.align		4
.L_93:
        /*0124*/ 	.word	index@(_ZN3cub18CUB_300001_SM_10006detail8for_each13static_kernelINS2_12policy_hub_t12policy_500_tEmN6thrust24THRUST_300001_SM_1000_NS8cuda_cub20__uninitialized_fill7functorINS7_10device_ptrIdEEdEEEEvT0_T1_)
        /*0128*/ 	.word	0x00000000


	//----- nvinfo : EIATTR_MIN_STACK_SIZE
	.align		4
.L_94:
        /*012c*/ 	.byte	0x04, 0x12
        /*012e*/ 	.short	(.L_96 - .L_95)
	.align		4
.L_95:
        /*0130*/ 	.word	index@(_ZN3cub18CUB_300001_SM_10006detail6reduce28DeviceReduceSingleTileKernelINS2_10policy_hubIlyN4cuda3std3__44plusIlEEE10Policy1000EPlSC_iS9_llNS7_10__identityEEEvT0_T1_T2_T3_T4_T6_)
        /*0134*/ 	.word	0x00000000


	//----- nvinfo : EIATTR_MIN_STACK_SIZE
	.align		4
.L_96:
        /*0138*/ 	.byte	0x04, 0x12
        /*013a*/ 	.short	(.L_98 - .L_97)
	.align		4
.L_97:
        /*013c*/ 	.word	index@(_ZN3cub18CUB_300001_SM_10006detail6reduce18DeviceReduceKernelINS2_10policy_hubIlyN4cuda3std3__44plusIlEEE10Policy1000EN6thrust24THRUST_300001_SM_1000_NS18transform_iteratorI11is_positiveNSD_6detail15normal_iteratorINSD_10device_ptrIdEEEEllEEyS9_lNS7_10__identityEEEvT0_PT3_T1_NS0_13GridEvenShareISQ_EET2_T4_)
        /*0140*/ 	.word	0x00000000


	//----- nvinfo : EIATTR_MIN_STACK_SIZE
	.align		4
.L_98:
        /*0144*/ 	.byte	0x04, 0x12
        /*0146*/ 	.short	(.L_100 - .L_99)
	.align		4
.L_99:
        /*0148*/ 	.word	index@(_ZN3cub18CUB_300001_SM_10006detail6reduce28DeviceReduceSingleTileKernelINS2_10policy_hubIlyN4cuda3std3__44plusIlEEE10Policy1000EN6thrust24THRUST_300001_SM_1000_NS18transform_iteratorI11is_positiveNSD_6detail15normal_iteratorINSD_10device_ptrIdEEEEllEEPlyS9_llNS7_10__identityEEEvT0_T1_T2_T3_T4_T6_)
        /*014c*/ 	.word	0x00000000


	//----- nvinfo : EIATTR_MIN_STACK_SIZE
	.align		4
.L_100:
        /*0150*/ 	.byte	0x04, 0x12
        /*0152*/ 	.short	(.L_102 - .L_101)
	.align		4
.L_101:
        /*0154*/ 	.word	index@(_ZN3cub18CUB_300001_SM_10006detail6reduce28DeviceReduceSingleTileKernelINS2_10policy_hubIljN4cuda3std3__44plusIlEEE10Policy1000EPlSC_iS9_llNS7_10__identityEEEvT0_T1_T2_T3_T4_T6_)
        /*0158*/ 	.word	0x00000000


	//----- nvinfo : EIATTR_MIN_STACK_SIZE
	.align		4
.L_102:
        /*015c*/ 	.byte	0x04, 0x12
        /*015e*/ 	.short	(.L_104 - .L_103)
	.align		4
.L_103:
        /*0160*/ 	.word	index@(_ZN3cub18CUB_300001_SM_10006detail6reduce18DeviceReduceKernelINS2_10policy_hubIljN4cuda3std3__44plusIlEEE10Policy1000EN6thrust24THRUST_300001_SM_1000_NS18transform_iteratorI11is_positiveNSD_6detail15normal_iteratorINSD_10device_ptrIdEEEEllEEjS9_lNS7_10__identityEEEvT0_PT3_T1_NS0_13GridEvenShareISQ_EET2_T4_)
        /*0164*/ 	.word	0x00000000


	//----- nvinfo : EIATTR_MIN_STACK_SIZE
	.align		4
.L_104:
        /*0168*/ 	.byte	0x04, 0x12
        /*016a*/ 	.short	(.L_106 - .L_105)
	.align		4
.L_105:
        /*016c*/ 	.word	index@(_ZN3cub18CUB_300001_SM_10006detail6reduce28DeviceReduceSingleTileKernelINS2_10policy_hubIljN4cuda3std3__44plusIlEEE10Policy1000EN6thrust24THRUST_300001_SM_1000_NS18transform_iteratorI11is_positiveNSD_6detail15normal_iteratorINSD_10device_ptrIdEEEEllEEPljS9_llNS7_10__identityEEEvT0_T1_T2_T3_T4_T6_)
        /*0170*/ 	.word	0x00000000


	//----- nvinfo : EIATTR_MIN_STACK_SIZE
	.align		4
.L_106:
        /*0174*/ 	.byte	0x04, 0x12
        /*0176*/ 	.short	(.L_108 - .L_107)
	.align		4
.L_107:
        /*0178*/ 	.word	index@(_ZN3cub18CUB_300001_SM_10006detail11EmptyKernelIvEEvv)
        /*017c*/ 	.word	0x00000000
.L_108:


//--------------------- .nv.compat                --------------------------
	.section	.nv.compat,"",@"SHT_CUDA_COMPAT_INFO"
	.align	4
        /*0000*/ 	.byte	0x02, 0x09, 0x00, 0x00, 0x02, 0x02, 0x02, 0x00, 0x02, 0x05, 0x05, 0x00, 0x03, 0x07, 0x01, 0x01
        /*0010*/ 	.byte	0x02, 0x03, 0x00, 0x00, 0x02, 0x06, 0x01, 0x00, 0x04, 0x0b, 0x08, 0x00, 0x01, 0x00, 0x00, 0x00
        /*0020*/ 	.byte	0x00, 0x00, 0x00, 0x00


//--------------------- .nv.info._ZN3cub18CUB_300001_SM_10006detail9transform16transform_kernelINS2_10policy_hubILb0EN4cuda3std3__45tupleIJN6thrust24THRUST_300001_SM_1000_NS6detail15normal_iteratorINSA_10device_ptrIdEEEESF_EEEE10policy1000ElNS7_5minusIdEESF_JPdSL_EEEvT0_iT1_T2_DpNS2_10kernel_argIT3_EE --------------------------
	.section	.nv.info._ZN3cub18CUB_300001_SM_10006detail9transform16transform_kernelINS2_10policy_hubILb0EN4cuda3std3__45tupleIJN6thrust24THRUST_300001_SM_1000_NS6detail15normal_iteratorINSA_10device_ptrIdEEEESF_EEEE10policy1000ElNS7_5minusIdEESF_JPdSL_EEEvT0_iT1_T2_DpNS2_10kernel_argIT3_EE,"",@"SHT_CUDA_INFO"
	.sectionflags	@""
	.align	4


	//----- nvinfo : EIATTR_CUDA_API_VERSION
	.align		4
        /*0000*/ 	.byte	0x04, 0x37
        /*0002*/ 	.short	(.L_110 - .L_109)
.L_109:
        /*0004*/ 	.word	0x00000082


	//----- nvinfo : EIATTR_KPARAM_INFO
	.align		4
.L_110:
        /*0008*/ 	.byte	0x04, 0x17
        /*000a*/ 	.short	(.L_112 - .L_111)
.L_111:
        /*000c*/ 	.word	0x00000000
        /*0010*/ 	.short	0x0005
        /*0012*/ 	.short	0x0028
        /*0014*/ 	.byte	0x00, 0xf0, 0x41, 0x00


	//----- nvinfo : EIATTR_KPARAM_INFO
	.align		4
.L_112:
        /*0018*/ 	.byte	0x04, 0x17
        /*001a*/ 	.short	(.L_114 - .L_113)
.L_113:
        /*001c*/ 	.word	0x00000000
        /*0020*/ 	.short	0x0004
        /*0022*/ 	.short	0x0018
        /*0024*/ 	.byte	0x00, 0xf0, 0x41, 0x00


	//----- nvinfo : EIATTR_KPARAM_INFO
	.align		4
.L_114:
        /*0028*/ 	.byte	0x04, 0x17
        /*002a*/ 	.short	(.L_116 - .L_115)
.L_115:
        /*002c*/ 	.word	0x00000000
        /*0030*/ 	.short	0x0003
        /*0032*/ 	.short	0x0010
        /*0034*/ 	.byte	0x00, 0xf0, 0x21, 0x00


	//----- nvinfo : EIATTR_KPARAM_INFO
	.align		4
.L_116:
        /*0038*/ 	.byte	0x04, 0x17
        /*003a*/ 	.short	(.L_118 - .L_117)
.L_117:
        /*003c*/ 	.word	0x00000000
        /*0040*/ 	.short	0x0002
        /*0042*/ 	.short	0x000c
        /*0044*/ 	.byte	0x00, 0xf0, 0x05, 0x00


	//----- nvinfo : EIATTR_KPARAM_INFO
	.align		4
.L_118:
        /*0048*/ 	.byte	0x04, 0x17
        /*004a*/ 	.short	(.L_120 - .L_119)
.L_119:
        /*004c*/ 	.word	0x00000000
        /*0050*/ 	.short	0x0001
        /*0052*/ 	.short	0x0008
        /*0054*/ 	.byte	0x00, 0xf0, 0x11, 0x00


	//----- nvinfo : EIATTR_KPARAM_INFO
	.align		4
.L_120:
        /*0058*/ 	.byte	0x04, 0x17
        /*005a*/ 	.short	(.L_122 - .L_121)
.L_121:
        /*005c*/ 	.word	0x00000000
        /*0060*/ 	.short	0x0000
        /*0062*/ 	.short	0x0000
        /*0064*/ 	.byte	0x00, 0xf0, 0x21, 0x00


	//----- nvinfo : EIATTR_SPARSE_MMA_MASK
	.align		4
.L_122:
        /*0068*/ 	.byte	0x03, 0x50
        /*006a*/ 	.short	0x0000


	//----- nvinfo : EIATTR_MAXREG_COUNT
	.align		4
        /*006c*/ 	.byte	0x03, 0x1b
        /*006e*/ 	.short	0x00ff


	//----- nvinfo : EIATTR_NUM_BARRIERS
	.align		4
        /*0070*/ 	.byte	0x02, 0x4c
        /*0072*/ 	.byte	0x01
	.zero		1


	//----- nvinfo : EIATTR_MERCURY_ISA_VERSION
	.align		4
        /*0074*/ 	.byte	0x03, 0x5f
        /*0076*/ 	.short	0x0101


	//----- nvinfo : EIATTR_COOP_GROUP_MASK_REGIDS
	.align		4
        /*0078*/ 	.byte	0x04, 0x29
        /*007a*/ 	.short	(.L_124 - .L_123)


	//   ....[0]....
.L_123:
        /*007c*/ 	.word	0xffffffff


	//----- nvinfo : EIATTR_COOP_GROUP_INSTR_OFFSETS
	.align		4
.L_124:
        /*0080*/ 	.byte	0x04, 0x28
        /*0082*/ 	.short	(.L_126 - .L_125)


	//   ....[0]....
.L_125:
        /*0084*/ 	.word	0x000019b0


	//----- nvinfo : EIATTR_VRC_CTA_INIT_COUNT
	.align		4
.L_126:
        /*0088*/ 	.byte	0x02, 0x4a
	.zero		1
	.zero		1


	//----- nvinfo : EIATTR_MBARRIER_INSTR_OFFSETS
	.align		4
        /*008c*/ 	.byte	0x04, 0x39
        /*008e*/ 	.short	(.L_128 - .L_127)


	//   ....[0]....
.L_127:
        /*0090*/ 	.word	0x000002d0
        /*0094*/ 	.word	0x000000ff
        /*0098*/ 	.word	0x00000000
        /*009c*/ 	.short	0x0100
        /*009e*/ 	.byte	0x11
	.zero		1


	//   ....[1]....
        /*00a0*/ 	.word	0x000004a0
        /*00a4*/ 	.word	0x000000ff
        /*00a8*/ 	.word	0x00000000
        /*00ac*/ 	.short	0x010a
        /*00ae*/ 	.byte	0x04
	.zero		1


	//----- nvinfo : EIATTR_NUM_MBARRIERS
	.align		4
.L_128:
        /*00b0*/ 	.byte	0x03, 0x38
        /*00b2*/ 	.short	0x0001


	//----- nvinfo : EIATTR_EXIT_INSTR_OFFSETS
	.align		4
        /*00b4*/ 	.byte	0x04, 0x1c
        /*00b6*/ 	.short	(.L_130 - .L_129)


	//   ....[0]....
.L_129:
        /*00b8*/ 	.word	0x00001a00


	//   ....[1]....
        /*00bc*/ 	.word	0x00001bf0


	//   ....[2]....
        /*00c0*/ 	.word	0x00001c20


	//   ....[3]....
        /*00c4*/ 	.word	0x00001dc0


	//----- nvinfo : EIATTR_MAX_THREADS
	.align		4
.L_130:
        /*00c8*/ 	.byte	0x04, 0x05
        /*00ca*/ 	.short	(.L_132 - .L_131)
.L_131:
        /*00cc*/ 	.word	0x00000080
        /*00d0*/ 	.word	0x00000001
        /*00d4*/ 	.word	0x00000001


	//----- nvinfo : EIATTR_CRS_STACK_SIZE
	.align		4
.L_132:
        /*00d8*/ 	.byte	0x04, 0x1e
        /*00da*/ 	.short	(.L_134 - .L_133)
.L_133:
        /*00dc*/ 	.word	0x00000000


	//----- nvinfo : EIATTR_CBANK_PARAM_SIZE
	.align		4
.L_134:
        /*00e0*/ 	.byte	0x03, 0x19
        /*00e2*/ 	.short	0x0038


	//----- nvinfo : EIATTR_PARAM_CBANK
	.align		4
        /*00e4*/ 	.byte	0x04, 0x0a
        /*00e6*/ 	.short	(.L_136 - .L_135)
	.align		4
.L_135:
        /*00e8*/ 	.word	index@(.nv.constant0._ZN3cub18CUB_300001_SM_10006detail9transform16transform_kernelINS2_10policy_hubILb0EN4cuda3std3__45tupleIJN6thrust24THRUST_300001_SM_1000_NS6detail15normal_iteratorINSA_10device_ptrIdEEEESF_EEEE10policy1000ElNS7_5minusIdEESF_JPdSL_EEEvT0_iT1_T2_DpNS2_10kernel_argIT3_EE)
        /*00ec*/ 	.short	0x0380
        /*00ee*/ 	.short	0x0038


	//----- nvinfo : EIATTR_SW_WAR
	.align		4
.L_136:
        /*00f0*/ 	.byte	0x04, 0x36
        /*00f2*/ 	.short	(.L_138 - .L_137)
.L_137:
        /*00f4*/ 	.word	0x00000008
.L_138:


//--------------------- .nv.info._ZN3cub18CUB_300001_SM_10006detail9transform16transform_kernelINS2_10policy_hubILb0EN4cuda3std3__45tupleIJN6thrust24THRUST_300001_SM_1000_NS6detail15normal_iteratorINSA_10device_ptrIdEEEESF_EEEE10policy1000EiNS7_5minusIdEESF_JPdSL_EEEvT0_iT1_T2_DpNS2_10kernel_argIT3_EE --------------------------
	.section	.nv.info._ZN3cub18CUB_300001_SM_10006detail9transform16transform_kernelINS2_10policy_hubILb0EN4cuda3std3__45tupleIJN6thrust24THRUST_300001_SM_1000_NS6detail15normal_iteratorINSA_10device_ptrIdEEEESF_EEEE10policy1000EiNS7_5minusIdEESF_JPdSL_EEEvT0_iT1_T2_DpNS2_10kernel_argIT3_EE,"",@"SHT_CUDA_INFO"
	.sectionflags	@""
	.align	4


	//----- nvinfo : EIATTR_CUDA_API_VERSION
	.align		4
        /*0000*/ 	.byte	0x04, 0x37
        /*0002*/ 	.short	(.L_140 - .L_139)
.L_139:
        /*0004*/ 	.word	0x00000082


	//----- nvinfo : EIATTR_KPARAM_INFO
	.align		4
.L_140:
        /*0008*/ 	.byte	0x04, 0x17
        /*000a*/ 	.short	(.L_142 - .L_141)
.L_141:
        /*000c*/ 	.word	0x00000000
        /*0010*/ 	.short	0x0005
        /*0012*/ 	.short	0x0028
        /*0014*/ 	.byte	0x00, 0xf0, 0x41, 0x00


	//----- nvinfo : EIATTR_KPARAM_INFO
	.align		4
.L_142:
        /*0018*/ 	.byte	0x04, 0x17
        /*001a*/ 	.short	(.L_144 - .L_143)
.L_143:
        /*001c*/ 	.word	0x00000000
        /*0020*/ 	.short	0x0004
        /*0022*/ 	.short	0x0018
        /*0024*/ 	.byte	0x00, 0xf0, 0x41, 0x00


	//----- nvinfo : EIATTR_KPARAM_INFO
	.align		4
.L_144:
        /*0028*/ 	.byte	0x04, 0x17
        /*002a*/ 	.short	(.L_146 - .L_145)
.L_145:
        /*002c*/ 	.word	0x00000000
        /*0030*/ 	.short	0x0003
        /*0032*/ 	.short	0x0010
        /*0034*/ 	.byte	0x00, 0xf0, 0x21, 0x00


	//----- nvinfo : EIATTR_KPARAM_INFO
	.align		4
.L_146:
        /*0038*/ 	.byte	0x04, 0x17
        /*003a*/ 	.short	(.L_148 - .L_147)
.L_147:
        /*003c*/ 	.word	0x00000000
        /*0040*/ 	.short	0x0002
        /*0042*/ 	.short	0x0008
        /*0044*/ 	.byte	0x00, 0xf0, 0x05, 0x00


	//----- nvinfo : EIATTR_KPARAM_INFO
	.align		4
.L_148:
        /*0048*/ 	.byte	0x04, 0x17
        /*004a*/ 	.short	(.L_150 - .L_149)
.L_149:
        /*004c*/ 	.word	0x00000000
        /*0050*/ 	.short	0x0001
        /*0052*/ 	.short	0x0004
        /*0054*/ 	.byte	0x00, 0xf0, 0x11, 0x00


	//----- nvinfo : EIATTR_KPARAM_INFO
	.align		4
.L_150:
        /*0058*/ 	.byte	0x04, 0x17
        /*005a*/ 	.short	(.L_152 - .L_151)
.L_151:
        /*005c*/ 	.word	0x00000000
        /*0060*/ 	.short	0x0000
        /*0062*/ 	.short	0x0000
        /*0064*/ 	.byte	0x00, 0xf0, 0x11, 0x00


	//----- nvinfo : EIATTR_SPARSE_MMA_MASK
	.align		4
.L_152:
        /*0068*/ 	.byte	0x03, 0x50
        /*006a*/ 	.short	0x0000


	//----- nvinfo : EIATTR_MAXREG_COUNT
	.align		4
        /*006c*/ 	.byte	0x03, 0x1b
        /*006e*/ 	.short	0x00ff


	//----- nvinfo : EIATTR_NUM_BARRIERS
	.align		4
        /*0070*/ 	.byte	0x02, 0x4c
        /*0072*/ 	.byte	0x01
	.zero		1


	//----- nvinfo : EIATTR_MERCURY_ISA_VERSION
	.align		4
        /*0074*/ 	.byte	0x03, 0x5f
        /*0076*/ 	.short	0x0101


	//----- nvinfo : EIATTR_COOP_GROUP_MASK_REGIDS
	.align		4
        /*0078*/ 	.byte	0x04, 0x29
        /*007a*/ 	.short	(.L_154 - .L_153)


	//   ....[0]....
.L_153:
        /*007c*/ 	.word	0xffffffff


	//----- nvinfo : EIATTR_COOP_GROUP_INSTR_OFFSETS
	.align		4
.L_154:
        /*0080*/ 	.byte	0x04, 0x28
        /*0082*/ 	.short	(.L_156 - .L_155)


	//   ....[0]....
.L_155:
        /*0084*/ 	.word	0x00001970


	//----- nvinfo : EIATTR_VRC_CTA_INIT_COUNT
	.align		4
.L_156:
        /*0088*/ 	.byte	0x02, 0x4a
	.zero		1
	.zero		1


	//----- nvinfo : EIATTR_MBARRIER_INSTR_OFFSETS
	.align		4
        /*008c*/ 	.byte	0x04, 0x39
        /*008e*/ 	.short	(.L_158 - .L_157)


	//   ....[0]....
.L_157:
        /*0090*/ 	.word	0x00000270
        /*0094*/ 	.word	0x000000ff
        /*0098*/ 	.word	0x00000000
        /*009c*/ 	.short	0x0100
        /*009e*/ 	.byte	0x0f
	.zero		1


	//   ....[1]....
        /*00a0*/ 	.word	0x00000420
        /*00a4*/ 	.word	0x000000ff
        /*00a8*/ 	.word	0x00000000
        /*00ac*/ 	.short	0x010a
        /*00ae*/ 	.byte	0x04
	.zero		1


	//----- nvinfo : EIATTR_NUM_MBARRIERS
	.align		4
.L_158:
        /*00b0*/ 	.byte	0x03, 0x38
        /*00b2*/ 	.short	0x0001


	//----- nvinfo : EIATTR_EXIT_INSTR_OFFSETS
	.align		4
        /*00b4*/ 	.byte	0x04, 0x1c
        /*00b6*/ 	.short	(.L_160 - .L_159)


	//   ....[0]....
.L_159:
        /*00b8*/ 	.word	0x000019c0


	//   ....[1]....
        /*00bc*/ 	.word	0x00001b50


	//   ....[2]....
        /*00c0*/ 	.word	0x00001bc0


	//   ....[3]....
        /*00c4*/ 	.word	0x00001da0


	//----- nvinfo : EIATTR_MAX_THREADS
	.align		4
.L_160:
        /*00c8*/ 	.byte	0x04, 0x05
        /*00ca*/ 	.short	(.L_162 - .L_161)
.L_161:
        /*00cc*/ 	.word	0x00000080
        /*00d0*/ 	.word	0x00000001
        /*00d4*/ 	.word	0x00000001


	//----- nvinfo : EIATTR_CRS_STACK_SIZE
	.align		4
.L_162:
        /*00d8*/ 	.byte	0x04, 0x1e
        /*00da*/ 	.short	(.L_164 - .L_163)
.L_163:
        /*00dc*/ 	.word	0x00000000


	//----- nvinfo : EIATTR_CBANK_PARAM_SIZE
	.align		4
.L_164:
        /*00e0*/ 	.byte	0x03, 0x19
        /*00e2*/ 	.short	0x0038


	//----- nvinfo : EIATTR_PARAM_CBANK
	.align		4
        /*00e4*/ 	.byte	0x04, 0x0a
        /*00e6*/ 	.short	(.L_166 - .L_165)
	.align		4
.L_165:
        /*00e8*/ 	.word	index@(.nv.constant0._ZN3cub18CUB_300001_SM_10006detail9transform16transform_kernelINS2_10policy_hubILb0EN4cuda3std3__45tupleIJN6thrust24THRUST_300001_SM_1000_NS6detail15normal_iteratorINSA_10device_ptrIdEEEESF_EEEE10policy1000EiNS7_5minusIdEESF_JPdSL_EEEvT0_iT1_T2_DpNS2_10kernel_argIT3_EE)
        /*00ec*/ 	.short	0x0380
        /*00ee*/ 	.short	0x0038


	//----- nvinfo : EIATTR_SW_WAR
	.align		4
.L_166:
        /*00f0*/ 	.byte	0x04, 0x36
        /*00f2*/ 	.short	(.L_168 - .L_167)
.L_167:
        /*00f4*/ 	.word	0x00000008
.L_168:


//--------------------- .nv.info._ZN3cub18CUB_300001_SM_10006detail8for_each13static_kernelINS2_12policy_hub_t12policy_500_tEmN6thrust24THRUST_300001_SM_1000_NS8cuda_cub20__uninitialized_fill7functorINS7_10device_ptrIdEEdEEEEvT0_T1_ --------------------------
	.section	.nv.info._ZN3cub18CUB_300001_SM_10006detail8for_each13static_kernelINS2_12policy_hub_t12policy_500_tEmN6thrust24THRUST_300001_SM_1000_NS8cuda_cub20__uninitialized_fill7functorINS7_10device_ptrIdEEdEEEEvT0_T1_,"",@"SHT_CUDA_INFO"
	.sectionflags	@""
	.align	4


	//----- nvinfo : EIATTR_CUDA_API_VERSION
	.align		4
        /*0000*/ 	.byte	0x04, 0x37
        /*0002*/ 	.short	(.L_170 - .L_169)
.L_169:
        /*0004*/ 	.word	0x00000082


	//----- nvinfo : EIATTR_KPARAM_INFO
	.align		4
.L_170:
        /*0008*/ 	.byte	0x04, 0x17
        /*000a*/ 	.short	(.L_172 - .L_171)
.L_171:
        /*000c*/ 	.word	0x00000000
        /*0010*/ 	.short	0x0001
        /*0012*/ 	.short	0x0008
        /*0014*/ 	.byte	0x00, 0xf0, 0x41, 0x00


	//----- nvinfo : EIATTR_KPARAM_INFO
	.align		4
.L_172:
        /*0018*/ 	.byte	0x04, 0x17
        /*001a*/ 	.short	(.L_174 - .L_173)
.L_173:
        /*001c*/ 	.word	0x00000000
        /*0020*/ 	.short	0x0000
        /*0022*/ 	.short	0x0000
        /*0024*/ 	.byte	0x00, 0xf0, 0x21, 0x00


	//----- nvinfo : EIATTR_SPARSE_MMA_MASK
	.align		4
.L_174:
        /*0028*/ 	.byte	0x03, 0x50
        /*002a*/ 	.short	0x0000


	//----- nvinfo : EIATTR_MAXREG_COUNT
	.align		4
        /*002c*/ 	.byte	0x03, 0x1b
        /*002e*/ 	.short	0x00ff


	//----- nvinfo : EIATTR_MERCURY_ISA_VERSION
	.align		4
        /*0030*/ 	.byte	0x03, 0x5f
        /*0032*/ 	.short	0x0101


	//----- nvinfo : EIATTR_VRC_CTA_INIT_COUNT
	.align		4
        /*0034*/ 	.byte	0x02, 0x4a
	.zero		1
	.zero		1


	//----- nvinfo : EIATTR_EXIT_INSTR_OFFSETS
	.align		4
        /*0038*/ 	.byte	0x04, 0x1c
        /*003a*/ 	.short	(.L_176 - .L_175)


	//   ....[0]....
.L_175:
        /*003c*/ 	.word	0x00000130


	//   ....[1]....
        /*0040*/ 	.word	0x00000230


	//   ....[2]....
        /*0044*/ 	.word	0x00000260


	//----- nvinfo : EIATTR_MAX_THREADS
	.align		4
.L_176:
        /*0048*/ 	.byte	0x04, 0x05
        /*004a*/ 	.short	(.L_178 - .L_177)
.L_177:
        /*004c*/ 	.word	0x00000100
        /*0050*/ 	.word	0x00000001
        /*0054*/ 	.word	0x00000001


	//----- nvinfo : EIATTR_CBANK_PARAM_SIZE
	.align		4
.L_178:
        /*0058*/ 	.byte	0x03, 0x19
        /*005a*/ 	.short	0x0018


	//----- nvinfo : EIATTR_PARAM_CBANK
	.align		4
        /*005c*/ 	.byte	0x04, 0x0a
        /*005e*/ 	.short	(.L_180 - .L_179)
	.align		4
.L_179:
        /*0060*/ 	.word	index@(.nv.constant0._ZN3cub18CUB_300001_SM_10006detail8for_each13static_kernelINS2_12policy_hub_t12policy_500_tEmN6thrust24THRUST_300001_SM_1000_NS8cuda_cub20__uninitialized_fill7functorINS7_10device_ptrIdEEdEEEEvT0_T1_)
        /*0064*/ 	.short	0x0380
        /*0066*/ 	.short	0x0018


	//----- nvinfo : EIATTR_SW_WAR
	.align		4
.L_180:
        /*0068*/ 	.byte	0x04, 0x36
        /*006a*/ 	.short	(.L_182 - .L_181)
.L_181:
        /*006c*/ 	.word	0x00000008
.L_182:


//--------------------- .nv.info._ZN3cub18CUB_300001_SM_10006detail6reduce28DeviceReduceSingleTileKernelINS2_10policy_hubIlyN4cuda3std3__44plusIlEEE10Policy1000EPlSC_iS9_llNS7_10__identityEEEvT0_T1_T2_T3_T4_T6_ --------------------------
	.section	.nv.info._ZN3cub18CUB_300001_SM_10006detail6reduce28DeviceReduceSingleTileKernelINS2_10policy_hubIlyN4cuda3std3__44plusIlEEE10Policy1000EPlSC_iS9_llNS7_10__identityEEEvT0_T1_T2_T3_T4_T6_,"",@"SHT_CUDA_INFO"
	.sectionflags	@""
	.align	4


	//----- nvinfo : EIATTR_CUDA_API_VERSION
	.align		4
        /*0000*/ 	.byte	0x04, 0x37
        /*0002*/ 	.short	(.L_184 - .L_183)
.L_183:
        /*0004*/ 	.word	0x00000082


	//----- nvinfo : EIATTR_KPARAM_INFO
	.align		4
.L_184:
        /*0008*/ 	.byte	0x04, 0x17
        /*000a*/ 	.short	(.L_186 - .L_185)
.L_185:
        /*000c*/ 	.word	0x00000000
        /*0010*/ 	.short	0x0005
        /*0012*/ 	.short	0x0020
        /*0014*/ 	.byte	0x00, 0xf0, 0x05, 0x00


	//----- nvinfo : EIATTR_KPARAM_INFO
	.align		4
.L_186:
        /*0018*/ 	.byte	0x04, 0x17
        /*001a*/ 	.short	(.L_188 - .L_187)
.L_187:
        /*001c*/ 	.word	0x00000000
        /*0020*/ 	.short	0x0004
        /*0022*/ 	.short	0x0018
        /*0024*/ 	.byte	0x00, 0xf0, 0x21, 0x00


	//----- nvinfo : EIATTR_KPARAM_INFO
	.align		4
.L_188:
        /*0028*/ 	.byte	0x04, 0x17
        /*002a*/ 	.short	(.L_190 - .L_189)
.L_189:
        /*002c*/ 	.word	0x00000000
        /*0030*/ 	.short	0x0003
        /*0032*/ 	.short	0x0014
        /*0034*/ 	.byte	0x00, 0xf0, 0x05, 0x00


	//----- nvinfo : EIATTR_KPARAM_INFO
	.align		4
.L_190:
        /*0038*/ 	.byte	0x04, 0x17
        /*003a*/ 	.short	(.L_192 - .L_191)
.L_191:
        /*003c*/ 	.word	0x00000000
        /*0040*/ 	.short	0x0002
        /*0042*/ 	.short	0x0010
        /*0044*/ 	.byte	0x00, 0xf0, 0x11, 0x00


	//----- nvinfo : EIATTR_KPARAM_INFO
	.align		4
.L_192:
        /*0048*/ 	.byte	0x04, 0x17
        /*004a*/ 	.short	(.L_194 - .L_193)
.L_193:
        /*004c*/ 	.word	0x00000000
        /*0050*/ 	.short	0x0001
        /*0052*/ 	.short	0x0008
        /*0054*/ 	.byte	0x00, 0xf5, 0x21, 0x00


	//----- nvinfo : EIATTR_KPARAM_INFO
	.align		4
.L_194:
        /*0058*/ 	.byte	0x04, 0x17
        /*005a*/ 	.short	(.L_196 - .L_195)
.L_195:
        /*005c*/ 	.word	0x00000000
        /*0060*/ 	.short	0x0000
        /*0062*/ 	.short	0x0000
        /*0064*/ 	.byte	0x00, 0xf5, 0x21, 0x00


	//----- nvinfo : EIATTR_SPARSE_MMA_MASK
	.align		4
.L_196:
        /*0068*/ 	.byte	0x03, 0x50
        /*006a*/ 	.short	0x0000


	//----- nvinfo : EIATTR_MAXREG_COUNT
	.align		4
        /*006c*/ 	.byte	0x03, 0x1b
        /*006e*/ 	.short	0x0080


	//----- nvinfo : EIATTR_NUM_BARRIERS
	.align		4
        /*0070*/ 	.byte	0x02, 0x4c
        /*0072*/ 	.byte	0x01
	.zero		1


	//----- nvinfo : EIATTR_MERCURY_ISA_VERSION
	.align		4
        /*0074*/ 	.byte	0x03, 0x5f
        /*0076*/ 	.short	0x0101


	//----- nvinfo : EIATTR_COOP_GROUP_MASK_REGIDS
	.align		4
        /*0078*/ 	.byte	0x04, 0x29
        /*007a*/ 	.short	(.L_198 - .L_197)


	//   ....[0]....
.L_197:
        /*007c*/ 	.word	0xffffffff


	//   ....[1]....
        /*0080*/ 	.word	0xffffffff


	//   ....[2]....
        /*0084*/ 	.word	0xffffffff


	//   ....[3]....
        /*0088*/ 	.word	0xffffffff


	//   ....[4]....
        /*008c*/ 	.word	0xffffffff


	//   ....[5]....
        /*0090*/ 	.word	0xffffffff


	//   ....[6]....
        /*0094*/ 	.word	0xffffffff


	//   ....[7]....
        /*0098*/ 	.word	0xffffffff


	//   ....[8]....
        /*009c*/ 	.word	0xffffffff


	//   ....[9]....
        /*00a0*/ 	.word	0xffffffff


	//   ....[10]....
        /*00a4*/ 	.word	0xffffffff


	//   ....[11]....
        /*00a8*/ 	.word	0xffffffff


	//   ....[12]....
        /*00ac*/ 	.word	0xffffffff


	//   ....[13]....
        /*00b0*/ 	.word	0xffffffff


	//   ....[14]....
        /*00b4*/ 	.word	0xffffffff


	//   ....[15]....
        /*00b8*/ 	.word	0xffffffff


	//   ....[16]....
        /*00bc*/ 	.word	0xffffffff


	//   ....[17]....
        /*00c0*/ 	.word	0xffffffff


	//   ....[18]....
        /*00c4*/ 	.word	0xffffffff


	//   ....[19]....
        /*00c8*/ 	.word	0xffffffff


	//   ....[20]....
        /*00cc*/ 	.word	0xffffffff


	//   ....[21]....
        /*00d0*/ 	.word	0xffffffff


	//   ....[22]....
        /*00d4*/ 	.word	0xffffffff


	//   ....[23]....
        /*00d8*/ 	.word	0xffffffff


	//   ....[24]....
        /*00dc*/ 	.word	0xffffffff


	//   ....[25]....
        /*00e0*/ 	.word	0xffffffff


	//   ....[26]....
        /*00e4*/ 	.word	0xffffffff


	//   ....[27]....
        /*00e8*/ 	.word	0xffffffff


	//   ....[28]....
        /*00ec*/ 	.word	0xffffffff


	//   ....[29]....
        /*00f0*/ 	.word	0xffffffff


	//----- nvinfo : EIATTR_COOP_GROUP_INSTR_OFFSETS
	.align		4
.L_198:
        /*00f4*/ 	.byte	0x04, 0x28
        /*00f6*/ 	.short	(.L_200 - .L_199)


	//   ....[0]....
.L_199:
        /*00f8*/ 	.word	0x00000970


	//   ....[1]....
        /*00fc*/ 	.word	0x00000980


	//   ....[2]....
        /*0100*/ 	.word	0x000009e0


	//   ....[3]....
        /*0104*/ 	.word	0x00000a00


	//   ....[4]....
        /*0108*/ 	.word	0x00000a50


	//   ....[5]....
        /*010c*/ 	.word	0x00000a70


	//   ....[6]....
        /*0110*/ 	.word	0x00000ab0


	//   ....[7]....
        /*0114*/ 	.word	0x00000af0


	//   ....[8]....
        /*0118*/ 	.word	0x00000b40


	//   ....[9]....
        /*011c*/ 	.word	0x00000b80


	//   ....[10]....
        /*0120*/ 	.word	0x00000e80


	//   ....[11]....
        /*0124*/ 	.word	0x00000e90


	//   ....[12]....
        /*0128*/ 	.word	0x00000f10


	//   ....[13]....
        /*012c*/ 	.word	0x00000f30


	//   ....[14]....
        /*0130*/ 	.word	0x00000f70


	//   ....[15]....
        /*0134*/ 	.word	0x00000fb0


	//   ....[16]....
        /*0138*/ 	.word	0x00001010


	//   ....[17]....
        /*013c*/ 	.word	0x00001040


	//   ....[18]....
        /*0140*/ 	.word	0x00001080


	//   ....[19]....
        /*0144*/ 	.word	0x000010c0


	//   ....[20]....
        /*0148*/ 	.word	0x000021b0


	//   ....[21]....
        /*014c*/ 	.word	0x000021c0


	//   ....[22]....
        /*0150*/ 	.word	0x00002240


	//   ....[23]....
        /*0154*/ 	.word	0x00002250


	//   ....[24]....
        /*0158*/ 	.word	0x000022b0


	//   ....[25]....
        /*015c*/ 	.word	0x000022d0


	//   ....[26]....
        /*0160*/ 	.word	0x00002310


	//   ....[27]....
        /*0164*/ 	.word	0x00002340


	//   ....[28]....
        /*0168*/ 	.word	0x00002380


	//   ....[29]....
        /*016c*/ 	.word	0x000023e0


	//----- nvinfo : EIATTR_VRC_CTA_INIT_COUNT
	.align		4
.L_200:
        /*0170*/ 	.byte	0x02, 0x4a
	.zero		1
	.zero		1


	//----- nvinfo : EIATTR_EXIT_INSTR_OFFSETS
	.align		4
        /*0174*/ 	.byte	0x04, 0x1c
        /*0176*/ 	.short	(.L_202 - .L_201)


	//   ....[0]....
.L_201:
        /*0178*/ 	.word	0x00000080


	//   ....[1]....
        /*017c*/ 	.word	0x000000c0


	//   ....[2]....
        /*0180*/ 	.word	0x00002650


	//   ....[3]....
        /*0184*/ 	.word	0x000026b0


	//----- nvinfo : EIATTR_MAX_THREADS
	.align		4
.L_202:
        /*0188*/ 	.byte	0x04, 0x05
        /*018a*/ 	.short	(.L_204 - .L_203)
.L_203:
        /*018c*/ 	.word	0x00000200
        /*0190*/ 	.word	0x00000001
        /*0194*/ 	.word	0x00000001


	//----- nvinfo : EIATTR_CRS_STACK_SIZE
	.align		4
.L_204:
        /*0198*/ 	.byte	0x04, 0x1e
        /*019a*/ 	.short	(.L_206 - .L_205)
.L_205:
        /*019c*/ 	.word	0x00000000


	//----- nvinfo : EIATTR_CBANK_PARAM_SIZE
	.align		4
.L_206:
        /*01a0*/ 	.byte	0x03, 0x19
        /*01a2*/ 	.short	0x0021


	//----- nvinfo : EIATTR_PARAM_CBANK
	.align		4
        /*01a4*/ 	.byte	0x04, 0x0a
        /*01a6*/ 	.short	(.L_208 - .L_207)
	.align		4
.L_207:
        /*01a8*/ 	.word	index@(.nv.constant0._ZN3cub18CUB_300001_SM_10006detail6reduce28DeviceReduceSingleTileKernelINS2_10policy_hubIlyN4cuda3std3__44plusIlEEE10Policy1000EPlSC_iS9_llNS7_10__identityEEEvT0_T1_T2_T3_T4_T6_)
        /*01ac*/ 	.short	0x0380
        /*01ae*/ 	.short	0x0021


	//----- nvinfo : EIATTR_SW_WAR
	.align		4
.L_208:
        /*01b0*/ 	.byte	0x04, 0x36
        /*01b2*/ 	.short	(.L_210 - .L_209)
.L_209:
        /*01b4*/ 	.word	0x00000008
.L_210:


//--------------------- .nv.info._ZN3cub18CUB_300001_SM_10006detail6reduce18DeviceReduceKernelINS2_10policy_hubIlyN4cuda3std3__44plusIlEEE10Policy1000EN6thrust24THRUST_300001_SM_1000_NS18transform_iteratorI11is_positiveNSD_6detail15normal_iteratorINSD_10device_ptrIdEEEEllEEyS9_lNS7_10__identityEEEvT0_PT3_T1_NS0_13GridEvenShareISQ_EET2_T4_ --------------------------
	.section	.nv.info._ZN3cub18CUB_300001_SM_10006detail6reduce18DeviceReduceKernelINS2_10policy_hubIlyN4cuda3std3__44plusIlEEE10Policy1000EN6thrust24THRUST_300001_SM_1000_NS18transform_iteratorI11is_positiveNSD_6detail15normal_iteratorINSD_10device_ptrIdEEEEllEEyS9_lNS7_10__identityEEEvT0_PT3_T1_NS0_13GridEvenShareISQ_EET2_T4_,"",@"SHT_CUDA_INFO"
	.sectionflags	@""
	.align	4


	//----- nvinfo : EIATTR_CUDA_API_VERSION
	.align		4
        /*0000*/ 	.byte	0x04, 0x37
        /*0002*/ 	.short	(.L_212 - .L_211)
.L_211:
        /*0004*/ 	.word	0x00000082


	//----- nvinfo : EIATTR_KPARAM_INFO
	.align		4
.L_212:
        /*0008*/ 	.byte	0x04, 0x17
        /*000a*/ 	.short	(.L_214 - .L_213)
.L_213:
        /*000c*/ 	.word	0x00000000
        /*0010*/ 	.short	0x0005
        /*0012*/ 	.short	0x0069
        /*0014*/ 	.byte	0x00, 0xf0, 0x05, 0x00


	//----- nvinfo : EIATTR_KPARAM_INFO
	.align		4
.L_214:
        /*0018*/ 	.byte	0x04, 0x17
        /*001a*/ 	.short	(.L_216 - .L_215)
.L_215:
        /*001c*/ 	.word	0x00000000
        /*0020*/ 	.short	0x0004
        /*0022*/ 	.short	0x0068
        /*0024*/ 	.byte	0x00, 0xf0, 0x05, 0x00


	//----- nvinfo : EIATTR_KPARAM_INFO
	.align		4
.L_216:
        /*0028*/ 	.byte	0x04, 0x17
        /*002a*/ 	.short	(.L_218 - .L_217)
.L_217:
        /*002c*/ 	.word	0x00000000
        /*0030*/ 	.short	0x0003
        /*0032*/ 	.short	0x0020
        /*0034*/ 	.byte	0x00, 0xf0, 0x21, 0x01


	//----- nvinfo : EIATTR_KPARAM_INFO
	.align		4
.L_218:
        /*0038*/ 	.byte	0x04, 0x17
        /*003a*/ 	.short	(.L_220 - .L_219)
.L_219:
        /*003c*/ 	.word	0x00000000
        /*0040*/ 	.short	0x0002
        /*0042*/ 	.short	0x0018
        /*0044*/ 	.byte	0x00, 0xf0, 0x21, 0x00


	//----- nvinfo : EIATTR_KPARAM_INFO
	.align		4
.L_220:
        /*0048*/ 	.byte	0x04, 0x17
        /*004a*/ 	.short	(.L_222 - .L_221)
.L_221:
        /*004c*/ 	.word	0x00000000
        /*0050*/ 	.short	0x0001
        /*0052*/ 	.short	0x0010
        /*0054*/ 	.byte	0x00, 0xf5, 0x21, 0x00


	//----- nvinfo : EIATTR_KPARAM_INFO
	.align		4
.L_222:
        /*0058*/ 	.byte	0x04, 0x17
        /*005a*/ 	.short	(.L_224 - .L_223)
.L_223:
        /*005c*/ 	.word	0x00000000
        /*0060*/ 	.short	0x0000
        /*0062*/ 	.short	0x0000
        /*0064*/ 	.byte	0x00, 0xf0, 0x41, 0x00


	//----- nvinfo : EIATTR_SPARSE_MMA_MASK
	.align		4
.L_224:
        /*0068*/ 	.byte	0x03, 0x50
        /*006a*/ 	.short	0x0000


	//----- nvinfo : EIATTR_MAXREG_COUNT
	.align		4
        /*006c*/ 	.byte	0x03, 0x1b
        /*006e*/ 	.short	0x0080


	//----- nvinfo : EIATTR_NUM_BARRIERS
	.align		4
        /*0070*/ 	.byte	0x02, 0x4c
        /*0072*/ 	.byte	0x01
	.zero		1


	//----- nvinfo : EIATTR_MERCURY_ISA_VERSION
	.align		4
        /*0074*/ 	.byte	0x03, 0x5f
        /*0076*/ 	.short	0x0101


	//----- nvinfo : EIATTR_COOP_GROUP_MASK_REGIDS
	.align		4
        /*0078*/ 	.byte	0x04, 0x29
        /*007a*/ 	.short	(.L_226 - .L_225)


	//   ....[0]....
.L_225:
        /*007c*/ 	.word	0xffffffff


	//   ....[1]....
        /*0080*/ 	.word	0xffffffff


	//   ....[2]....
        /*0084*/ 	.word	0xffffffff


	//   ....[3]....
        /*0088*/ 	.word	0xffffffff


	//   ....[4]....
        /*008c*/ 	.word	0xffffffff


	//   ....[5]....
        /*0090*/ 	.word	0xffffffff


	//   ....[6]....
        /*0094*/ 	.word	0xffffffff


	//   ....[7]....
        /*0098*/ 	.word	0xffffffff


	//   ....[8]....
        /*009c*/ 	.word	0xffffffff


	//   ....[9]....
        /*00a0*/ 	.word	0xffffffff


	//   ....[10]....
        /*00a4*/ 	.word	0xffffffff


	//   ....[11]....
        /*00a8*/ 	.word	0xffffffff


	//   ....[12]....
        /*00ac*/ 	.word	0xffffffff


	//   ....[13]....
        /*00b0*/ 	.word	0xffffffff


	//   ....[14]....
        /*00b4*/ 	.word	0xffffffff


	//   ....[15]....
        /*00b8*/ 	.word	0xffffffff


	//   ....[16]....
        /*00bc*/ 	.word	0xffffffff


	//   ....[17]....
        /*00c0*/ 	.word	0xffffffff


	//   ....[18]....
        /*00c4*/ 	.word	0xffffffff


	//   ....[19]....
        /*00c8*/ 	.word	0xffffffff


	//   ....[20]....
        /*00cc*/ 	.word	0xffffffff


	//   ....[21]....
        /*00d0*/ 	.word	0xffffffff


	//   ....[22]....
        /*00d4*/ 	.word	0xffffffff


	//   ....[23]....
        /*00d8*/ 	.word	0xffffffff


	//   ....[24]....
        /*00dc*/ 	.word	0xffffffff


	//   ....[25]....
        /*00e0*/ 	.word	0xffffffff


	//   ....[26]....
        /*00e4*/ 	.word	0xffffffff


	//   ....[27]....
        /*00e8*/ 	.word	0xffffffff


	//   ....[28]....
        /*00ec*/ 	.word	0xffffffff


	//   ....[29]....
        /*00f0*/ 	.word	0xffffffff


	//----- nvinfo : EIATTR_COOP_GROUP_INSTR_OFFSETS
	.align		4
.L_226:
        /*00f4*/ 	.byte	0x04, 0x28
        /*00f6*/ 	.short	(.L_228 - .L_227)


	//   ....[0]....
.L_227:
        /*00f8*/ 	.word	0x00000d90


	//   ....[1]....
        /*00fc*/ 	.word	0x00000da0


	//   ....[2]....
        /*0100*/ 	.word	0x00000e00


	//   ....[3]....
        /*0104*/ 	.word	0x00000e20


	//   ....[4]....
        /*0108*/ 	.word	0x00000e70


	//   ....[5]....
        /*010c*/ 	.word	0x00000e90


	//   ....[6]....
        /*0110*/ 	.word	0x00000ed0


	//   ....[7]....
        /*0114*/ 	.word	0x00000f10


	//   ....[8]....
        /*0118*/ 	.word	0x00000f70


	//   ....[9]....
        /*011c*/ 	.word	0x00000fb0


	//   ....[10]....
        /*0120*/ 	.word	0x000012b0


	//   ....[11]....
        /*0124*/ 	.word	0x000012c0


	//   ....[12]....
        /*0128*/ 	.word	0x00001350


	//   ....[13]....
        /*012c*/ 	.word	0x00001370


	//   ....[14]....
        /*0130*/ 	.word	0x000013d0


	//   ....[15]....
        /*0134*/ 	.word	0x00001410


	//   ....[16]....
        /*0138*/ 	.word	0x00001450


	//   ....[17]....
        /*013c*/ 	.word	0x00001480


	//   ....[18]....
        /*0140*/ 	.word	0x000014d0


	//   ....[19]....
        /*0144*/ 	.word	0x00001530


	//   ....[20]....
        /*0148*/ 	.word	0x00002d90


	//   ....[21]....
        /*014c*/ 	.word	0x00002da0


	//   ....[22]....
        /*0150*/ 	.word	0x00002e20


	//   ....[23]....
        /*0154*/ 	.word	0x00002e30


	//   ....[24]....
        /*0158*/ 	.word	0x00002e90


	//   ....[25]....
        /*015c*/ 	.word	0x00002eb0


	//   ....[26]....
        /*0160*/ 	.word	0x00002ef0


	//   ....[27]....
        /*0164*/ 	.word	0x00002f20


	//   ....[28]....
        /*0168*/ 	.word	0x00002f70


	//   ....[29]....
        /*016c*/ 	.word	0x00002fc0


	//----- nvinfo : EIATTR_VRC_CTA_INIT_COUNT
	.align		4
.L_228:
        /*0170*/ 	.byte	0x02, 0x4a
	.zero		1
	.zero		1


	//----- nvinfo : EIATTR_EXIT_INSTR_OFFSETS
	.align		4
        /*0174*/ 	.byte	0x04, 0x1c
        /*0176*/ 	.short	(.L_230 - .L_229)


	//   ....[0]....
.L_229:
        /*0178*/ 	.word	0x00003250


	//   ....[1]....
        /*017c*/ 	.word	0x000032c0


	//----- nvinfo : EIATTR_MAX_THREADS
	.align		4
.L_230:
        /*0180*/ 	.byte	0x04, 0x05
        /*0182*/ 	.short	(.L_232 - .L_231)
.L_231:
        /*0184*/ 	.word	0x00000200
        /*0188*/ 	.word	0x00000001
        /*018c*/ 	.word	0x00000001


	//----- nvinfo : EIATTR_CRS_STACK_SIZE
	.align		4
.L_232:
        /*0190*/ 	.byte	0x04, 0x1e
        /*0192*/ 	.short	(.L_234 - .L_233)
.L_233:
        /*0194*/ 	.word	0x00000000


	//----- nvinfo : EIATTR_CBANK_PARAM_SIZE
	.align		4
.L_234:
        /*0198*/ 	.byte	0x03, 0x19
        /*019a*/ 	.short	0x006a


	//----- nvinfo : EIATTR_PARAM_CBANK
	.align		4
        /*019c*/ 	.byte	0x04, 0x0a
        /*019e*/ 	.short	(.L_236 - .L_235)
	.align		4
.L_235:
        /*01a0*/ 	.word	index@(.nv.constant0._ZN3cub18CUB_300001_SM_10006detail6reduce18DeviceReduceKernelINS2_10policy_hubIlyN4cuda3std3__44plusIlEEE10Policy1000EN6thrust24THRUST_300001_SM_1000_NS18transform_iteratorI11is_positiveNSD_6detail15normal_iteratorINSD_10device_ptrIdEEEEllEEyS9_lNS7_10__identityEEEvT0_PT3_T1_NS0_13GridEvenShareISQ_EET2_T4_)
        /*01a4*/ 	.short	0x0380
        /*01a6*/ 	.short	0x006a


	//----- nvinfo : EIATTR_SW_WAR
	.align		4
.L_236:
        /*01a8*/ 	.byte	0x04, 0x36
        /*01aa*/ 	.short	(.L_238 - .L_237)
.L_237:
        /*01ac*/ 	.word	0x00000008
.L_238:


//--------------------- .nv.info._ZN3cub18CUB_300001_SM_10006detail6reduce28DeviceReduceSingleTileKernelINS2_10policy_hubIlyN4cuda3std3__44plusIlEEE10Policy1000EN6thrust24THRUST_300001_SM_1000_NS18transform_iteratorI11is_positiveNSD_6detail15normal_iteratorINSD_10device_ptrIdEEEEllEEPlyS9_llNS7_10__identityEEEvT0_T1_T2_T3_T4_T6_ --------------------------
	.section	.nv.info._ZN3cub18CUB_300001_SM_10006detail6reduce28DeviceReduceSingleTileKernelINS2_10policy_hubIlyN4cuda3std3__44plusIlEEE10Policy1000EN6thrust24THRUST_300001_SM_1000_NS18transform_iteratorI11is_positiveNSD_6detail15normal_iteratorINSD_10device_ptrIdEEEEllEEPlyS9_llNS7_10__identityEEEvT0_T1_T2_T3_T4_T6_,"",@"SHT_CUDA_INFO"
	.sectionflags	@""
	.align	4


	//----- nvinfo : EIATTR_CUDA_API_VERSION
	.align		4
        /*0000*/ 	.byte	0x04, 0x37
        /*0002*/ 	.short	(.L_240 - .L_239)
.L_239:
        /*0004*/ 	.word	0x00000082


	//----- nvinfo : EIATTR_KPARAM_INFO
	.align		4
.L_240:
        /*0008*/ 	.byte	0x04, 0x17
        /*000a*/ 	.short	(.L_242 - .L_241)
.L_241:
        /*000c*/ 	.word	0x00000000
        /*0010*/ 	.short	0x0005
        /*0012*/ 	.short	0x0030
        /*0014*/ 	.byte	0x00, 0xf0, 0x05, 0x00


	//----- nvinfo : EIATTR_KPARAM_INFO
	.align		4
.L_242:
        /*0018*/ 	.byte	0x04, 0x17
        /*001a*/ 	.short	(.L_244 - .L_243)
.L_243:
        /*001c*/ 	.word	0x00000000
        /*0020*/ 	.short	0x0004
        /*0022*/ 	.short	0x0028
        /*0024*/ 	.byte	0x00, 0xf0, 0x21, 0x00


	//----- nvinfo : EIATTR_KPARAM_INFO
	.align		4
.L_244:
        /*0028*/ 	.byte	0x04, 0x17
        /*002a*/ 	.short	(.L_246 - .L_245)
.L_245:
        /*002c*/ 	.word	0x00000000
        /*0030*/ 	.short	0x0003
        /*0032*/ 	.short	0x0020
        /*0034*/ 	.byte	0x00, 0xf0, 0x05, 0x00


	//----- nvinfo : EIATTR_KPARAM_INFO
	.align		4
.L_246:
        /*0038*/ 	.byte	0x04, 0x17
        /*003a*/ 	.short	(.L_248 - .L_247)
.L_247:
        /*003c*/ 	.word	0x00000000
        /*0040*/ 	.short	0x0002
        /*0042*/ 	.short	0x0018
        /*0044*/ 	.byte	0x00, 0xf0, 0x21, 0x00


	//----- nvinfo : EIATTR_KPARAM_INFO
	.align		4
.L_248:
        /*0048*/ 	.byte	0x04, 0x17
        /*004a*/ 	.short	(.L_250 - .L_249)
.L_249:
        /*004c*/ 	.word	0x00000000
        /*0050*/ 	.short	0x0001
        /*0052*/ 	.short	0x0010
        /*0054*/ 	.byte	0x00, 0xf5, 0x21, 0x00


	//----- nvinfo : EIATTR_KPARAM_INFO
	.align		4
.L_250:
        /*0058*/ 	.byte	0x04, 0x17
        /*005a*/ 	.short	(.L_252 - .L_251)
.L_251:
        /*005c*/ 	.word	0x00000000
        /*0060*/ 	.short	0x0000
        /*0062*/ 	.short	0x0000
        /*0064*/ 	.byte	0x00, 0xf0, 0x41, 0x00


	//----- nvinfo : EIATTR_SPARSE_MMA_MASK
	.align		4
.L_252:
        /*0068*/ 	.byte	0x03, 0x50
        /*006a*/ 	.short	0x0000


	//----- nvinfo : EIATTR_MAXREG_COUNT
	.align		4
        /*006c*/ 	.byte	0x03, 0x1b
        /*006e*/ 	.short	0x0080


	//----- nvinfo : EIATTR_NUM_BARRIERS
	.align		4
        /*0070*/ 	.byte	0x02, 0x4c
        /*0072*/ 	.byte	0x01
	.zero		1


	//----- nvinfo : EIATTR_MERCURY_ISA_VERSION
	.align		4
        /*0074*/ 	.byte	0x03, 0x5f
        /*0076*/ 	.short	0x0101


	//----- nvinfo : EIATTR_COOP_GROUP_MASK_REGIDS
	.align		4
        /*0078*/ 	.byte	0x04, 0x29
        /*007a*/ 	.short	(.L_254 - .L_253)


	//   ....[0]....
.L_253:
        /*007c*/ 	.word	0xffffffff


	//   ....[1]....
        /*0080*/ 	.word	0xffffffff


	//   ....[2]....
        /*0084*/ 	.word	0xffffffff


	//   ....[3]....
        /*0088*/ 	.word	0xffffffff


	//   ....[4]....
        /*008c*/ 	.word	0xffffffff


	//   ....[5]....
        /*0090*/ 	.word	0xffffffff


	//   ....[6]....
        /*0094*/ 	.word	0xffffffff


	//   ....[7]....
        /*0098*/ 	.word	0xffffffff


	//   ....[8]....
        /*009c*/ 	.word	0xffffffff


	//   ....[9]....
        /*00a0*/ 	.word	0xffffffff


	//   ....[10]....
        /*00a4*/ 	.word	0xffffffff


	//   ....[11]....
        /*00a8*/ 	.word	0xffffffff


	//   ....[12]....
        /*00ac*/ 	.word	0xffffffff


	//   ....[13]....
        /*00b0*/ 	.word	0xffffffff


	//   ....[14]....
        /*00b4*/ 	.word	0xffffffff


	//   ....[15]....
        /*00b8*/ 	.word	0xffffffff


	//   ....[16]....
        /*00bc*/ 	.word	0xffffffff


	//   ....[17]....
        /*00c0*/ 	.word	0xffffffff


	//   ....[18]....
        /*00c4*/ 	.word	0xffffffff


	//   ....[19]....
        /*00c8*/ 	.word	0xffffffff


	//   ....[20]....
        /*00cc*/ 	.word	0xffffffff


	//   ....[21]....
        /*00d0*/ 	.word	0xffffffff


	//   ....[22]....
        /*00d4*/ 	.word	0xffffffff


	//   ....[23]....
        /*00d8*/ 	.word	0xffffffff


	//   ....[24]....
        /*00dc*/ 	.word	0xffffffff


	//   ....[25]....
        /*00e0*/ 	.word	0xffffffff


	//   ....[26]....
        /*00e4*/ 	.word	0xffffffff


	//   ....[27]....
        /*00e8*/ 	.word	0xffffffff


	//   ....[28]....
        /*00ec*/ 	.word	0xffffffff


	//   ....[29]....
        /*00f0*/ 	.word	0xffffffff


	//----- nvinfo : EIATTR_COOP_GROUP_INSTR_OFFSETS
	.align		4
.L_254:
        /*00f4*/ 	.byte	0x04, 0x28
        /*00f6*/ 	.short	(.L_256 - .L_255)


	//   ....[0]....
.L_255:
        /*00f8*/ 	.word	0x00000d00


	//   ....[1]....
        /*00fc*/ 	.word	0x00000d10


	//   ....[2]....
        /*0100*/ 	.word	0x00000d70


	//   ....[3]....
        /*0104*/ 	.word	0x00000d90


	//   ....[4]....
        /*0108*/ 	.word	0x00000de0


	//   ....[5]....
        /*010c*/ 	.word	0x00000e00


	//   ....[6]....
        /*0110*/ 	.word	0x00000e40


	//   ....[7]....
        /*0114*/ 	.word	0x00000e80


	//   ....[8]....
        /*0118*/ 	.word	0x00000ee0


	//   ....[9]....
        /*011c*/ 	.word	0x00000f10


	//   ....[10]....
        /*0120*/ 	.word	0x00001220


	//   ....[11]....
        /*0124*/ 	.word	0x00001230


	//   ....[12]....
        /*0128*/ 	.word	0x000012c0


	//   ....[13]....
        /*012c*/ 	.word	0x000012f0


	//   ....[14]....
        /*0130*/ 	.word	0x00001340


	//   ....[15]....
        /*0134*/ 	.word	0x00001370


	//   ....[16]....
        /*0138*/ 	.word	0x000013b0


	//   ....[17]....
        /*013c*/ 	.word	0x000013e0


	//   ....[18]....
        /*0140*/ 	.word	0x00001420


	//   ....[19]....
        /*0144*/ 	.word	0x00001460


	//   ....[20]....
        /*0148*/ 	.word	0x00002bc0


	//   ....[21]....
        /*014c*/ 	.word	0x00002bd0


	//   ....[22]....
        /*0150*/ 	.word	0x00002c50


	//   ....[23]....
        /*0154*/ 	.word	0x00002c60


	//   ....[24]....
        /*0158*/ 	.word	0x00002cc0


	//   ....[25]....
        /*015c*/ 	.word	0x00002ce0


	//   ....[26]....
        /*0160*/ 	.word	0x00002d20


	//   ....[27]....
        /*0164*/ 	.word	0x00002d50


	//   ....[28]....
        /*0168*/ 	.word	0x00002da0


	//   ....[29]....
        /*016c*/ 	.word	0x00002df0


	//----- nvinfo : EIATTR_VRC_CTA_INIT_COUNT
	.align		4
.L_256:
        /*0170*/ 	.byte	0x02, 0x4a
	.zero		1
	.zero		1


	//----- nvinfo : EIATTR_EXIT_INSTR_OFFSETS
	.align		4
        /*0174*/ 	.byte	0x04, 0x1c
        /*0176*/ 	.short	(.L_258 - .L_257)


	//   ....[0]....
.L_257:
        /*0178*/ 	.word	0x000000a0


	//   ....[1]....
        /*017c*/ 	.word	0x000000e0


	//   ....[2]....
        /*0180*/ 	.word	0x00003060


	//   ....[3]....
        /*0184*/ 	.word	0x000030c0


	//----- nvinfo : EIATTR_MAX_THREADS
	.align		4
.L_258:
        /*0188*/ 	.byte	0x04, 0x05
        /*018a*/ 	.short	(.L_260 - .L_259)
.L_259:
        /*018c*/ 	.word	0x00000200
        /*0190*/ 	.word	0x00000001
        /*0194*/ 	.word	0x00000001


	//----- nvinfo : EIATTR_CRS_STACK_SIZE
	.align		4
.L_260:
        /*0198*/ 	.byte	0x04, 0x1e
        /*019a*/ 	.short	(.L_262 - .L_261)
.L_261:
        /*019c*/ 	.word	0x00000000


	//----- nvinfo : EIATTR_CBANK_PARAM_SIZE
	.align		4
.L_262:
        /*01a0*/ 	.byte	0x03, 0x19
        /*01a2*/ 	.short	0x0031


	//----- nvinfo : EIATTR_PARAM_CBANK
	.align		4
        /*01a4*/ 	.byte	0x04, 0x0a
        /*01a6*/ 	.short	(.L_264 - .L_263)
	.align		4
.L_263:
        /*01a8*/ 	.word	index@(.nv.constant0._ZN3cub18CUB_300001_SM_10006detail6reduce28DeviceReduceSingleTileKernelINS2_10policy_hubIlyN4cuda3std3__44plusIlEEE10Policy1000EN6thrust24THRUST_300001_SM_1000_NS18transform_iteratorI11is_positiveNSD_6detail15normal_iteratorINSD_10device_ptrIdEEEEllEEPlyS9_llNS7_10__identityEEEvT0_T1_T2_T3_T4_T6_)
        /*01ac*/ 	.short	0x0380
        /*01ae*/ 	.short	0x0031


	//----- nvinfo : EIATTR_SW_WAR
	.align		4
.L_264:
        /*01b0*/ 	.byte	0x04, 0x36
        /*01b2*/ 	.short	(.L_266 - .L_265)
.L_265:
        /*01b4*/ 	.word	0x00000008
.L_266:


//--------------------- .nv.info._ZN3cub18CUB_300001_SM_10006detail6reduce28DeviceReduceSingleTileKernelINS2_10policy_hubIljN4cuda3std3__44plusIlEEE10Policy1000EPlSC_iS9_llNS7_10__identityEEEvT0_T1_T2_T3_T4_T6_ --------------------------
	.section	.nv.info._ZN3cub18CUB_300001_SM_10006detail6reduce28DeviceReduceSingleTileKernelINS2_10policy_hubIljN4cuda3std3__44plusIlEEE10Policy1000EPlSC_iS9_llNS7_10__identityEEEvT0_T1_T2_T3_T4_T6_,"",@"SHT_CUDA_INFO"
	.sectionflags	@""
	.align	4


	//----- nvinfo : EIATTR_CUDA_API_VERSION
	.align		4
        /*0000*/ 	.byte	0x04, 0x37
        /*0002*/ 	.short	(.L_268 - .L_267)
.L_267:
        /*0004*/ 	.word	0x00000082


	//----- nvinfo : EIATTR_KPARAM_INFO
	.align		4
.L_268:
        /*0008*/ 	.byte	0x04, 0x17
        /*000a*/ 	.short	(.L_270 - .L_269)
.L_269:
        /*000c*/ 	.word	0x00000000
        /*0010*/ 	.short	0x0005
        /*0012*/ 	.short	0x0020
        /*0014*/ 	.byte	0x00, 0xf0, 0x05, 0x00


	//----- nvinfo : EIATTR_KPARAM_INFO
	.align		4
.L_270:
        /*0018*/ 	.byte	0x04, 0x17
        /*001a*/ 	.short	(.L_272 - .L_271)
.L_271:
        /*001c*/ 	.word	0x00000000
        /*0020*/ 	.short	0x0004
        /*0022*/ 	.short	0x0018
        /*0024*/ 	.byte	0x00, 0xf0, 0x21, 0x00


	//----- nvinfo : EIATTR_KPARAM_INFO
	.align		4
.L_272:
        /*0028*/ 	.byte	0x04, 0x17
        /*002a*/ 	.short	(.L_274 - .L_273)
.L_273:
        /*002c*/ 	.word	0x00000000
        /*0030*/ 	.short	0x0003
        /*0032*/ 	.short	0x0014
        /*0034*/ 	.byte	0x00, 0xf0, 0x05, 0x00


	//----- nvinfo : EIATTR_KPARAM_INFO
	.align		4
.L_274:
        /*0038*/ 	.byte	0x04, 0x17
        /*003a*/ 	.short	(.L_276 - .L_275)
.L_275:
        /*003c*/ 	.word	0x00000000
        /*0040*/ 	.short	0x0002
        /*0042*/ 	.short	0x0010
        /*0044*/ 	.byte	0x00, 0xf0, 0x11, 0x00


	//----- nvinfo : EIATTR_KPARAM_INFO
	.align		4
.L_276:
        /*0048*/ 	.byte	0x04, 0x17
        /*004a*/ 	.short	(.L_278 - .L_277)
.L_277:
        /*004c*/ 	.word	0x00000000
        /*0050*/ 	.short	0x0001
        /*0052*/ 	.short	0x0008
        /*0054*/ 	.byte	0x00, 0xf5, 0x21, 0x00


	//----- nvinfo : EIATTR_KPARAM_INFO
	.align		4
.L_278:
        /*0058*/ 	.byte	0x04, 0x17
        /*005a*/ 	.short	(.L_280 - .L_279)
.L_279:
        /*005c*/ 	.word	0x00000000
        /*0060*/ 	.short	0x0000
        /*0062*/ 	.short	0x0000
        /*0064*/ 	.byte	0x00, 0xf5, 0x21, 0x00


	//----- nvinfo : EIATTR_SPARSE_MMA_MASK
	.align		4
.L_280:
        /*0068*/ 	.byte	0x03, 0x50
        /*006a*/ 	.short	0x0000


	//----- nvinfo : EIATTR_MAXREG_COUNT
	.align		4
        /*006c*/ 	.byte	0x03, 0x1b
        /*006e*/ 	.short	0x0080


	//----- nvinfo : EIATTR_NUM_BARRIERS
	.align		4
        /*0070*/ 	.byte	0x02, 0x4c
        /*0072*/ 	.byte	0x01
	.zero		1


	//----- nvinfo : EIATTR_MERCURY_ISA_VERSION
	.align		4
        /*0074*/ 	.byte	0x03, 0x5f
        /*0076*/ 	.short	0x0101


	//----- nvinfo : EIATTR_COOP_GROUP_MASK_REGIDS
	.align		4
        /*0078*/ 	.byte	0x04, 0x29
        /*007a*/ 	.short	(.L_282 - .L_281)


	//   ....[0]....
.L_281:
        /*007c*/ 	.word	0xffffffff


	//   ....[1]....
        /*0080*/ 	.word	0xffffffff


	//   ....[2]....
        /*0084*/ 	.word	0xffffffff


	//   ....[3]....
        /*0088*/ 	.word	0xffffffff


	//   ....[4]....
        /*008c*/ 	.word	0xffffffff


	//   ....[5]....
        /*0090*/ 	.word	0xffffffff


	//   ....[6]....
        /*0094*/ 	.word	0xffffffff


	//   ....[7]....
        /*0098*/ 	.word	0xffffffff


	//   ....[8]....
        /*009c*/ 	.word	0xffffffff


	//   ....[9]....
        /*00a0*/ 	.word	0xffffffff


	//   ....[10]....
        /*00a4*/ 	.word	0xffffffff


	//   ....[11]....
        /*00a8*/ 	.word	0xffffffff


	//   ....[12]....
        /*00ac*/ 	.word	0xffffffff


	//   ....[13]....
        /*00b0*/ 	.word	0xffffffff


	//   ....[14]....
        /*00b4*/ 	.word	0xffffffff


	//   ....[15]....
        /*00b8*/ 	.word	0xffffffff


	//   ....[16]....
        /*00bc*/ 	.word	0xffffffff


	//   ....[17]....
        /*00c0*/ 	.word	0xffffffff


	//   ....[18]....
        /*00c4*/ 	.word	0xffffffff


	//   ....[19]....
        /*00c8*/ 	.word	0xffffffff


	//   ....[20]....
        /*00cc*/ 	.word	0xffffffff


	//   ....[21]....
        /*00d0*/ 	.word	0xffffffff


	//   ....[22]....
        /*00d4*/ 	.word	0xffffffff


	//   ....[23]....
        /*00d8*/ 	.word	0xffffffff


	//   ....[24]....
        /*00dc*/ 	.word	0xffffffff


	//   ....[25]....
        /*00e0*/ 	.word	0xffffffff


	//   ....[26]....
        /*00e4*/ 	.word	0xffffffff


	//   ....[27]....
        /*00e8*/ 	.word	0xffffffff


	//   ....[28]....
        /*00ec*/ 	.word	0xffffffff


	//   ....[29]....
        /*00f0*/ 	.word	0xffffffff


	//----- nvinfo : EIATTR_COOP_GROUP_INSTR_OFFSETS
	.align		4
.L_282:
        /*00f4*/ 	.byte	0x04, 0x28
        /*00f6*/ 	.short	(.L_284 - .L_283)


	//   ....[0]....
.L_283:
        /*00f8*/ 	.word	0x00000970


	//   ....[1]....
        /*00fc*/ 	.word	0x00000980


	//   ....[2]....
        /*0100*/ 	.word	0x000009e0


	//   ....[3]....
        /*0104*/ 	.word	0x00000a00


	//   ....[4]....
        /*0108*/ 	.word	0x00000a50


	//   ....[5]....
        /*010c*/ 	.word	0x00000a70


	//   ....[6]....
        /*0110*/ 	.word	0x00000ab0


	//   ....[7]....
        /*0114*/ 	.word	0x00000af0


	//   ....[8]....
        /*0118*/ 	.word	0x00000b40


	//   ....[9]....
        /*011c*/ 	.word	0x00000b80


	//   ....[10]....
        /*0120*/ 	.word	0x00000e80


	//   ....[11]....
        /*0124*/ 	.word	0x00000e90


	//   ....[12]....
        /*0128*/ 	.word	0x00000f10


	//   ....[13]....
        /*012c*/ 	.word	0x00000f30


	//   ....[14]....
        /*0130*/ 	.word	0x00000f70


	//   ....[15]....
        /*0134*/ 	.word	0x00000fb0


	//   ....[16]....
        /*0138*/ 	.word	0x00001010


	//   ....[17]....
        /*013c*/ 	.word	0x00001040


	//   ....[18]....
        /*0140*/ 	.word	0x00001080


	//   ....[19]....
        /*0144*/ 	.word	0x000010c0


	//   ....[20]....
        /*0148*/ 	.word	0x000021b0


	//   ....[21]....
        /*014c*/ 	.word	0x000021c0


	//   ....[22]....
        /*0150*/ 	.word	0x00002240


	//   ....[23]....
        /*0154*/ 	.word	0x00002250


	//   ....[24]....
        /*0158*/ 	.word	0x000022b0


	//   ....[25]....
        /*015c*/ 	.word	0x000022d0


	//   ....[26]....
        /*0160*/ 	.word	0x00002310


	//   ....[27]....
        /*0164*/ 	.word	0x00002340


	//   ....[28]....
        /*0168*/ 	.word	0x00002380


	//   ....[29]....
        /*016c*/ 	.word	0x000023e0


	//----- nvinfo : EIATTR_VRC_CTA_INIT_COUNT
	.align		4
.L_284:
        /*0170*/ 	.byte	0x02, 0x4a
	.zero		1
	.zero		1


	//----- nvinfo : EIATTR_EXIT_INSTR_OFFSETS
	.align		4
        /*0174*/ 	.byte	0x04, 0x1c
        /*0176*/ 	.short	(.L_286 - .L_285)


	//   ....[0]....
.L_285:
        /*0178*/ 	.word	0x00000080


	//   ....[1]....
        /*017c*/ 	.word	0x000000c0


	//   ....[2]....
        /*0180*/ 	.word	0x00002650


	//   ....[3]....
        /*0184*/ 	.word	0x000026b0


	//----- nvinfo : EIATTR_MAX_THREADS
	.align		4
.L_286:
        /*0188*/ 	.byte	0x04, 0x05
        /*018a*/ 	.short	(.L_288 - .L_287)
.L_287:
        /*018c*/ 	.word	0x00000200
        /*0190*/ 	.word	0x00000001
        /*0194*/ 	.word	0x00000001


	//----- nvinfo : EIATTR_CRS_STACK_SIZE
	.align		4
.L_288:
        /*0198*/ 	.byte	0x04, 0x1e
        /*019a*/ 	.short	(.L_290 - .L_289)
.L_289:
        /*019c*/ 	.word	0x00000000


	//----- nvinfo : EIATTR_CBANK_PARAM_SIZE
	.align		4
.L_290:
        /*01a0*/ 	.byte	0x03, 0x19
        /*01a2*/ 	.short	0x0021


	//----- nvinfo : EIATTR_PARAM_CBANK
	.align		4
        /*01a4*/ 	.byte	0x04, 0x0a
        /*01a6*/ 	.short	(.L_292 - .L_291)
	.align		4
.L_291:
        /*01a8*/ 	.word	index@(.nv.constant0._ZN3cub18CUB_300001_SM_10006detail6reduce28DeviceReduceSingleTileKernelINS2_10policy_hubIljN4cuda3std3__44plusIlEEE10Policy1000EPlSC_iS9_llNS7_10__identityEEEvT0_T1_T2_T3_T4_T6_)
        /*01ac*/ 	.short	0x0380
        /*01ae*/ 	.short	0x0021


	//----- nvinfo : EIATTR_SW_WAR
	.align		4
.L_292:
        /*01b0*/ 	.byte	0x04, 0x36
        /*01b2*/ 	.short	(.L_294 - .L_293)
.L_293:
        /*01b4*/ 	.word	0x00000008
.L_294:


//--------------------- .nv.info._ZN3cub18CUB_300001_SM_10006detail6reduce18DeviceReduceKernelINS2_10policy_hubIljN4cuda3std3__44plusIlEEE10Policy1000EN6thrust24THRUST_300001_SM_1000_NS18transform_iteratorI11is_positiveNSD_6detail15normal_iteratorINSD_10device_ptrIdEEEEllEEjS9_lNS7_10__identityEEEvT0_PT3_T1_NS0_13GridEvenShareISQ_EET2_T4_ --------------------------
	.section	.nv.info._ZN3cub18CUB_300001_SM_10006detail6reduce18DeviceReduceKernelINS2_10policy_hubIljN4cuda3std3__44plusIlEEE10Policy1000EN6thrust24THRUST_300001_SM_1000_NS18transform_iteratorI11is_positiveNSD_6detail15normal_iteratorINSD_10device_ptrIdEEEEllEEjS9_lNS7_10__identityEEEvT0_PT3_T1_NS0_13GridEvenShareISQ_EET2_T4_,"",@"SHT_CUDA_INFO"
	.sectionflags	@""
	.align	4


	//----- nvinfo : EIATTR_CUDA_API_VERSION
	.align		4
        /*0000*/ 	.byte	0x04, 0x37
        /*0002*/ 	.short	(.L_296 - .L_295)
.L_295:
        /*0004*/ 	.word	0x00000082


	//----- nvinfo : EIATTR_KPARAM_INFO
	.align		4
.L_296:
        /*0008*/ 	.byte	0x04, 0x17
        /*000a*/ 	.short	(.L_298 - .L_297)
.L_297:
        /*000c*/ 	.word	0x00000000
        /*0010*/ 	.short	0x0005
        /*0012*/ 	.short	0x0045
        /*0014*/ 	.byte	0x00, 0xf0, 0x05, 0x00


	//----- nvinfo : EIATTR_KPARAM_INFO
	.align		4
.L_298:
        /*0018*/ 	.byte	0x04, 0x17
        /*001a*/ 	.short	(.L_300 - .L_299)
.L_299:
        /*001c*/ 	.word	0x00000000
        /*0020*/ 	.short	0x0004
        /*0022*/ 	.short	0x0044
        /*0024*/ 	.byte	0x00, 0xf0, 0x05, 0x00


	//----- nvinfo : EIATTR_KPARAM_INFO
	.align		4
.L_300:
        /*0028*/ 	.byte	0x04, 0x17
        /*002a*/ 	.short	(.L_302 - .L_301)
.L_301:
        /*002c*/ 	.word	0x00000000
        /*0030*/ 	.short	0x0003
        /*0032*/ 	.short	0x001c
        /*0034*/ 	.byte	0x00, 0xf0, 0xa1, 0x00


	//----- nvinfo : EIATTR_KPARAM_INFO
	.align		4
.L_302:
        /*0038*/ 	.byte	0x04, 0x17
        /*003a*/ 	.short	(.L_304 - .L_303)
.L_303:
        /*003c*/ 	.word	0x00000000
        /*0040*/ 	.short	0x0002
        /*0042*/ 	.short	0x0018
        /*0044*/ 	.byte	0x00, 0xf0, 0x11, 0x00


	//----- nvinfo : EIATTR_KPARAM_INFO
	.align		4
.L_304:
        /*0048*/ 	.byte	0x04, 0x17
        /*004a*/ 	.short	(.L_306 - .L_305)
.L_305:
        /*004c*/ 	.word	0x00000000
        /*0050*/ 	.short	0x0001
        /*0052*/ 	.short	0x0010
        /*0054*/ 	.byte	0x00, 0xf5, 0x21, 0x00


	//----- nvinfo : EIATTR_KPARAM_INFO
	.align		4
.L_306:
        /*0058*/ 	.byte	0x04, 0x17
        /*005a*/ 	.short	(.L_308 - .L_307)
.L_307:
        /*005c*/ 	.word	0x00000000
        /*0060*/ 	.short	0x0000
        /*0062*/ 	.short	0x0000
        /*0064*/ 	.byte	0x00, 0xf0, 0x41, 0x00


	//----- nvinfo : EIATTR_SPARSE_MMA_MASK
	.align		4
.L_308:
        /*0068*/ 	.byte	0x03, 0x50
        /*006a*/ 	.short	0x0000


	//----- nvinfo : EIATTR_MAXREG_COUNT
	.align		4
        /*006c*/ 	.byte	0x03, 0x1b
        /*006e*/ 	.short	0x0080


	//----- nvinfo : EIATTR_NUM_BARRIERS
	.align		4
        /*0070*/ 	.byte	0x02, 0x4c
        /*0072*/ 	.byte	0x01
	.zero		1


	//----- nvinfo : EIATTR_MERCURY_ISA_VERSION
	.align		4
        /*0074*/ 	.byte	0x03, 0x5f
        /*0076*/ 	.short	0x0101


	//----- nvinfo : EIATTR_COOP_GROUP_MASK_REGIDS
	.align		4
        /*0078*/ 	.byte	0x04, 0x29
        /*007a*/ 	.short	(.L_310 - .L_309)


	//   ....[0]....
.L_309:
        /*007c*/ 	.word	0xffffffff


	//   ....[1]....
        /*0080*/ 	.word	0xffffffff


	//   ....[2]....
        /*0084*/ 	.word	0xffffffff


	//   ....[3]....
        /*0088*/ 	.word	0xffffffff


	//   ....[4]....
        /*008c*/ 	.word	0xffffffff


	//   ....[5]....
        /*0090*/ 	.word	0xffffffff


	//   ....[6]....
        /*0094*/ 	.word	0xffffffff


	//   ....[7]....
        /*0098*/ 	.word	0xffffffff


	//   ....[8]....
        /*009c*/ 	.word	0xffffffff


	//   ....[9]....
        /*00a0*/ 	.word	0xffffffff


	//   ....[10]....
        /*00a4*/ 	.word	0xffffffff


	//   ....[11]....
        /*00a8*/ 	.word	0xffffffff


	//   ....[12]....
        /*00ac*/ 	.word	0xffffffff


	//   ....[13]....
        /*00b0*/ 	.word	0xffffffff


	//   ....[14]....
        /*00b4*/ 	.word	0xffffffff


	//   ....[15]....
        /*00b8*/ 	.word	0xffffffff


	//   ....[16]....
        /*00bc*/ 	.word	0xffffffff


	//   ....[17]....
        /*00c0*/ 	.word	0xffffffff


	//   ....[18]....
        /*00c4*/ 	.word	0xffffffff


	//   ....[19]....
        /*00c8*/ 	.word	0xffffffff


	//   ....[20]....
        /*00cc*/ 	.word	0xffffffff


	//   ....[21]....
        /*00d0*/ 	.word	0xffffffff


	//   ....[22]....
        /*00d4*/ 	.word	0xffffffff


	//   ....[23]....
        /*00d8*/ 	.word	0xffffffff


	//   ....[24]....
        /*00dc*/ 	.word	0xffffffff


	//   ....[25]....
        /*00e0*/ 	.word	0xffffffff


	//   ....[26]....
        /*00e4*/ 	.word	0xffffffff


	//   ....[27]....
        /*00e8*/ 	.word	0xffffffff


	//   ....[28]....
        /*00ec*/ 	.word	0xffffffff


	//   ....[29]....
        /*00f0*/ 	.word	0xffffffff


	//----- nvinfo : EIATTR_COOP_GROUP_INSTR_OFFSETS
	.align		4
.L_310:
        /*00f4*/ 	.byte	0x04, 0x28
        /*00f6*/ 	.short	(.L_312 - .L_311)


	//   ....[0]....
.L_311:
        /*00f8*/ 	.word	0x00000fd0


	//   ....[1]....
        /*00fc*/ 	.word	0x00000fe0


	//   ....[2]....
        /*0100*/ 	.word	0x00001040


	//   ....[3]....
        /*0104*/ 	.word	0x00001060


	//   ....[4]....
        /*0108*/ 	.word	0x000010b0


	//   ....[5]....
        /*010c*/ 	.word	0x000010d0


	//   ....[6]....
        /*0110*/ 	.word	0x00001110


	//   ....[7]....
        /*0114*/ 	.word	0x00001150


	//   ....[8]....
        /*0118*/ 	.word	0x000011b0


	//   ....[9]....
        /*011c*/ 	.word	0x000011f0


	//   ....[10]....
        /*0120*/ 	.word	0x000014e0


	//   ....[11]....
        /*0124*/ 	.word	0x000014f0


	//   ....[12]....
        /*0128*/ 	.word	0x00001570


	//   ....[13]....
        /*012c*/ 	.word	0x000015a0


	//   ....[14]....
        /*0130*/ 	.word	0x000015f0


	//   ....[15]....
        /*0134*/ 	.word	0x00001630


	//   ....[16]....
        /*0138*/ 	.word	0x00001670


	//   ....[17]....
        /*013c*/ 	.word	0x000016b0


	//   ....[18]....
        /*0140*/ 	.word	0x000016e0


	//   ....[19]....
        /*0144*/ 	.word	0x00001750


	//   ....[20]....
        /*0148*/ 	.word	0x000030e0


	//   ....[21]....
        /*014c*/ 	.word	0x000030f0


	//   ....[22]....
        /*0150*/ 	.word	0x00003170


	//   ....[23]....
        /*0154*/ 	.word	0x00003180


	//   ....[24]....
        /*0158*/ 	.word	0x000031e0


	//   ....[25]....
        /*015c*/ 	.word	0x00003200


	//   ....[26]....
        /*0160*/ 	.word	0x00003240


	//   ....[27]....
        /*0164*/ 	.word	0x00003270


	//   ....[28]....
        /*0168*/ 	.word	0x000032b0


	//   ....[29]....
        /*016c*/ 	.word	0x00003310


	//----- nvinfo : EIATTR_VRC_CTA_INIT_COUNT
	.align		4
.L_312:
        /*0170*/ 	.byte	0x02, 0x4a
	.zero		1
	.zero		1


	//----- nvinfo : EIATTR_EXIT_INSTR_OFFSETS
	.align		4
        /*0174*/ 	.byte	0x04, 0x1c
        /*0176*/ 	.short	(.L_314 - .L_313)


	//   ....[0]....
.L_313:
        /*0178*/ 	.word	0x00003580


	//   ....[1]....
        /*017c*/ 	.word	0x000035c0


	//----- nvinfo : EIATTR_MAX_THREADS
	.align		4
.L_314:
        /*0180*/ 	.byte	0x04, 0x05
        /*0182*/ 	.short	(.L_316 - .L_315)
.L_315:
        /*0184*/ 	.word	0x00000200
        /*0188*/ 	.word	0x00000001
        /*018c*/ 	.word	0x00000001


	//----- nvinfo : EIATTR_CRS_STACK_SIZE
	.align		4
.L_316:
        /*0190*/ 	.byte	0x04, 0x1e
        /*0192*/ 	.short	(.L_318 - .L_317)
.L_317:
        /*0194*/ 	.word	0x00000000


	//----- nvinfo : EIATTR_CBANK_PARAM_SIZE
	.align		4
.L_318:
        /*0198*/ 	.byte	0x03, 0x19
        /*019a*/ 	.short	0x0046


	//----- nvinfo : EIATTR_PARAM_CBANK
	.align		4
        /*019c*/ 	.byte	0x04, 0x0a
        /*019e*/ 	.short	(.L_320 - .L_319)
	.align		4
.L_319:
        /*01a0*/ 	.word	index@(.nv.constant0._ZN3cub18CUB_300001_SM_10006detail6reduce18DeviceReduceKernelINS2_10policy_hubIljN4cuda3std3__44plusIlEEE10Policy1000EN6thrust24THRUST_300001_SM_1000_NS18transform_iteratorI11is_positiveNSD_6detail15normal_iteratorINSD_10device_ptrIdEEEEllEEjS9_lNS7_10__identityEEEvT0_PT3_T1_NS0_13GridEvenShareISQ_EET2_T4_)
        /*01a4*/ 	.short	0x0380
        /*01a6*/ 	.short	0x0046


	//----- nvinfo : EIATTR_SW_WAR
	.align		4
.L_320:
        /*01a8*/ 	.byte	0x04, 0x36
        /*01aa*/ 	.short	(.L_322 - .L_321)
.L_321:
        /*01ac*/ 	.word	0x00000008
.L_322:


//--------------------- .nv.info._ZN3cub18CUB_300001_SM_10006detail6reduce28DeviceReduceSingleTileKernelINS2_10policy_hubIljN4cuda3std3__44plusIlEEE10Policy1000EN6thrust24THRUST_300001_SM_1000_NS18transform_iteratorI11is_positiveNSD_6detail15normal_iteratorINSD_10device_ptrIdEEEEllEEPljS9_llNS7_10__identityEEEvT0_T1_T2_T3_T4_T6_ --------------------------
	.section	.nv.info._ZN3cub18CUB_300001_SM_10006detail6reduce28DeviceReduceSingleTileKernelINS2_10policy_hubIljN4cuda3std3__44plusIlEEE10Policy1000EN6thrust24THRUST_300001_SM_1000_NS18transform_iteratorI11is_positiveNSD_6detail15normal_iteratorINSD_10device_ptrIdEEEEllEEPljS9_llNS7_10__identityEEEvT0_T1_T2_T3_T4_T6_,"",@"SHT_CUDA_INFO"
	.sectionflags	@""
	.align	4


	//----- nvinfo : EIATTR_CUDA_API_VERSION
	.align		4
        /*0000*/ 	.byte	0x04, 0x37
        /*0002*/ 	.short	(.L_324 - .L_323)
.L_323:
        /*0004*/ 	.word	0x00000082


	//----- nvinfo : EIATTR_KPARAM_INFO
	.align		4
.L_324:
        /*0008*/ 	.byte	0x04, 0x17
        /*000a*/ 	.short	(.L_326 - .L_325)
.L_325:
        /*000c*/ 	.word	0x00000000
        /*0010*/ 	.short	0x0005
        /*0012*/ 	.short	0x0028
        /*0014*/ 	.byte	0x00, 0xf0, 0x05, 0x00


	//----- nvinfo : EIATTR_KPARAM_INFO
	.align		4
.L_326:
        /*0018*/ 	.byte	0x04, 0x17
        /*001a*/ 	.short	(.L_328 - .L_327)
.L_327:
        /*001c*/ 	.word	0x00000000
        /*0020*/ 	.short	0x0004
        /*0022*/ 	.short	0x0020
        /*0024*/ 	.byte	0x00, 0xf0, 0x21, 0x00


	//----- nvinfo : EIATTR_KPARAM_INFO
	.align		4
.L_328:
        /*0028*/ 	.byte	0x04, 0x17
        /*002a*/ 	.short	(.L_330 - .L_329)
.L_329:
        /*002c*/ 	.word	0x00000000
        /*0030*/ 	.short	0x0003
        /*0032*/ 	.short	0x001c
        /*0034*/ 	.byte	0x00, 0xf0, 0x05, 0x00


	//----- nvinfo : EIATTR_KPARAM_INFO
	.align		4
.L_330:
        /*0038*/ 	.byte	0x04, 0x17
        /*003a*/ 	.short	(.L_332 - .L_331)
.L_331:
        /*003c*/ 	.word	0x00000000
        /*0040*/ 	.short	0x0002
        /*0042*/ 	.short	0x0018
        /*0044*/ 	.byte	0x00, 0xf0, 0x11, 0x00


	//----- nvinfo : EIATTR_KPARAM_INFO
	.align		4
.L_332:
        /*0048*/ 	.byte	0x04, 0x17
        /*004a*/ 	.short	(.L_334 - .L_333)
.L_333:
        /*004c*/ 	.word	0x00000000
        /*0050*/ 	.short	0x0001
        /*0052*/ 	.short	0x0010
        /*0054*/ 	.byte	0x00, 0xf5, 0x21, 0x00


	//----- nvinfo : EIATTR_KPARAM_INFO
	.align		4
.L_334:
        /*0058*/ 	.byte	0x04, 0x17
        /*005a*/ 	.short	(.L_336 - .L_335)
.L_335:
        /*005c*/ 	.word	0x00000000
        /*0060*/ 	.short	0x0000
        /*0062*/ 	.short	0x0000
        /*0064*/ 	.byte	0x00, 0xf0, 0x41, 0x00


	//----- nvinfo : EIATTR_SPARSE_MMA_MASK
	.align		4
.L_336:
        /*0068*/ 	.byte	0x03, 0x50
        /*006a*/ 	.short	0x0000


	//----- nvinfo : EIATTR_MAXREG_COUNT
	.align		4
        /*006c*/ 	.byte	0x03, 0x1b
        /*006e*/ 	.short	0x0080


	//----- nvinfo : EIATTR_NUM_BARRIERS
	.align		4
        /*0070*/ 	.byte	0x02, 0x4c
        /*0072*/ 	.byte	0x01
	.zero		1


	//----- nvinfo : EIATTR_MERCURY_ISA_VERSION
	.align		4
        /*0074*/ 	.byte	0x03, 0x5f
        /*0076*/ 	.short	0x0101


	//----- nvinfo : EIATTR_COOP_GROUP_MASK_REGIDS
	.align		4
        /*0078*/ 	.byte	0x04, 0x29
        /*007a*/ 	.short	(.L_338 - .L_337)


	//   ....[0]....
.L_337:
        /*007c*/ 	.word	0xffffffff


	//   ....[1]....
        /*0080*/ 	.word	0xffffffff


	//   ....[2]....
        /*0084*/ 	.word	0xffffffff


	//   ....[3]....
        /*0088*/ 	.word	0xffffffff


	//   ....[4]....
        /*008c*/ 	.word	0xffffffff


	//   ....[5]....
        /*0090*/ 	.word	0xffffffff


	//   ....[6]....
        /*0094*/ 	.word	0xffffffff


	//   ....[7]....
        /*0098*/ 	.word	0xffffffff


	//   ....[8]....
        /*009c*/ 	.word	0xffffffff


	//   ....[9]....
        /*00a0*/ 	.word	0xffffffff


	//   ....[10]....
        /*00a4*/ 	.word	0xffffffff


	//   ....[11]....
        /*00a8*/ 	.word	0xffffffff


	//   ....[12]....
        /*00ac*/ 	.word	0xffffffff


	//   ....[13]....
        /*00b0*/ 	.word	0xffffffff


	//   ....[14]....
        /*00b4*/ 	.word	0xffffffff


	//   ....[15]....
        /*00b8*/ 	.word	0xffffffff


	//   ....[16]....
        /*00bc*/ 	.word	0xffffffff


	//   ....[17]....
        /*00c0*/ 	.word	0xffffffff


	//   ....[18]....
        /*00c4*/ 	.word	0xffffffff


	//   ....[19]....
        /*00c8*/ 	.word	0xffffffff


	//   ....[20]....
        /*00cc*/ 	.word	0xffffffff


	//   ....[21]....
        /*00d0*/ 	.word	0xffffffff


	//   ....[22]....
        /*00d4*/ 	.word	0xffffffff


	//   ....[23]....
        /*00d8*/ 	.word	0xffffffff


	//   ....[24]....
        /*00dc*/ 	.word	0xffffffff


	//   ....[25]....
        /*00e0*/ 	.word	0xffffffff


	//   ....[26]....
        /*00e4*/ 	.word	0xffffffff


	//   ....[27]....
        /*00e8*/ 	.word	0xffffffff


	//   ....[28]....
        /*00ec*/ 	.word	0xffffffff


	//   ....[29]....
        /*00f0*/ 	.word	0xffffffff


	//----- nvinfo : EIATTR_COOP_GROUP_INSTR_OFFSETS
	.align		4
.L_338:
        /*00f4*/ 	.byte	0x04, 0x28
        /*00f6*/ 	.short	(.L_340 - .L_339)


	//   ....[0]....
.L_339:
        /*00f8*/ 	.word	0x00000cd0


	//   ....[1]....
        /*00fc*/ 	.word	0x00000ce0


	//   ....[2]....
        /*0100*/ 	.word	0x00000d40


	//   ....[3]....
        /*0104*/ 	.word	0x00000d60


	//   ....[4]....
        /*0108*/ 	.word	0x00000db0


	//   ....[5]....
        /*010c*/ 	.word	0x00000dd0


	//   ....[6]....
        /*0110*/ 	.word	0x00000e10


	//   ....[7]....
        /*0114*/ 	.word	0x00000e50


	//   ....[8]....
        /*0118*/ 	.word	0x00000eb0


	//   ....[9]....
        /*011c*/ 	.word	0x00000ee0


	//   ....[10]....
        /*0120*/ 	.word	0x000011f0


	//   ....[11]....
        /*0124*/ 	.word	0x00001200


	//   ....[12]....
        /*0128*/ 	.word	0x00001290


	//   ....[13]....
        /*012c*/ 	.word	0x000012b0


	//   ....[14]....
        /*0130*/ 	.word	0x00001300


	//   ....[15]....
        /*0134*/ 	.word	0x00001340


	//   ....[16]....
        /*0138*/ 	.word	0x00001380


	//   ....[17]....
        /*013c*/ 	.word	0x000013c0


	//   ....[18]....
        /*0140*/ 	.word	0x00001410


	//   ....[19]....
        /*0144*/ 	.word	0x00001470


	//   ....[20]....
        /*0148*/ 	.word	0x00002c90


	//   ....[21]....
        /*014c*/ 	.word	0x00002ca0


	//   ....[22]....
        /*0150*/ 	.word	0x00002d20


	//   ....[23]....
        /*0154*/ 	.word	0x00002d30


	//   ....[24]....
        /*0158*/ 	.word	0x00002d90


	//   ....[25]....
        /*015c*/ 	.word	0x00002db0


	//   ....[26]....
        /*0160*/ 	.word	0x00002df0


	//   ....[27]....
        /*0164*/ 	.word	0x00002e20


	//   ....[28]....
        /*0168*/ 	.word	0x00002e70


	//   ....[29]....
        /*016c*/ 	.word	0x00002ec0


	//----- nvinfo : EIATTR_VRC_CTA_INIT_COUNT
	.align		4
.L_340:
        /*0170*/ 	.byte	0x02, 0x4a
	.zero		1
	.zero		1


	//----- nvinfo : EIATTR_EXIT_INSTR_OFFSETS
	.align		4
        /*0174*/ 	.byte	0x04, 0x1c
        /*0176*/ 	.short	(.L_342 - .L_341)


	//   ....[0]....
.L_341:
        /*0178*/ 	.word	0x00000080


	//   ....[1]....
        /*017c*/ 	.word	0x000000c0


	//   ....[2]....
        /*0180*/ 	.word	0x00003140


	//   ....[3]....
        /*0184*/ 	.word	0x000031a0


	//----- nvinfo : EIATTR_MAX_THREADS
	.align		4
.L_342:
        /*0188*/ 	.byte	0x04, 0x05
        /*018a*/ 	.short	(.L_344 - .L_343)
.L_343:
        /*018c*/ 	.word	0x00000200
        /*0190*/ 	.word	0x00000001
        /*0194*/ 	.word	0x00000001


	//----- nvinfo : EIATTR_CRS_STACK_SIZE
	.align		4
.L_344:
        /*0198*/ 	.byte	0x04, 0x1e
        /*019a*/ 	.short	(.L_346 - .L_345)
.L_345:
        /*019c*/ 	.word	0x00000000


	//----- nvinfo : EIATTR_CBANK_PARAM_SIZE
	.align		4
.L_346:
        /*01a0*/ 	.byte	0x03, 0x19
        /*01a2*/ 	.short	0x0029


	//----- nvinfo : EIATTR_PARAM_CBANK
	.align		4
        /*01a4*/ 	.byte	0x04, 0x0a
        /*01a6*/ 	.short	(.L_348 - .L_347)
	.align		4
.L_347:
        /*01a8*/ 	.word	index@(.nv.constant0._ZN3cub18CUB_300001_SM_10006detail6reduce28DeviceReduceSingleTileKernelINS2_10policy_hubIljN4cuda3std3__44plusIlEEE10Policy1000EN6thrust24THRUST_300001_SM_1000_NS18transform_iteratorI11is_positiveNSD_6detail15normal_iteratorINSD_10device_ptrIdEEEEllEEPljS9_llNS7_10__identityEEEvT0_T1_T2_T3_T4_T6_)
        /*01ac*/ 	.short	0x0380
        /*01ae*/ 	.short	0x0029


	//----- nvinfo : EIATTR_SW_WAR
	.align		4
.L_348:
        /*01b0*/ 	.byte	0x04, 0x36
        /*01b2*/ 	.short	(.L_350 - .L_349)
.L_349:
        /*01b4*/ 	.word	0x00000008
.L_350:


//--------------------- .nv.info._ZN3cub18CUB_300001_SM_10006detail11EmptyKernelIvEEvv --------------------------
	.section	.nv.info._ZN3cub18CUB_300001_SM_10006detail11EmptyKernelIvEEvv,"",@"SHT_CUDA_INFO"
	.sectionflags	@""
	.align	4


	//----- nvinfo : EIATTR_CUDA_API_VERSION
	.align		4
        /*0000*/ 	.byte	0x04, 0x37
        /*0002*/ 	.short	(.L_352 - .L_351)
.L_351:
        /*0004*/ 	.word	0x00000082


	//----- nvinfo : EIATTR_SPARSE_MMA_MASK
	.align		4
.L_352:
        /*0008*/ 	.byte	0x03, 0x50
        /*000a*/ 	.short	0x0000


	//----- nvinfo : EIATTR_MAXREG_COUNT
	.align		4
        /*000c*/ 	.byte	0x03, 0x1b
        /*000e*/ 	.short	0x00ff


	//----- nvinfo : EIATTR_MERCURY_ISA_VERSION
	.align		4
        /*0010*/ 	.byte	0x03, 0x5f
        /*0012*/ 	.short	0x0101


	//----- nvinfo : EIATTR_VRC_CTA_INIT_COUNT
	.align		4
        /*0014*/ 	.byte	0x02, 0x4a
	.zero		1
	.zero		1


	//----- nvinfo : EIATTR_EXIT_INSTR_OFFSETS
	.align		4
        /*0018*/ 	.byte	0x04, 0x1c
        /*001a*/ 	.short	(.L_354 - .L_353)


	//   ....[0]....
.L_353:
        /*001c*/ 	.word	0x00000010


	//----- nvinfo : EIATTR_SW_WAR
	.align		4
.L_354:
        /*0020*/ 	.byte	0x04, 0x36
        /*0022*/ 	.short	(.L_356 - .L_355)
.L_355:
        /*0024*/ 	.word	0x00000008
.L_356:


//--------------------- .nv.callgraph             --------------------------
	.section	.nv.callgraph,"",@"SHT_CUDA_CALLGRAPH"
	.align	4
	.sectionentsize	8
	.align		4
        /*0000*/ 	.word	0x00000000
	.align		4
        /*0004*/ 	.word	0xffffffff
	.align		4
        /*0008*/ 	.word	0x00000000
	.align		4
        /*000c*/ 	.word	0xfffffffe
	.align		4
        /*0010*/ 	.word	0x00000000
	.align		4
        /*0014*/ 	.word	0xfffffffd
	.align		4
        /*0018*/ 	.word	0x00000000
	.align		4
        /*001c*/ 	.word	0xfffffffc


//--------------------- .nv.constant4             --------------------------
	.section	.nv.constant4,"a",@progbits
	.align	8
	.align		8
.nv.constant4:
        /*0000*/ 	.dword	_ZN30_INTERNAL_ebd9a217_4_k_cu_main4cuda3std3__45__cpo5beginE
	.align		8
        /*0008*/ 	.dword	_ZN30_INTERNAL_ebd9a217_4_k_cu_main4cuda3std3__45__cpo3endE
	.align		8
        /*0010*/ 	.dword	_ZN30_INTERNAL_ebd9a217_4_k_cu_main4cuda3std3__45__cpo6cbeginE
	.align		8
        /*0018*/ 	.dword	_ZN30_INTERNAL_ebd9a217_4_k_cu_main4cuda3std3__45__cpo4cendE
	.align		8
        /*0020*/ 	.dword	_ZN30_INTERNAL_ebd9a217_4_k_cu_main4cuda3std3__45__cpo6rbeginE
	.align		8
        /*0028*/ 	.dword	_ZN30_INTERNAL_ebd9a217_4_k_cu_main4cuda3std3__45__cpo4rendE
	.align		8
        /*0030*/ 	.dword	_ZN30_INTERNAL_ebd9a217_4_k_cu_main4cuda3std3__45__cpo7crbeginE
	.align		8
        /*0038*/ 	.dword	_ZN30_INTERNAL_ebd9a217_4_k_cu_main4cuda3std3__45__cpo5crendE
	.align		8
        /*0040*/ 	.dword	_ZN30_INTERNAL_ebd9a217_4_k_cu_main4cuda3std3__432_GLOBAL__N__ebd9a217_4_k_cu_main6ignoreE
	.align		8
        /*0048*/ 	.dword	_ZN30_INTERNAL_ebd9a217_4_k_cu_main4cuda3std3__419piecewise_constructE
	.align		8
        /*0050*/ 	.dword	_ZN30_INTERNAL_ebd9a217_4_k_cu_main4cuda3std3__48in_placeE
	.align		8
        /*0058*/ 	.dword	_ZN30_INTERNAL_ebd9a217_4_k_cu_main4cuda3std3__420unreachable_sentinelE
	.align		8
        /*0060*/ 	.dword	_ZN30_INTERNAL_ebd9a217_4_k_cu_main4cuda3std3__47nulloptE
	.align		8
        /*0068*/ 	.dword	_ZN30_INTERNAL_ebd9a217_4_k_cu_main4cuda3std3__48unexpectE
	.align		8
        /*0070*/ 	.dword	_ZN30_INTERNAL_ebd9a217_4_k_cu_main4cuda3std6ranges3__45__cpo4swapE
	.align		8
        /*0078*/ 	.dword	_ZN30_INTERNAL_ebd9a217_4_k_cu_main4cuda3std6ranges3__45__cpo9iter_moveE
	.align		8
        /*0080*/ 	.dword	_ZN30_INTERNAL_ebd9a217_4_k_cu_main4cuda3std6ranges3__45__cpo5beginE
	.align		8
        /*0088*/ 	.dword	_ZN30_INTERNAL_ebd9a217_4_k_cu_main4cuda3std6ranges3__45__cpo3endE
	.align		8
        /*0090*/ 	.dword	_ZN30_INTERNAL_ebd9a217_4_k_cu_main4cuda3std6ranges3__45__cpo6cbeginE
	.align		8
        /*0098*/ 	.dword	_ZN30_INTERNAL_ebd9a217_4_k_cu_main4cuda3std6ranges3__45__cpo4cendE
	.align		8
        /*00a0*/ 	.dword	_ZN30_INTERNAL_ebd9a217_4_k_cu_main4cuda3std6ranges3__45__cpo7advanceE
	.align		8
        /*00a8*/ 	.dword	_ZN30_INTERNAL_ebd9a217_4_k_cu_main4cuda3std6ranges3__45__cpo9iter_swapE
	.align		8
        /*00b0*/ 	.dword	_ZN30_INTERNAL_ebd9a217_4_k_cu_main4cuda3std6ranges3__45__cpo4nextE
	.align		8
        /*00b8*/ 	.dword	_ZN30_INTERNAL_ebd9a217_4_k_cu_main4cuda3std6ranges3__45__cpo4prevE
	.align		8
        /*00c0*/ 	.dword	_ZN30_INTERNAL_ebd9a217_4_k_cu_main4cuda3std6ranges3__45__cpo4dataE
	.align		8
        /*00c8*/ 	.dword	_ZN30_INTERNAL_ebd9a217_4_k_cu_main4cuda3std6ranges3__45__cpo5cdataE
	.align		8
        /*00d0*/ 	.dword	_ZN30_INTERNAL_ebd9a217_4_k_cu_main4cuda3std6ranges3__45__cpo4sizeE
	.align		8
        /*00d8*/ 	.dword	_ZN30_INTERNAL_ebd9a217_4_k_cu_main4cuda3std6ranges3__45__cpo5ssizeE
	.align		8
        /*00e0*/ 	.dword	_ZN30_INTERNAL_ebd9a217_4_k_cu_main4cuda3std6ranges3__45__cpo8distanceE
	.align		8
        /*00e8*/ 	.dword	_ZN30_INTERNAL_ebd9a217_4_k_cu_main6thrust24THRUST_300001_SM_1000_NS8cuda_cub3parE
	.align		8
        /*00f0*/ 	.dword	_ZN30_INTERNAL_ebd9a217_4_k_cu_main6thrust24THRUST_300001_SM_1000_NS8cuda_cub10par_nosyncE
	.align		8
        /*00f8*/ 	.dword	_ZN30_INTERNAL_ebd9a217_4_k_cu_main6thrust24THRUST_300001_SM_1000_NS6system6detail10sequential3seqE
	.align		8
        /*0100*/ 	.dword	_ZN30_INTERNAL_ebd9a217_4_k_cu_main6thrust24THRUST_300001_SM_1000_NS6system3cpp3parE
	.align		8
        /*0108*/ 	.dword	_ZN30_INTERNAL_ebd9a217_4_k_cu_main6thrust24THRUST_300001_SM_1000_NS12placeholders2_1E
	.align		8
        /*0110*/ 	.dword	_ZN30_INTERNAL_ebd9a217_4_k_cu_main6thrust24THRUST_300001_SM_1000_NS12placeholders2_2E
	.align		8
        /*0118*/ 	.dword	_ZN30_INTERNAL_ebd9a217_4_k_cu_main6thrust24THRUST_300001_SM_1000_NS12placeholders2_3E
	.align		8
        /*0120*/ 	.dword	_ZN30_INTERNAL_ebd9a217_4_k_cu_main6thrust24THRUST_300001_SM_1000_NS12placeholders2_4E
	.align		8
        /*0128*/ 	.dword	_ZN30_INTERNAL_ebd9a217_4_k_cu_main6thrust24THRUST_300001_SM_1000_NS12placeholders2_5E
	.align		8
        /*0130*/ 	.dword	_ZN30_INTERNAL_ebd9a217_4_k_cu_main6thrust24THRUST_300001_SM_1000_NS12placeholders2_6E
	.align		8
        /*0138*/ 	.dword	_ZN30_INTERNAL_ebd9a217_4_k_cu_main6thrust24THRUST_300001_SM_1000_NS12placeholders2_7E
	.align		8
        /*0140*/ 	.dword	_ZN30_INTERNAL_ebd9a217_4_k_cu_main6thrust24THRUST_300001_SM_1000_NS12placeholders2_8E
	.align		8
        /*0148*/ 	.dword	_ZN30_INTERNAL_ebd9a217_4_k_cu_main6thrust24THRUST_300001_SM_1000_NS12placeholders2_9E
	.align		8
        /*0150*/ 	.dword	_ZN30_INTERNAL_ebd9a217_4_k_cu_main6thrust24THRUST_300001_SM_1000_NS12placeholders3_10E
	.align		8
        /*0158*/ 	.dword	_ZN30_INTERNAL_ebd9a217_4_k_cu_main6thrust24THRUST_300001_SM_1000_NS3seqE
	.align		8
        /*0160*/ 	.dword	_ZN30_INTERNAL_ebd9a217_4_k_cu_main6thrust24THRUST_300001_SM_1000_NS6deviceE


//--------------------- .text._ZN3cub18CUB_300001_SM_10006detail9transform16transform_kernelINS2_10policy_hubILb0EN4cuda3std3__45tupleIJN6thrust24THRUST_300001_SM_1000_NS6detail15normal_iteratorINSA_10device_ptrIdEEEESF_EEEE10policy1000ElNS7_5minusIdEESF_JPdSL_EEEvT0_iT1_T2_DpNS2_10kernel_argIT3_EE --------------------------
	.section	.text._ZN3cub18CUB_300001_SM_10006detail9transform16transform_kernelINS2_10policy_hubILb0EN4cuda3std3__45tupleIJN6thrust24THRUST_300001_SM_1000_NS6detail15normal_iteratorINSA_10device_ptrIdEEEESF_EEEE10policy1000ElNS7_5minusIdEESF_JPdSL_EEEvT0_iT1_T2_DpNS2_10kernel_argIT3_EE,"ax",@progbits
	.align	128
        .global         _ZN3cub18CUB_300001_SM_10006detail9transform16transform_kernelINS2_10policy_hubILb0EN4cuda3std3__45tupleIJN6thrust24THRUST_300001_SM_1000_NS6detail15normal_iteratorINSA_10device_ptrIdEEEESF_EEEE10policy1000ElNS7_5minusIdEESF_JPdSL_EEEvT0_iT1_T2_DpNS2_10kernel_argIT3_EE
        .type           _ZN3cub18CUB_300001_SM_10006detail9transform16transform_kernelINS2_10policy_hubILb0EN4cuda3std3__45tupleIJN6thrust24THRUST_300001_SM_1000_NS6detail15normal_iteratorINSA_10device_ptrIdEEEESF_EEEE10policy1000ElNS7_5minusIdEESF_JPdSL_EEEvT0_iT1_T2_DpNS2_10kernel_argIT3_EE,@function
        .size           _ZN3cub18CUB_300001_SM_10006detail9transform16transform_kernelINS2_10policy_hubILb0EN4cuda3std3__45tupleIJN6thrust24THRUST_300001_SM_1000_NS6detail15normal_iteratorINSA_10device_ptrIdEEEESF_EEEE10policy1000ElNS7_5minusIdEESF_JPdSL_EEEvT0_iT1_T2_DpNS2_10kernel_argIT3_EE,(.L_x_238 - _ZN3cub18CUB_300001_SM_10006detail9transform16transform_kernelINS2_10policy_hubILb0EN4cuda3std3__45tupleIJN6thrust24THRUST_300001_SM_1000_NS6detail15normal_iteratorINSA_10device_ptrIdEEEESF_EEEE10policy1000ElNS7_5minusIdEESF_JPdSL_EEEvT0_iT1_T2_DpNS2_10kernel_argIT3_EE)
        .other          _ZN3cub18CUB_300001_SM_10006detail9transform16transform_kernelINS2_10policy_hubILb0EN4cuda3std3__45tupleIJN6thrust24THRUST_300001_SM_1000_NS6detail15normal_iteratorINSA_10device_ptrIdEEEESF_EEEE10policy1000ElNS7_5minusIdEESF_JPdSL_EEEvT0_iT1_T2_DpNS2_10kernel_argIT3_EE,@"STO_CUDA_ENTRY STV_DEFAULT"
_ZN3cub18CUB_300001_SM_10006detail9transform16transform_kernelINS2_10policy_hubILb0EN4cuda3std3__45tupleIJN6thrust24THRUST_300001_SM_1000_NS6detail15normal_iteratorINSA_10device_ptrIdEEEESF_EEEE10policy1000ElNS7_5minusIdEESF_JPdSL_EEEvT0_iT1_T2_DpNS2_10kernel_argIT3_EE:
.text._ZN3cub18CUB_300001_SM_10006detail9transform16transform_kernelINS2_10policy_hubILb0EN4cuda3std3__45tupleIJN6thrust24THRUST_300001_SM_1000_NS6detail15normal_iteratorINSA_10device_ptrIdEEEESF_EEEE10policy1000ElNS7_5minusIdEESF_JPdSL_EEEvT0_iT1_T2_DpNS2_10kernel_argIT3_EE:
[----:B------:R-:W-:Y:S01]  /*0000*/  LDC R1, c[0x0][0x37c] ;  /* 0x0000df00ff017b82 */ /* 0x000fe20000000800 */
[----:B------:R-:W1:Y:S07]  /*0010*/  LDCU UR24, c[0x0][0x388] ;  /* 0x00007100ff1877ac */ /* 0x000e6e0008000800 */
[----:B------:R-:W2:Y:S01]  /*0020*/  S2UR UR5, SR_CTAID.X ;  /* 0x00000000000579c3 */ /* 0x000ea20000002500 */
[----:B------:R-:W3:Y:S01]  /*0030*/  LDCU UR7, c[0x0][0x370] ;  /* 0x00006e00ff0777ac */ /* 0x000ee20008000800 */
[----:B------:R-:W4:Y:S06]  /*0040*/  LDCU.64 UR22, c[0x0][0x358] ;  /* 0x00006b00ff1677ac */ /* 0x000f2c0008000a00 */
[----:B------:R-:W5:Y:S01]  /*0050*/  LDC.64 R2, c[0x0][0x380] ;  /* 0x0000e000ff027b82 */ /* 0x000f620000000a00 */
[----:B-1----:R-:W-:-:S04]  /*0060*/  USHF.L.U32 UR19, UR24, 0x7, URZ ;  /* 0x0000000718137899 */ /* 0x002fc800080006ff */
[----:B------:R-:W-:Y:S02]  /*0070*/  USHF.R.S32.HI UR8, URZ, 0x1f, UR19 ;  /* 0x0000001fff087899 */ /* 0x000fe40008011413 */
[----:B--2---:R-:W-:Y:S02]  /*0080*/  UIMAD.WIDE.U32 UR20, UR19, UR5, URZ ;  /* 0x00000005131472a5 */ /* 0x004fe4000f8e00ff */
[----:B------:R-:W-:Y:S02]  /*0090*/  UIMAD UR6, UR8, UR5, URZ ;  /* 0x00000005080672a4 */ /* 0x000fe4000f8e02ff */
[----:B------:R-:W-:Y:S02]  /*00a0*/  UIADD3 UR4, UPT, UPT, UR5, 0x2, URZ ;  /* 0x0000000205047890 */ /* 0x000fe4000fffe0ff */
[----:B------:R-:W-:Y:S02]  /*00b0*/  UIADD3 UR6, UPT, UPT, UR21, UR6, URZ ;  /* 0x0000000615067290 */ /* 0x000fe4000fffe0ff */
[----:B---3--:R-:W-:Y:S01]  /*00c0*/  UISETP.GE.U32.AND UP0, UPT, UR4, UR7, UPT ;  /* 0x000000070400728c */ /* 0x008fe2000bf06070 */
[----:B-----5:R-:W-:-:S03]  /*00d0*/  IADD3 R0, P0, PT, R2, -UR20, RZ ;  /* 0x8000001402007c10 */ /* 0x020fc6000ff1e0ff */
[----:B------:R-:W-:Y:S01]  /*00e0*/  UISETP.EQ.OR UP0, UPT, UR5, URZ, UP0 ;  /* 0x000000ff0500728c */ /* 0x000fe20008702670 */
[----:B------:R-:W-:Y:S02]  /*00f0*/  IADD3.X R2, PT, PT, R3, ~UR6, RZ, P0, !PT ;  /* 0x8000000603027c10 */ /* 0x000fe400087fe4ff */
[----:B------:R-:W-:-:S04]  /*0100*/  ISETP.LT.U32.AND P0, PT, R0, UR19, PT ;  /* 0x0000001300007c0c */ /* 0x000fc8000bf01070 */
[----:B------:R-:W-:-:S04]  /*0110*/  ISETP.LT.AND.EX P0, PT, R2, UR8, PT, P0 ;  /* 0x0000000802007c0c */ /* 0x000fc8000bf01300 */
[----:B------:R-:W-:Y:S01]  /*0120*/  SEL R0, R0, UR19, P0 ;  /* 0x0000001300007c07 */ /* 0x000fe20008000000 */
[----:B----4-:R-:W-:Y:S08]  /*0130*/  BRA.U UP0, `(.L_x_0) ;  /* 0x0000000100e47547 */ /* 0x010ff0000b800000 */
[----:B------:R-:W1:Y:S01]  /*0140*/  S2R R2, SR_TID.X ;  /* 0x0000000000027919 */ /* 0x000e620000002100 */
[----:B------:R-:W-:Y:S01]  /*0150*/  ELECT P0, URZ, PT ;  /* 0x0000000000ff782f */ /* 0x000fe20003800000 */
[----:B------:R-:W-:Y:S03]  /*0160*/  BSSY.RECONVERGENT B0, `(.L_x_1) ;  /* 0x000002e000007945 */ /* 0x000fe60003800200 */
[----:B-1----:R-:W-:-:S13]  /*0170*/  ISETP.GT.U32.OR P0, PT, R2, 0x1f, !P0 ;  /* 0x0000001f0200780c */ /* 0x002fda0004704470 */
[----:B------:R-:W-:Y:S05]  /*0180*/  @P0 BRA `(.L_x_2) ;  /* 0x0000000000ac0947 */ /* 0x000fea0003800000 */
[----:B------:R-:W1:Y:S01]  /*0190*/  S2UR UR18, SR_CgaCtaId ;  /* 0x00000000001279c3 */ /* 0x000e620000008800 */
[----:B------:R-:W2:Y:S01]  /*01a0*/  LDCU UR15, c[0x0][0x3a0] ;  /* 0x00007400ff0f77ac */ /* 0x000ea20008000800 */
[----:B------:R-:W3:Y:S01]  /*01b0*/  LDCU UR17, c[0x0][0x3b0] ;  /* 0x00007600ff1177ac */ /* 0x000ee20008000800 */
[----:B------:R-:W-:Y:S01]  /*01c0*/  ULEA UR14, UR24, 0xf, 0xa ;  /* 0x0000000f180e7891 */ /* 0x000fe2000f8e50ff */
[----:B------:R-:W-:Y:S01]  /*01d0*/  UMOV UR7, 0x400 ;  /* 0x0000040000077882 */ /* 0x000fe20000000000 */
[----:B------:R-:W-:Y:S01]  /*01e0*/  UMOV UR10, 0x1 ;  /* 0x00000001000a7882 */ /* 0x000fe20000000000 */
[----:B------:R-:W4:Y:S01]  /*01f0*/  LDCU.64 UR4, c[0x0][0x398] ;  /* 0x00007300ff0477ac */ /* 0x000f220008000a00 */
[----:B------:R-:W-:-:S04]  /*0200*/  UIADD3 UR10, UPT, UPT, -UR10, 0x100000, URZ ;  /* 0x001000000a0a7890 */ /* 0x000fc8000fffe1ff */
[----:B------:R-:W-:Y:S02]  /*0210*/  USHF.L.U32 UR11, UR10, 0xb, URZ ;  /* 0x0000000b0a0b7899 */ /* 0x000fe400080006ff */
[----:B------:R-:W-:Y:S02]  /*0220*/  USHF.L.U32 UR10, UR10, 0x1, URZ ;  /* 0x000000010a0a7899 */ /* 0x000fe400080006ff */
[----:B--2---:R-:W-:Y:S01]  /*0230*/  UIADD3 UR15, UPT, UPT, UR14, UR15, URZ ;  /* 0x0000000f0e0f7290 */ /* 0x004fe2000fffe0ff */
[----:B------:R-:W2:Y:S01]  /*0240*/  LDCU.64 UR12, c[0x0][0x3a8] ;  /* 0x00007500ff0c77ac */ /* 0x000ea20008000a00 */
[----:B---3--:R-:W-:Y:S02]  /*0250*/  UIADD3 UR14, UPT, UPT, UR14, UR17, URZ ;  /* 0x000000110e0e7290 */ /* 0x008fe4000fffe0ff */
[----:B-1----:R-:W-:Y:S02]  /*0260*/  ULEA UR17, UR18, UR7, 0x18 ;  /* 0x0000000712117291 */ /* 0x002fe4000f8ec0ff */
[----:B------:R-:W-:-:S02]  /*0270*/  UIADD3 UR16, UPT, UPT, UR7, 0x80, URZ ;  /* 0x0000008007107890 */ /* 0x000fc4000fffe0ff */
[----:B------:R-:W-:Y:S02]  /*0280*/  USHF.L.U64.HI UR9, UR20, 0x3, UR6 ;  /* 0x0000000314097899 */ /* 0x000fe40008010206 */
[----:B------:R-:W-:Y:S02]  /*0290*/  USHF.L.U32 UR8, UR20, 0x3, URZ ;  /* 0x0000000314087899 */ /* 0x000fe400080006ff */
[----:B------:R-:W-:Y:S02]  /*02a0*/  ULOP3.LUT UR15, UR15, 0xfffffff0, URZ, 0xc0, !UPT ;  /* 0xfffffff00f0f7892 */ /* 0x000fe4000f8ec0ff */
[----:B------:R-:W-:Y:S01]  /*02b0*/  ULOP3.LUT UR14, UR14, 0xfffffff0, URZ, 0xc0, !UPT ;  /* 0xfffffff00e0e7892 */ /* 0x000fe2000f8ec0ff */
[----:B------:R-:W1:Y:S02]  /*02c0*/  FENCE.VIEW.ASYNC.S ;  /* 0x00000000000073c6 */ /* 0x000e640000000000 */
[----:B-1----:R1:W3:Y:S02]  /*02d0*/  SYNCS.EXCH.64 URZ, [UR17], UR10 ;  /* 0x0000000a11ff75b2 */ /* 0x0022e40008000100 */
[----:B------:R-:W-:Y:S01]  /*02e0*/  @!PT LDS RZ, [RZ] ;  /* 0x00000000fffff984 */ /* 0x000fe20000000800 */
[----:B------:R-:W-:Y:S01]  /*02f0*/  @!PT LDS RZ, [RZ] ;  /* 0x00000000fffff984 */ /* 0x000fe20000000800 */
[----:B------:R-:W-:Y:S01]  /*0300*/  @!PT LDS RZ, [RZ] ;  /* 0x00000000fffff984 */ /* 0x000fe20000000800 */
[----:B------:R-:W-:Y:S01]  /*0310*/  @!PT LDS RZ, [RZ] ;  /* 0x00000000fffff984 */ /* 0x000fe20000000800 */
[----:B---3--:R3:W-:Y:S06]  /*0320*/  MEMBAR.ALL.CTA ;  /* 0x0000000000007992 */ /* 0x0087ec0000008000 */
[----:B---3--:R-:W3:Y:S01]  /*0330*/  FENCE.VIEW.ASYNC.S ;  /* 0x00000000000073c6 */ /* 0x008ee20000000000 */
[----:B------:R-:W-:-:S02]  /*0340*/  ULEA UR16, UR18, UR16, 0x18 ;  /* 0x0000001012107291 */ /* 0x000fc4000f8ec0ff */
[----:B----4-:R-:W-:Y:S02]  /*0350*/  UIADD3.64 UR4, UPT, UPT, UR8, UR4, URZ ;  /* 0x0000000408047297 */ /* 0x010fe4000fffe0ff */
[----:B------:R-:W-:Y:S02]  /*0360*/  USHF.R.U32.HI UR7, URZ, 0x4, UR15 ;  /* 0x00000004ff077899 */ /* 0x000fe4000801160f */
[----:B--2---:R-:W-:Y:S02]  /*0370*/  UIADD3.64 UR8, UPT, UPT, UR8, UR12, URZ ;  /* 0x0000000c08087297 */ /* 0x004fe4000fffe0ff */
[----:B------:R-:W-:Y:S02]  /*0380*/  UIADD3 UR15, UPT, UPT, UR15, UR14, URZ ;  /* 0x0000000e0f0f7290 */ /* 0x000fe4000fffe0ff */
[----:B------:R-:W-:Y:S02]  /*0390*/  ULEA UR12, UR24, UR16, 0xa ;  /* 0x00000010180c7291 */ /* 0x000fe4000f8e50ff */
[----:B------:R-:W-:-:S02]  /*03a0*/  USHF.R.U32.HI UR14, URZ, 0x4, UR14 ;  /* 0x00000004ff0e7899 */ /* 0x000fc4000801160e */
[----:B------:R-:W-:Y:S01]  /*03b0*/  UPRMT UR7, UR7, 0x5410, URZ ;  /* 0x0000541007077896 */ /* 0x000fe200080000ff */
[----:B------:R-:W-:Y:S01]  /*03c0*/  IMAD.U32 R2, RZ, RZ, UR15 ;  /* 0x0000000fff027e24 */ /* 0x000fe2000f8e00ff */
[----:B------:R-:W-:Y:S02]  /*03d0*/  UIADD3 UR12, UPT, UPT, UR12, 0x80, URZ ;  /* 0x000000800c0c7890 */ /* 0x000fe4000fffe0ff */
[----:B------:R-:W-:Y:S01]  /*03e0*/  UPRMT UR14, UR14, 0x5410, URZ ;  /* 0x000054100e0e7896 */ /* 0x000fe200080000ff */
[----:B------:R-:W-:-:S04]  /*03f0*/  UMOV UR13, UR17 ;  /* 0x00000011000d7c82 */ /* 0x000fc80008000000 */
[----:B---3--:R1:W-:Y:S04]  /*0400*/  UBLKCP.S.G [UR16], [UR4], UR7 ;  /* 0x00000010040073ba */ /* 0x0083e80008000207 */
[----:B------:R1:W-:Y:S01]  /*0410*/  UBLKCP.S.G [UR12], [UR8], UR14 ;  /* 0x0000000c080073ba */ /* 0x0003e2000800020e */
[----:B------:R1:W-:Y:S01]  /*0420*/  SYNCS.ARRIVE.TRANS64 RZ, [UR17], R2 ;  /* 0x00000002ffff79a7 */ /* 0x0003e20008000011 */
[----:B------:R-:W-:Y:S01]  /*0430*/  NOP ;  /* 0x0000000000007918 */ /* 0x000fe20000000000 */
.L_x_2:
[----:B-1----:R-:W-:Y:S05]  /*0440*/  BSYNC.RECONVERGENT B0 ;  /* 0x0000000000007941 */ /* 0x002fea0003800200 */
.L_x_1:
[----:B------:R-:W1:Y:S08]  /*0450*/  S2UR UR5, SR_CgaCtaId ;  /* 0x00000000000579c3 */ /* 0x000e700000008800 */
[----:B------:R-:W-:Y:S01]  /*0460*/  BAR.SYNC.DEFER_BLOCKING 0x0 ;  /* 0x0000000000007b1d */ /* 0x000fe20000010000 */
[----:B------:R-:W-:-:S05]  /*0470*/  SHF.L.U32 R2, RZ, 0x1f, RZ ;  /* 0x0000001fff027819 */ /* 0x000fca00000006ff */
[----:B------:R-:W-:Y:S02]  /*0480*/  UMOV UR4, 0x400 ;  /* 0x0000040000047882 */ /* 0x000fe40000000000 */
[----:B-1----:R-:W-:-:S12]  /*0490*/  ULEA UR4, UR5, UR4, 0x18 ;  /* 0x0000000405047291 */ /* 0x002fd8000f8ec0ff */
.L_x_3:
[----:B------:R-:W1:Y:S02]  /*04a0*/  SYNCS.PHASECHK.TRANS64.TRYWAIT P0, [UR4], R2 ;  /* 0x00000002ff0075a7 */ /* 0x000e640008001104 */
[----:B-1----:R-:W-:Y:S05]  /*04b0*/  @!P0 BRA `(.L_x_3) ;  /* 0xfffffffc00f88947 */ /* 0x002fea000383ffff */
[----:B------:R-:W-:Y:S05]  /*04c0*/  BRA `(.L_x_4) ;  /* 0x00000014003c7947 */ /* 0x000fea0003800000 */
.L_x_0:
[----:B------:R-:W1:Y:S01]  /*04d0*/  S2R R3, SR_TID.Y ;  /* 0x0000000000037919 */ /* 0x000e620000002200 */
[----:B------:R-:W2:Y:S01]  /*04e0*/  LDCU UR9, c[0x0][0x360] ;  /* 0x00006c00ff0977ac */ /* 0x000ea20008000800 */
[----:B------:R-:W-:Y:S01]  /*04f0*/  IMAD.SHL.U32 R4, R0, 0x8, RZ ;  /* 0x0000000800047824 */ /* 0x000fe200078e00ff */
[----:B------:R-:W-:Y:S01]  /*0500*/  BSSY.RECONVERGENT B0, `(.L_x_5) ;  /* 0x00000ab000007945 */ /* 0x000fe20003800200 */
[----:B------:R-:W1:Y:S01]  /*0510*/  S2R R6, SR_TID.Z ;  /* 0x0000000000067919 */ /* 0x000e620000002300 */
[----:B------:R-:W2:Y:S01]  /*0520*/  LDCU UR10, c[0x0][0x364] ;  /* 0x00006c80ff0a77ac */ /* 0x000ea20008000800 */
[----:B------:R-:W3:Y:S01]  /*0530*/  LDC R2, c[0x0][0x368] ;  /* 0x0000da00ff027b82 */ /* 0x000ee20000000800 */
[----:B------:R-:W-:Y:S01]  /*0540*/  SHF.R.S32.HI R5, RZ, 0x1f, R4 ;  /* 0x0000001fff057819 */ /* 0x000fe20000011404 */
[----:B------:R-:W4:Y:S03]  /*0550*/  S2R R8, SR_TID.X ;  /* 0x0000000000087919 */ /* 0x000f260000002100 */
[----:B------:R-:W-:-:S02]  /*0560*/  SHF.R.U64 R4, R4, 0x3, R5 ;  /* 0x0000000304047819 */ /* 0x000fc40000001205 */
[----:B------:R-:W-:Y:S01]  /*0570*/  SHF.R.U32.HI R5, RZ, 0x3, R5 ;  /* 0x00000003ff057819 */ /* 0x000fe20000011605 */
[----:B--2---:R-:W-:Y:S02]  /*0580*/  UIMAD UR4, UR9, UR10, URZ ;  /* 0x0000000a090472a4 */ /* 0x004fe4000f8e02ff */
[----:B-1----:R-:W-:Y:S02]  /*0590*/  IMAD R3, R6, UR10, R3 ;  /* 0x0000000a06037c24 */ /* 0x002fe4000f8e0203 */
[----:B------:R-:W-:Y:S02]  /*05a0*/  IMAD.MOV.U32 R6, RZ, RZ, RZ ;  /* 0x000000ffff067224 */ /* 0x000fe400078e00ff */
[----:B----4-:R-:W-:Y:S02]  /*05b0*/  IMAD R3, R3, UR9, R8 ;  /* 0x0000000903037c24 */ /* 0x010fe4000f8e0208 */
[----:B---3--:R-:W-:Y:S01]  /*05c0*/  IMAD R8, R2, UR4, RZ ;  /* 0x0000000402087c24 */ /* 0x008fe2000f8e02ff */
[----:B------:R-:W-:-:S02]  /*05d0*/  UMOV UR4, URZ ;  /* 0x000000ff00047c82 */ /* 0x000fc40008000000 */
[----:B------:R-:W-:-:S04]  /*05e0*/  ISETP.GT.U32.AND P0, PT, R4, R3, PT ;  /* 0x000000030400720c */ /* 0x000fc80003f04070 */
[----:B------:R-:W-:-:S13]  /*05f0*/  ISETP.GT.U32.AND.EX P0, PT, R5, RZ, PT, P0 ;  /* 0x000000ff0500720c */ /* 0x000fda0003f04100 */
[----:B------:R-:W-:Y:S05]  /*0600*/  @!P0 BRA `(.L_x_6) ;  /* 0x0000000800688947 */ /* 0x000fea0003800000 */
[----:B------:R-:W-:Y:S01]  /*0610*/  IMAD.IADD R9, R8, 0x1, R3 ;  /* 0x0000000108097824 */ /* 0x000fe200078e0203 */
[----:B------:R-:W-:Y:S01]  /*0620*/  BSSY.RECONVERGENT B1, `(.L_x_7) ;  /* 0x0000024000017945 */ /* 0x000fe20003800200 */
[----:B------:R-:W-:-:S03]  /*0630*/  IMAD.MOV.U32 R12, RZ, RZ, -0x1 ;  /* 0xffffffffff0c7424 */ /* 0x000fc600078e00ff */
[CC--:B------:R-:W-:Y:S02]  /*0640*/  ISETP.GT.U32.AND P1, PT, R4.reuse, R9.reuse, PT ;  /* 0x000000090400720c */ /* 0x0c0fe40003f24070 */
[CC--:B------:R-:W-:Y:S02]  /*0650*/  ISETP.GT.U32.AND P0, PT, R4.reuse, R9.reuse, PT ;  /* 0x000000090400720c */ /* 0x0c0fe40003f04070 */
[C---:B------:R-:W-:Y:S02]  /*0660*/  ISETP.GT.U32.AND.EX P1, PT, R5.reuse, RZ, PT, P1 ;  /* 0x000000ff0500720c */ /* 0x040fe40003f24110 */
[----:B------:R-:W-:Y:S02]  /*0670*/  ISETP.GT.U32.AND.EX P0, PT, R5, RZ, PT, P0 ;  /* 0x000000ff0500720c */ /* 0x000fe40003f04100 */
[----:B------:R-:W-:Y:S02]  /*0680*/  SEL R10, R4, R9, P1 ;  /* 0x00000009040a7207 */ /* 0x000fe40000800000 */
[----:B------:R-:W-:-:S02]  /*0690*/  SEL R7, RZ, 0x1, !P0 ;  /* 0x00000001ff077807 */ /* 0x000fc40004000000 */
[----:B------:R-:W-:Y:S02]  /*06a0*/  SEL R11, R5, RZ, P1 ;  /* 0x000000ff050b7207 */ /* 0x000fe40000800000 */
[----:B------:R-:W-:-:S04]  /*06b0*/  IADD3 R14, P0, P1, R10, -R7, -R9 ;  /* 0x800000070a0e7210 */ /* 0x000fc8000791e809 */
[----:B------:R-:W-:-:S04]  /*06c0*/  IADD3.X R15, PT, PT, R11, -0x1, R12, P0, P1 ;  /* 0xffffffff0b0f7810 */ /* 0x000fc800007e240c */
[----:B------:R-:W-:-:S13]  /*06d0*/  ISETP.NE.U32.AND P0, PT, R15, RZ, PT ;  /* 0x000000ff0f00720c */ /* 0x000fda0003f05070 */
[----:B------:R-:W-:Y:S05]  /*06e0*/  @P0 BRA `(.L_x_8) ;  /* 0x0000000000500947 */ /* 0x000fea0003800000 */
[----:B------:R-:W1:Y:S01]  /*06f0*/  I2F.U32.RP R9, R8 ;  /* 0x0000000800097306 */ /* 0x000e620000209000 */
[----:B------:R-:W-:Y:S01]  /*0700*/  IMAD.MOV R13, RZ, RZ, -R8 ;  /* 0x000000ffff0d7224 */ /* 0x000fe200078e0a08 */
[----:B------:R-:W-:-:S06]  /*0710*/  ISETP.NE.U32.AND P2, PT, R8, RZ, PT ;  /* 0x000000ff0800720c */ /* 0x000fcc0003f45070 */
[----:B-1----:R-:W1:Y:S02]  /*0720*/  MUFU.RCP R9, R9 ;  /* 0x0000000900097308 */ /* 0x002e640000001000 */
[----:B-1----:R-:W-:-:S06]  /*0730*/  VIADD R10, R9, 0xffffffe ;  /* 0x0ffffffe090a7836 */ /* 0x002fcc0000000000 */
[----:B------:R1:W2:Y:S02]  /*0740*/  F2I.FTZ.U32.TRUNC.NTZ R11, R10 ;  /* 0x0000000a000b7305 */ /* 0x0002a4000021f000 */
[----:B-1----:R-:W-:Y:S02]  /*0750*/  IMAD.MOV.U32 R10, RZ, RZ, RZ ;  /* 0x000000ffff0a7224 */ /* 0x002fe400078e00ff */
[----:B--2---:R-:W-:-:S04]  /*0760*/  IMAD R13, R13, R11, RZ ;  /* 0x0000000b0d0d7224 */ /* 0x004fc800078e02ff */
[----:B------:R-:W-:-:S06]  /*0770*/  IMAD.HI.U32 R11, R11, R13, R10 ;  /* 0x0000000d0b0b7227 */ /* 0x000fcc00078e000a */
[----:B------:R-:W-:-:S04]  /*0780*/  IMAD.HI.U32 R10, R11, R14, RZ ;  /* 0x0000000e0b0a7227 */ /* 0x000fc800078e00ff */
[----:B------:R-:W-:-:S04]  /*0790*/  IMAD.MOV R11, RZ, RZ, -R10 ;  /* 0x000000ffff0b7224 */ /* 0x000fc800078e0a0a */
[----:B------:R-:W-:-:S05]  /*07a0*/  IMAD R11, R8, R11, R14 ;  /* 0x0000000b080b7224 */ /* 0x000fca00078e020e */
[----:B------:R-:W-:-:S13]  /*07b0*/  ISETP.GE.U32.AND P0, PT, R11, R8, PT ;  /* 0x000000080b00720c */ /* 0x000fda0003f06070 */
[----:B------:R-:W-:Y:S02]  /*07c0*/  @P0 IMAD.IADD R11, R11, 0x1, -R8 ;  /* 0x000000010b0b0824 */ /* 0x000fe400078e0a08 */
[----:B------:R-:W-:-:S03]  /*07d0*/  @P0 VIADD R10, R10, 0x1 ;  /* 0x000000010a0a0836 */ /* 0x000fc60000000000 */
[----:B------:R-:W-:Y:S01]  /*07e0*/  ISETP.GE.U32.AND P1, PT, R11, R8, PT ;  /* 0x000000080b00720c */ /* 0x000fe20003f26070 */
[----:B------:R-:W-:-:S12]  /*07f0*/  HFMA2 R11, -RZ, RZ, 0, 0 ;  /* 0x00000000ff0b7431 */ /* 0x000fd800000001ff */
[----:B------:R-:W-:Y:S01]  /*0800*/  @P1 VIADD R10, R10, 0x1 ;  /* 0x000000010a0a1836 */ /* 0x000fe20000000000 */
[----:B------:R-:W-:Y:S01]  /*0810*/  @!P2 LOP3.LUT R10, RZ, R8, RZ, 0x33, !PT ;  /* 0x00000008ff0aa212 */ /* 0x000fe200078e33ff */
[----:B------:R-:W-:Y:S06]  /*0820*/  BRA `(.L_x_9) ;  /* 0x00000000000c7947 */ /* 0x000fec0003800000 */
.L_x_8:
[----:B------:R-:W-:Y:S01]  /*0830*/  IMAD.MOV.U32 R9, RZ, RZ, R14 ;  /* 0x000000ffff097224 */ /* 0x000fe200078e000e */
[----:B------:R-:W-:-:S07]  /*0840*/  MOV R14, 0x860 ;  /* 0x00000860000e7802 */ /* 0x000fce0000000f00 */
[----:B------:R-:W-:Y:S05]  /*0850*/  CALL.REL.NOINC `($__internal_0_$__cuda_sm20_div_u64) ;  /* 0x00000014006c7944 */ /* 0x000fea0003c00000 */
.L_x_9:
[----:B------:R-:W-:Y:S05]  /*0860*/  BSYNC.RECONVERGENT B1 ;  /* 0x0000000000017941 */ /* 0x000fea0003800200 */
.L_x_7:
[----:B------:R-:W-:Y:S01]  /*0870*/  IADD3 R15, P0, PT, R10, R7, RZ ;  /* 0x000000070a0f7210 */ /* 0x000fe20007f1e0ff */
[----:B------:R-:W1:Y:S01]  /*0880*/  LDC R9, c[0x0][0x3a0] ;  /* 0x0000e800ff097b82 */ /* 0x000e620000000800 */
[----:B------:R-:W-:Y:S01]  /*0890*/  BSSY.RECONVERGENT B1, `(.L_x_10) ;  /* 0x0000033000017945 */ /* 0x000fe20003800200 */
[----:B------:R-:W-:Y:S01]  /*08a0*/  IMAD.MOV.U32 R29, RZ, RZ, R3 ;  /* 0x000000ffff1d7224 */ /* 0x000fe200078e0003 */
[C---:B------:R-:W-:Y:S01]  /*08b0*/  LOP3.LUT R7, R15.reuse, 0x3, RZ, 0xc0, !PT ;  /* 0x000000030f077812 */ /* 0x040fe200078ec0ff */
[----:B------:R-:W-:Y:S01]  /*08c0*/  IMAD.X R10, RZ, RZ, R11, P0 ;  /* 0x000000ffff0a7224 */ /* 0x000fe200000e060b */
[----:B------:R-:W-:Y:S02]  /*08d0*/  ISETP.GE.U32.AND P0, PT, R15, 0x3, PT ;  /* 0x000000030f00780c */ /* 0x000fe40003f06070 */
[----:B------:R-:W-:Y:S02]  /*08e0*/  ISETP.NE.U32.AND P1, PT, R7, 0x3, PT ;  /* 0x000000030700780c */ /* 0x000fe40003f25070 */
[----:B------:R-:W-:Y:S01]  /*08f0*/  ISETP.GE.U32.AND.EX P0, PT, R10, RZ, PT, P0 ;  /* 0x000000ff0a00720c */ /* 0x000fe20003f06100 */
[----:B------:R-:W-:Y:S01]  /*0900*/  IMAD.MOV.U32 R10, RZ, RZ, R6 ;  /* 0x000000ffff0a7224 */ /* 0x000fe200078e0006 */
[----:B------:R-:W-:-:S02]  /*0910*/  ISETP.NE.AND.EX P1, PT, RZ, RZ, PT, P1 ;  /* 0x000000ffff00720c */ /* 0x000fc40003f25310 */
[----:B-1----:R-:W-:-:S11]  /*0920*/  SHF.R.S32.HI R7, RZ, 0x1f, R9 ;  /* 0x0000001fff077819 */ /* 0x002fd60000011409 */
[----:B------:R-:W-:Y:S05]  /*0930*/  @!P1 BRA `(.L_x_11) ;  /* 0x0000000000a09947 */ /* 0x000fea0003800000 */
[----:B------:R-:W1:Y:S01]  /*0940*/  S2UR UR7, SR_CgaCtaId ;  /* 0x00000000000779c3 */ /* 0x000e620000008800 */
[----:B------:R-:W2:Y:S01]  /*0950*/  LDCU.64 UR12, c[0x0][0x398] ;  /* 0x00007300ff0c77ac */ /* 0x000ea20008000a00 */
[C---:B------:R-:W-:Y:S02]  /*0960*/  IMAD.SHL.U32 R13, R3.reuse, 0x8, RZ ;  /* 0x00000008030d7824 */ /* 0x040fe400078e00ff */
[----:B------:R-:W-:Y:S01]  /*0970*/  IMAD.U32 R10, RZ, RZ, UR20 ;  /* 0x00000014ff0a7e24 */ /* 0x000fe2000f8e00ff */
[----:B------:R-:W-:Y:S01]  /*0980*/  UMOV UR5, 0x400 ;  /* 0x0000040000057882 */ /* 0x000fe20000000000 */
[----:B------:R-:W-:Y:S01]  /*0990*/  IMAD.U32 R11, RZ, RZ, UR21 ;  /* 0x00000015ff0b7e24 */ /* 0x000fe2000f8e00ff */
[----:B------:R-:W-:Y:S01]  /*09a0*/  SHF.L.U64.HI R11, R3, 0x3, R6 ;  /* 0x00000003030b7819 */ /* 0x000fe20000010206 */
[----:B------:R-:W-:Y:S01]  /*09b0*/  IMAD.U32 R14, RZ, RZ, UR6 ;  /* 0x00000006ff0e7e24 */ /* 0x000fe2000f8e00ff */
[C---:B------:R-:W-:Y:S01]  /*09c0*/  LEA R12, P1, R10.reuse, R13, 0x3 ;  /* 0x0000000d0a0c7211 */ /* 0x040fe200078218ff */
[----:B------:R-:W-:Y:S01]  /*09d0*/  VIADD R15, R15, 0x1 ;  /* 0x000000010f0f7836 */ /* 0x000fe20000000000 */
[----:B------:R-:W-:Y:S01]  /*09e0*/  UIADD3 UR5, UPT, UPT, UR5, 0x80, URZ ;  /* 0x0000008005057890 */ /* 0x000fe2000fffe0ff */
[----:B------:R-:W-:Y:S01]  /*09f0*/  IMAD.MOV.U32 R29, RZ, RZ, R3 ;  /* 0x000000ffff1d7224 */ /* 0x000fe200078e0003 */
[----:B------:R-:W-:Y:S01]  /*0a00*/  LEA.HI.X R10, R10, R11, R14, 0x3, P1 ;  /* 0x0000000b0a0a7211 */ /* 0x000fe200008f1c0e */
[----:B------:R-:W-:Y:S01]  /*0a10*/  IMAD R11, R2, UR10, RZ ;  /* 0x0000000a020b7c24 */ /* 0x000fe2000f8e02ff */
[----:B------:R-:W-:-:S03]  /*0a20*/  LOP3.LUT R15, R15, 0x3, RZ, 0xc0, !PT ;  /* 0x000000030f0f7812 */ /* 0x000fc600078ec0ff */
[----:B------:R-:W-:Y:S01]  /*0a30*/  IMAD R11, R11, UR9, RZ ;  /* 0x000000090b0b7c24 */ /* 0x000fe2000f8e02ff */
[----:B--2---:R-:W-:-:S04]  /*0a40*/  IADD3 R17, P1, P2, R12, UR12, R9 ;  /* 0x0000000c0c117c10 */ /* 0x004fc8000fa3e009 */
[----:B------:R-:W-:Y:S01]  /*0a50*/  IADD3.X R18, PT, PT, R10, UR13, R7, P1, P2 ;  /* 0x0000000d0a127c10 */ /* 0x000fe20008fe4407 */
[----:B-1----:R-:W-:Y:S01]  /*0a60*/  ULEA UR5, UR7, UR5, 0x18 ;  /* 0x0000000507057291 */ /* 0x002fe2000f8ec0ff */
[----:B------:R-:W-:Y:S02]  /*0a70*/  IADD3 R15, P1, PT, RZ, -R15, RZ ;  /* 0x8000000fff0f7210 */ /* 0x000fe40007f3e0ff */
[----:B------:R-:W-:-:S03]  /*0a80*/  MOV R10, R6 ;  /* 0x00000006000a7202 */ /* 0x000fc60000000f00 */
[----:B------:R-:W-:Y:S02]  /*0a90*/  VIADD R12, R9, UR5 ;  /* 0x00000005090c7c36 */ /* 0x000fe40008000000 */
[----:B------:R-:W-:Y:S02]  /*0aa0*/  IMAD.X R16, RZ, RZ, -0x1, P1 ;  /* 0xffffffffff107424 */ /* 0x000fe400008e06ff */
[----:B------:R-:W-:-:S07]  /*0ab0*/  IMAD R14, R3, 0x8, R12 ;  /* 0x00000008030e7824 */ /* 0x000fce00078e020c */
.L_x_12:
[----:B------:R-:W-:Y:S01]  /*0ac0*/  IADD3 R15, P1, PT, R15, 0x1, RZ ;  /* 0x000000010f0f7810 */ /* 0x000fe20007f3e0ff */
[----:B------:R-:W-:Y:S01]  /*0ad0*/  IMAD.MOV.U32 R12, RZ, RZ, R17 ;  /* 0x000000ffff0c7224 */ /* 0x000fe200078e0011 */
[C---:B------:R-:W-:Y:S01]  /*0ae0*/  IADD3 R29, P2, PT, R8.reuse, R29, RZ ;  /* 0x0000001d081d7210 */ /* 0x040fe20007f5e0ff */
[----:B------:R-:W-:Y:S01]  /*0af0*/  IMAD.MOV.U32 R13, RZ, RZ, R18 ;  /* 0x000000ffff0d7224 */ /* 0x000fe200078e0012 */
[C---:B------:R-:W-:Y:S01]  /*0b00*/  LEA R17, P3, R8.reuse, R17, 0x3 ;  /* 0x0000001108117211 */ /* 0x040fe200078618ff */
[----:B------:R-:W-:Y:S01]  /*0b10*/  IMAD.X R16, RZ, RZ, R16, P1 ;  /* 0x000000ffff107224 */ /* 0x000fe200008e0610 */
[----:B------:R-:W-:Y:S01]  /*0b20*/  ISETP.NE.U32.AND P1, PT, R15, RZ, PT ;  /* 0x000000ff0f00720c */ /* 0x000fe20003f25070 */
[----:B------:R-:W-:Y:S01]  /*0b30*/  IMAD.X R10, RZ, RZ, R10, P2 ;  /* 0x000000ffff0a7224 */ /* 0x000fe200010e060a */
[----:B------:R-:W-:Y:S01]  /*0b40*/  @!PT LDS RZ, [RZ] ;  /* 0x00000000fffff984 */ /* 0x000fe20000000800 */
[----:B------:R-:W-:Y:S01]  /*0b50*/  @!PT LDS RZ, [RZ] ;  /* 0x00000000fffff984 */ /* 0x000fe20000000800 */
[----:B------:R-:W-:Y:S01]  /*0b60*/  @!PT LDS RZ, [RZ] ;  /* 0x00000000fffff984 */ /* 0x000fe20000000800 */
[----:B------:R1:W-:Y:S01]  /*0b70*/  LDGSTS.E.64 [R14], desc[UR22][R12.64] ;  /* 0x000000000c0e7fae */ /* 0x0003e2000b9a1416 */
[----:B------:R-:W-:Y:S02]  /*0b80*/  LEA.HI.X R18, R8, R18, RZ, 0x3, P3 ;  /* 0x0000001208127211 */ /* 0x000fe400018f1cff */
[----:B------:R-:W-:Y:S01]  /*0b90*/  ISETP.NE.AND.EX P1, PT, R16, RZ, PT, P1 ;  /* 0x000000ff1000720c */ /* 0x000fe20003f25310 */
[----:B-1----:R-:W-:-:S12]  /*0ba0*/  IMAD R14, R11, 0x8, R14 ;  /* 0x000000080b0e7824 */ /* 0x002fd800078e020e */
[----:B------:R-:W-:Y:S05]  /*0bb0*/  @P1 BRA `(.L_x_12) ;  /* 0xfffffffc00c01947 */ /* 0x000fea000383ffff */
.L_x_11:
[----:B------:R-:W-:Y:S05]  /*0bc0*/  BSYNC.RECONVERGENT B1 ;  /* 0x0000000000017941 */ /* 0x000fea0003800200 */
.L_x_10:
        /* <DEDUP_REMOVED lines=9> */
[----:B------:R-:W-:Y:S01]  /*0c60*/  LEA R11, P0, R12, R11, 0x3 ;  /* 0x0000000b0c0b7211 */ /* 0x000fe200078018ff */
[----:B------:R-:W-:Y:S01]  /*0c70*/  UIADD3 UR7, UPT, UPT, UR5, 0x80, URZ ;  /* 0x0000008005077890 */ /* 0x000fe2000fffe0ff */
[----:B------:R-:W-:-:S02]  /*0c80*/  IMAD R23, R2, UR10, RZ ;  /* 0x0000000a02177c24 */ /* 0x000fc4000f8e02ff */
[----:B------:R-:W-:Y:S01]  /*0c90*/  LEA.HI.X R13, R12, R13, R14, 0x3, P0 ;  /* 0x0000000d0c0d7211 */ /* 0x000fe200000f1c0e */
[----:B------:R-:W-:Y:S01]  /*0ca0*/  UMOV UR5, URZ ;  /* 0x000000ff00057c82 */ /* 0x000fe20008000000 */
[----:B------:R-:W-:Y:S01]  /*0cb0*/  IADD3 R12, P0, PT, R29, UR20, RZ ;  /* 0x000000141d0c7c10 */ /* 0x000fe2000ff1e0ff */
[----:B------:R-:W-:-:S03]  /*0cc0*/  IMAD R23, R23, UR9, RZ ;  /* 0x0000000917177c24 */ /* 0x000fc6000f8e02ff */
[----:B------:R-:W-:Y:S02]  /*0cd0*/  IADD3.X R15, PT, PT, R10, UR6, RZ, P0, !PT ;  /* 0x000000060a0f7c10 */ /* 0x000fe400087fe4ff */
[----:B--2---:R-:W-:Y:S02]  /*0ce0*/  IADD3 R27, P1, PT, R9, UR12, RZ ;  /* 0x0000000c091b7c10 */ /* 0x004fe4000ff3e0ff */
[C---:B------:R-:W-:Y:S01]  /*0cf0*/  SHF.L.U64.HI R15, R12.reuse, 0x3, R15 ;  /* 0x000000030c0f7819 */ /* 0x040fe2000001020f */
[----:B-1----:R-:W-:Y:S01]  /*0d00*/  ULEA UR7, UR8, UR7, 0x18 ;  /* 0x0000000708077291 */ /* 0x002fe2000f8ec0ff */
[----:B------:R-:W-:Y:S02]  /*0d10*/  SHF.L.U32 R14, R12, 0x3, RZ ;  /* 0x000000030c0e7819 */ /* 0x000fe400000006ff */
[----:B------:R-:W-:Y:S02]  /*0d20*/  IADD3.X R7, PT, PT, R7, UR13, RZ, P1, !PT ;  /* 0x0000000d07077c10 */ /* 0x000fe40008ffe4ff */
[CC--:B------:R-:W-:Y:S01]  /*0d30*/  LEA R20, P0, R8.reuse, R11.reuse, 0x3 ;  /* 0x0000000b08147211 */ /* 0x0c0fe200078018ff */
[----:B------:R-:W-:Y:S01]  /*0d40*/  VIADD R12, R9, UR7 ;  /* 0x00000007090c7c36 */ /* 0x000fe20008000000 */
[C---:B------:R-:W-:Y:S01]  /*0d50*/  LEA R21, P1, R8.reuse, R11, 0x4 ;  /* 0x0000000b08157211 */ /* 0x040fe200078220ff */
[C---:B------:R-:W-:Y:S01]  /*0d60*/  IMAD.WIDE.U32 R14, R8.reuse, 0x18, R14 ;  /* 0x00000018080e7825 */ /* 0x040fe200078e000e */
[----:B------:R-:W-:-:S02]  /*0d70*/  LEA.HI.X R24, R8, R13, RZ, 0x3, P0 ;  /* 0x0000000d08187211 */ /* 0x000fc400000f1cff */
[----:B------:R-:W-:Y:S01]  /*0d80*/  LEA.HI.X R26, R8, R13, RZ, 0x4, P1 ;  /* 0x0000000d081a7211 */ /* 0x000fe200008f24ff */
[----:B------:R-:W-:Y:S02]  /*0d90*/  IMAD R12, R29, 0x8, R12 ;  /* 0x000000081d0c7824 */ /* 0x000fe400078e020c */
[----:B------:R-:W-:Y:S02]  /*0da0*/  VIADD R28, R15, UR5 ;  /* 0x000000050f1c7c36 */ /* 0x000fe40008000000 */
[C-C-:B------:R-:W-:Y:S02]  /*0db0*/  IMAD R22, R23.reuse, 0x8, R12.reuse ;  /* 0x0000000817167824 */ /* 0x140fe400078e020c */
[C-C-:B------:R-:W-:Y:S02]  /*0dc0*/  IMAD R25, R23.reuse, 0x10, R12.reuse ;  /* 0x0000001017197824 */ /* 0x140fe400078e020c */
[----:B------:R-:W-:-:S07]  /*0dd0*/  IMAD R9, R23, 0x18, R12 ;  /* 0x0000001817097824 */ /* 0x000fce00078e020c */
.L_x_13:
[----:B------:R-:W-:-:S05]  /*0de0*/  IADD3 R18, P0, PT, R27, R11, RZ ;  /* 0x0000000b1b127210 */ /* 0x000fca0007f1e0ff */
[----:B------:R-:W-:Y:S01]  /*0df0*/  IMAD.X R19, R7, 0x1, R13, P0 ;  /* 0x0000000107137824 */ /* 0x000fe200000e060d */
[----:B------:R-:W-:-:S04]  /*0e00*/  IADD3 R16, P0, PT, R27, R20, RZ ;  /* 0x000000141b107210 */ /* 0x000fc80007f1e0ff */
[----:B------:R-:W-:Y:S01]  /*0e10*/  @!PT LDS RZ, [RZ] ;  /* 0x00000000fffff984 */ /* 0x000fe20000000800 */
[----:B------:R-:W-:Y:S01]  /*0e20*/  @!PT LDS RZ, [RZ] ;  /* 0x00000000fffff984 */ /* 0x000fe20000000800 */
[----:B------:R-:W-:Y:S01]  /*0e30*/  @!PT LDS RZ, [RZ] ;  /* 0x00000000fffff984 */ /* 0x000fe20000000800 */
[----:B------:R1:W-:Y:S01]  /*0e40*/  LDGSTS.E.64 [R12], desc[UR22][R18.64] ;  /* 0x00000000120c7fae */ /* 0x0003e2000b9a1416 */
[----:B------:R-:W-:-:S05]  /*0e50*/  IMAD.X R17, R7, 0x1, R24, P0 ;  /* 0x0000000107117824 */ /* 0x000fca00000e0618 */
[----:B------:R2:W-:Y:S01]  /*0e60*/  LDGSTS.E.64 [R22], desc[UR22][R16.64] ;  /* 0x0000000010167fae */ /* 0x0005e2000b9a1416 */
[----:B-1----:R-:W-:Y:S01]  /*0e70*/  IMAD R12, R23, 0x20, R12 ;  /* 0x00000020170c7824 */ /* 0x002fe200078e020c */
[----:B--2---:R-:W-:Y:S01]  /*0e80*/  IADD3 R16, P0, PT, R27, R21, RZ ;  /* 0x000000151b107210 */ /* 0x004fe20007f1e0ff */
[----:B------:R-:W-:-:S04]  /*0e90*/  IMAD R22, R23, 0x20, R22 ;  /* 0x0000002017167824 */ /* 0x000fc800078e0216 */
[----:B------:R-:W-:Y:S01]  /*0ea0*/  IMAD.X R17, R7, 0x1, R26, P0 ;  /* 0x0000000107117824 */ /* 0x000fe200000e061a */
[----:B------:R-:W-:-:S04]  /*0eb0*/  IADD3 R18, P0, PT, R27, R14, RZ ;  /* 0x0000000e1b127210 */ /* 0x000fc80007f1e0ff */
[----:B------:R1:W-:Y:S01]  /*0ec0*/  LDGSTS.E.64 [R25], desc[UR22][R16.64] ;  /* 0x0000000010197fae */ /* 0x0003e2000b9a1416 */
[----:B------:R-:W-:Y:S01]  /*0ed0*/  IMAD.X R19, R7, 0x1, R28, P0 ;  /* 0x0000000107137824 */ /* 0x000fe200000e061c */
[----:B------:R-:W-:-:S04]  /*0ee0*/  LEA R29, P0, R8, R29, 0x2 ;  /* 0x0000001d081d7211 */ /* 0x000fc800078010ff */
[----:B------:R-:W-:Y:S01]  /*0ef0*/  LEA.HI.X R10, R8, R10, RZ, 0x2, P0 ;  /* 0x0000000a080a7211 */ /* 0x000fe200000f14ff */
[----:B------:R2:W-:Y:S01]  /*0f00*/  LDGSTS.E.64 [R9], desc[UR22][R18.64] ;  /* 0x0000000012097fae */ /* 0x0005e2000b9a1416 */
[----:B------:R-:W-:-:S04]  /*0f10*/  ISETP.GE.U32.AND P0, PT, R29, R4, PT ;  /* 0x000000041d00720c */ /* 0x000fc80003f06070 */
[----:B------:R-:W-:Y:S01]  /*0f20*/  ISETP.GE.U32.AND.EX P0, PT, R10, R5, PT, P0 ;  /* 0x000000050a00720c */ /* 0x000fe20003f06100 */
[C---:B-1----:R-:W-:Y:S02]  /*0f30*/  IMAD R25, R23.reuse, 0x20, R25 ;  /* 0x0000002017197824 */ /* 0x042fe400078e0219 */
[----:B--2---:R-:W-:Y:S02]  /*0f40*/  IMAD.MOV.U32 R18, RZ, RZ, R27 ;  /* 0x000000ffff127224 */ /* 0x004fe400078e001b */
[----:B------:R-:W-:Y:S02]  /*0f50*/  IMAD.MOV.U32 R19, RZ, RZ, R7 ;  /* 0x000000ffff137224 */ /* 0x000fe400078e0007 */
[----:B------:R-:W-:Y:S02]  /*0f60*/  IMAD R9, R23, 0x20, R9 ;  /* 0x0000002017097824 */ /* 0x000fe400078e0209 */
[----:B------:R-:W-:-:S04]  /*0f70*/  IMAD.WIDE.U32 R18, R8, 0x20, R18 ;  /* 0x0000002008127825 */ /* 0x000fc800078e0012 */
[----:B------:R-:W-:Y:S01]  /*0f80*/  IMAD.MOV.U32 R7, RZ, RZ, R19 ;  /* 0x000000ffff077224 */ /* 0x000fe200078e0013 */
[----:B------:R-:W-:Y:S01]  /*0f90*/  MOV R27, R18 ;  /* 0x00000012001b7202 */ /* 0x000fe20000000f00 */
[----:B------:R-:W-:Y:S06]  /*0fa0*/  @!P0 BRA `(.L_x_13) ;  /* 0xfffffffc008c8947 */ /* 0x000fec000383ffff */
.L_x_6:
[----:B------:R-:W-:Y:S05]  /*0fb0*/  BSYNC.RECONVERGENT B0 ;  /* 0x0000000000007941 */ /* 0x000fea0003800200 */
.L_x_5:
[----:B------:R-:W-:Y:S01]  /*0fc0*/  ISETP.GT.U32.AND P0, PT, R4, R3, PT ;  /* 0x000000030400720c */ /* 0x000fe20003f04070 */
[----:B------:R-:W0:Y:S01]  /*0fd0*/  LDGDEPBAR ;  /* 0x00000000000079af */ /* 0x000e220000000000 */
[----:B------:R-:W-:Y:S02]  /*0fe0*/  BSSY.RECONVERGENT B0, `(.L_x_14) ;  /* 0x000009a000007945 */ /* 0x000fe40003800200 */
[----:B------:R-:W-:-:S13]  /*0ff0*/  ISETP.GT.U32.AND.EX P0, PT, R5, R6, PT, P0 ;  /* 0x000000060500720c */ /* 0x000fda0003f04100 */
        /* <DEDUP_REMOVED lines=17> */
[----:B------:R-:W-:Y:S01]  /*1110*/  ISETP.NE.U32.AND P2, PT, R8, RZ, PT ;  /* 0x000000ff0800720c */ /* 0x000fe20003f45070 */
[----:B------:R-:W-:-:S05]  /*1120*/  IMAD.MOV.U32 R10, RZ, RZ, RZ ;  /* 0x000000ffff0a7224 */ /* 0x000fca00078e00ff */
[----:B-1----:R-:W1:Y:S02]  /*1130*/  MUFU.RCP R13, R13 ;  /* 0x0000000d000d7308 */ /* 0x002e640000001000 */
[----:B-1----:R-:W-:-:S06]  /*1140*/  VIADD R11, R13, 0xffffffe ;  /* 0x0ffffffe0d0b7836 */ /* 0x002fcc0000000000 */
[----:B------:R-:W1:Y:S02]  /*1150*/  F2I.FTZ.U32.TRUNC.NTZ R11, R11 ;  /* 0x0000000b000b7305 */ /* 0x000e64000021f000 */
[----:B-1----:R-:W-:-:S04]  /*1160*/  IMAD R9, R9, R11, RZ ;  /* 0x0000000b09097224 */ /* 0x002fc800078e02ff */
[----:B------:R-:W-:-:S04]  /*1170*/  IMAD.HI.U32 R9, R11, R9, R10 ;  /* 0x000000090b097227 */ /* 0x000fc800078e000a */
[----:B------:R-:W-:Y:S02]  /*1180*/  IMAD.MOV.U32 R11, RZ, RZ, RZ ;  /* 0x000000ffff0b7224 */ /* 0x000fe400078e00ff */
[----:B------:R-:W-:-:S04]  /*1190*/  IMAD.HI.U32 R10, R9, R12, RZ ;  /* 0x0000000c090a7227 */ /* 0x000fc800078e00ff */
[----:B------:R-:W-:-:S04]  /*11a0*/  IMAD.MOV R9, RZ, RZ, -R10 ;  /* 0x000000ffff097224 */ /* 0x000fc800078e0a0a */
[----:B------:R-:W-:-:S05]  /*11b0*/  IMAD R9, R8, R9, R12 ;  /* 0x0000000908097224 */ /* 0x000fca00078e020c */
[----:B------:R-:W-:-:S13]  /*11c0*/  ISETP.GE.U32.AND P0, PT, R9, R8, PT ;  /* 0x000000080900720c */ /* 0x000fda0003f06070 */
[----:B------:R-:W-:Y:S01]  /*11d0*/  @P0 IADD3 R9, PT, PT, -R8, R9, RZ ;  /* 0x0000000908090210 */ /* 0x000fe20007ffe1ff */
[----:B------:R-:W-:-:S03]  /*11e0*/  @P0 VIADD R10, R10, 0x1 ;  /* 0x000000010a0a0836 */ /* 0x000fc60000000000 */
[----:B------:R-:W-:-:S13]  /*11f0*/  ISETP.GE.U32.AND P1, PT, R9, R8, PT ;  /* 0x000000080900720c */ /* 0x000fda0003f26070 */
[----:B------:R-:W-:Y:S01]  /*1200*/  @P1 VIADD R10, R10, 0x1 ;  /* 0x000000010a0a1836 */ /* 0x000fe20000000000 */
[----:B------:R-:W-:Y:S01]  /*1210*/  @!P2 LOP3.LUT R10, RZ, R8, RZ, 0x33, !PT ;  /* 0x00000008ff0aa212 */ /* 0x000fe200078e33ff */
[----:B------:R-:W-:Y:S06]  /*1220*/  BRA `(.L_x_18) ;  /* 0x00000000000c7947 */ /* 0x000fec0003800000 */
.L_x_17:
[----:B------:R-:W-:Y:S01]  /*1230*/  IMAD.MOV.U32 R9, RZ, RZ, R12 ;  /* 0x000000ffff097224 */ /* 0x000fe200078e000c */
[----:B------:R-:W-:-:S07]  /*1240*/  MOV R14, 0x1260 ;  /* 0x00001260000e7802 */ /* 0x000fce0000000f00 */
[----:B------:R-:W-:Y:S05]  /*1250*/  CALL.REL.NOINC `($__internal_0_$__cuda_sm20_div_u64) ;  /* 0x0000000800ec7944 */ /* 0x000fea0003c00000 */
.L_x_18:
[----:B------:R-:W-:Y:S05]  /*1260*/  BSYNC.RECONVERGENT B1 ;  /* 0x0000000000017941 */ /* 0x000fea0003800200 */
.L_x_16:
[----:B------:R-:W-:Y:S01]  /*1270*/  IADD3 R7, P0, PT, R10, R7, RZ ;  /* 0x000000070a077210 */ /* 0x000fe20007f1e0ff */
[----:B------:R-:W1:Y:S01]  /*1280*/  LDC R12, c[0x0][0x3b0] ;  /* 0x0000ec00ff0c7b82 */ /* 0x000e620000000800 */
[----:B------:R-:W-:Y:S02]  /*1290*/  BSSY.RECONVERGENT B1, `(.L_x_19) ;  /* 0x0000031000017945 */ /* 0x000fe40003800200 */
[C---:B------:R-:W-:Y:S01]  /*12a0*/  LOP3.LUT R9, R7.reuse, 0x3, RZ, 0xc0, !PT ;  /* 0x0000000307097812 */ /* 0x040fe200078ec0ff */
[----:B------:R-:W-:Y:S01]  /*12b0*/  IMAD.X R10, RZ, RZ, R11, P0 ;  /* 0x000000ffff0a7224 */ /* 0x000fe200000e060b */
[----:B------:R-:W-:Y:S02]  /*12c0*/  ISETP.GE.U32.AND P0, PT, R7, 0x3, PT ;  /* 0x000000030700780c */ /* 0x000fe40003f06070 */
[----:B------:R-:W-:Y:S02]  /*12d0*/  ISETP.NE.U32.AND P1, PT, R9, 0x3, PT ;  /* 0x000000030900780c */ /* 0x000fe40003f25070 */
[----:B------:R-:W-:-:S02]  /*12e0*/  ISETP.GE.U32.AND.EX P0, PT, R10, RZ, PT, P0 ;  /* 0x000000ff0a00720c */ /* 0x000fc40003f06100 */
[----:B------:R-:W-:Y:S02]  /*12f0*/  ISETP.NE.AND.EX P1, PT, RZ, RZ, PT, P1 ;  /* 0x000000ffff00720c */ /* 0x000fe40003f25310 */
[----:B-1----:R-:W-:-:S11]  /*1300*/  SHF.R.S32.HI R14, RZ, 0x1f, R12 ;  /* 0x0000001fff0e7819 */ /* 0x002fd6000001140c */
[----:B------:R-:W-:Y:S05]  /*1310*/  @!P1 BRA `(.L_x_20) ;  /* 0x0000000000a09947 */ /* 0x000fea0003800000 */
[----:B------:R-:W1:Y:S01]  /*1320*/  S2UR UR7, SR_CgaCtaId ;  /* 0x00000000000779c3 */ /* 0x000e620000008800 */
[----:B------:R-:W2:Y:S01]  /*1330*/  LDCU.64 UR12, c[0x0][0x3a8] ;  /* 0x00007500ff0c77ac */ /* 0x000ea20008000a00 */
[----:B------:R-:W-:Y:S02]  /*1340*/  IMAD.SHL.U32 R13, R3, 0x8, RZ ;  /* 0x00000008030d7824 */ /* 0x000fe400078e00ff */
[----:B------:R-:W-:Y:S01]  /*1350*/  IMAD.U32 R10, RZ, RZ, UR20 ;  /* 0x00000014ff0a7e24 */ /* 0x000fe2000f8e00ff */
[----:B------:R-:W-:Y:S01]  /*1360*/  UMOV UR5, 0x400 ;  /* 0x0000040000057882 */ /* 0x000fe20000000000 */
[----:B------:R-:W-:Y:S01]  /*1370*/  IMAD.U32 R11, RZ, RZ, UR21 ;  /* 0x00000015ff0b7e24 */ /* 0x000fe2000f8e00ff */
[----:B------:R-:W-:Y:S01]  /*1380*/  UIADD3 UR5, UPT, UPT, UR5, 0x80, URZ ;  /* 0x0000008005057890 */ /* 0x000fe2000fffe0ff */
[----:B------:R-:W3:Y:S01]  /*1390*/  LDC R16, c[0x0][0x388] ;  /* 0x0000e200ff107b82 */ /* 0x000ee20000000800 */
[----:B------:R-:W-:Y:S01]  /*13a0*/  VIADD R9, R7, 0x1 ;  /* 0x0000000107097836 */ /* 0x000fe20000000000 */
[----:B------:R-:W-:Y:S01]  /*13b0*/  SHF.L.U64.HI R7, R3, 0x3, R6 ;  /* 0x0000000303077819 */ /* 0x000fe20000010206 */
[----:B------:R-:W-:Y:S01]  /*13c0*/  IMAD.U32 R11, RZ, RZ, UR6 ;  /* 0x00000006ff0b7e24 */ /* 0x000fe2000f8e00ff */
[----:B------:R-:W-:Y:S01]  /*13d0*/  LEA R13, P1, R10, R13, 0x3 ;  /* 0x0000000d0a0d7211 */ /* 0x000fe200078218ff */
[----:B------:R-:W-:Y:S01]  /*13e0*/  IMAD R17, R2, UR10, RZ ;  /* 0x0000000a02117c24 */ /* 0x000fe2000f8e02ff */
[----:B------:R-:W-:-:S02]  /*13f0*/  LOP3.LUT R9, R9, 0x3, RZ, 0xc0, !PT ;  /* 0x0000000309097812 */ /* 0x000fc400078ec0ff */
[----:B------:R-:W-:Y:S01]  /*1400*/  LEA.HI.X R11, R10, R7, R11, 0x3, P1 ;  /* 0x000000070a0b7211 */ /* 0x000fe200008f1c0b */
[----:B------:R-:W-:Y:S01]  /*1410*/  IMAD R18, R17, UR9, RZ ;  /* 0x0000000911127c24 */ /* 0x000fe2000f8e02ff */
[----:B------:R-:W-:Y:S02]  /*1420*/  IADD3 R9, P3, PT, RZ, -R9, RZ ;  /* 0x80000009ff097210 */ /* 0x000fe40007f7e0ff */
[----:B--2---:R-:W-:-:S03]  /*1430*/  IADD3 R15, P1, P2, R13, UR12, R12 ;  /* 0x0000000c0d0f7c10 */ /* 0x004fc6000fa3e00c */
[----:B------:R-:W-:Y:S01]  /*1440*/  IMAD.X R13, RZ, RZ, -0x1, P3 ;  /* 0xffffffffff0d7424 */ /* 0x000fe200018e06ff */
[----:B-1----:R-:W-:-:S06]  /*1450*/  ULEA UR5, UR7, UR5, 0x18 ;  /* 0x0000000507057291 */ /* 0x002fcc000f8ec0ff */
[----:B------:R-:W-:-:S05]  /*1460*/  IADD3 R7, PT, PT, R12, UR5, RZ ;  /* 0x000000050c077c10 */ /* 0x000fca000fffe0ff */
[----:B---3--:R-:W-:Y:S01]  /*1470*/  IMAD R10, R16, 0x400, R7 ;  /* 0x00000400100a7824 */ /* 0x008fe200078e0207 */
[----:B------:R-:W-:-:S03]  /*1480*/  IADD3.X R16, PT, PT, R11, UR13, R14, P1, P2 ;  /* 0x0000000d0b107c10 */ /* 0x000fc60008fe440e */
[----:B------:R-:W-:-:S07]  /*1490*/  IMAD R7, R3, 0x8, R10 ;  /* 0x0000000803077824 */ /* 0x000fce00078e020a */
.L_x_21:
        /* <DEDUP_REMOVED lines=11> */
[----:B------:R1:W-:Y:S01]  /*1550*/  LDGSTS.E.64 [R7+0x80], desc[UR22][R10.64] ;  /* 0x000800000a077fae */ /* 0x0003e2000b9a1416 */
[----:B------:R-:W-:Y:S02]  /*1560*/  LEA.HI.X R16, R8, R16, RZ, 0x3, P3 ;  /* 0x0000001008107211 */ /* 0x000fe400018f1cff */
[----:B------:R-:W-:Y:S01]  /*1570*/  ISETP.NE.AND.EX P1, PT, R13, RZ, PT, P1 ;  /* 0x000000ff0d00720c */ /* 0x000fe20003f25310 */
[----:B-1----:R-:W-:-:S12]  /*1580*/  IMAD R7, R18, 0x8, R7 ;  /* 0x0000000812077824 */ /* 0x002fd800078e0207 */
[----:B------:R-:W-:Y:S05]  /*1590*/  @P1 BRA `(.L_x_21) ;  /* 0xfffffffc00c01947 */ /* 0x000fea000383ffff */
.L_x_20:
[----:B------:R-:W-:Y:S05]  /*15a0*/  BSYNC.RECONVERGENT B1 ;  /* 0x0000000000017941 */ /* 0x000fea0003800200 */
.L_x_19:
[----:B------:R-:W-:Y:S05]  /*15b0*/  @!P0 BRA `(.L_x_15) ;  /* 0x0000000000f08947 */ /* 0x000fea0003800000 */
[----:B------:R-:W1:Y:S01]  /*15c0*/  S2UR UR7, SR_CgaCtaId ;  /* 0x00000000000779c3 */ /* 0x000e620000008800 */
[----:B------:R-:W2:Y:S01]  /*15d0*/  LDCU.64 UR12, c[0x0][0x3a8] ;  /* 0x00007500ff0c77ac */ /* 0x000ea20008000a00 */
[C---:B------:R-:W-:Y:S01]  /*15e0*/  IADD3 R16, P0, PT, R3.reuse, UR20, RZ ;  /* 0x0000001403107c10 */ /* 0x040fe2000ff1e0ff */
[C---:B------:R-:W-:Y:S01]  /*15f0*/  IMAD.SHL.U32 R9, R3.reuse, 0x8, RZ ;  /* 0x0000000803097824 */ /* 0x040fe200078e00ff */
[----:B------:R-:W-:Y:S01]  /*1600*/  MOV R11, UR21 ;  /* 0x00000015000b7c02 */ /* 0x000fe20008000f00 */
[----:B------:R-:W-:Y:S01]  /*1610*/  UMOV UR5, 0x400 ;  /* 0x0000040000057882 */ /* 0x000fe20000000000 */
[----:B------:R-:W-:Y:S01]  /*1620*/  IMAD.U32 R10, RZ, RZ, UR20 ;  /* 0x00000014ff0a7e24 */ /* 0x000fe2000f8e00ff */
[----:B------:R-:W-:Y:S01]  /*1630*/  UIADD3 UR5, UPT, UPT, UR5, 0x80, URZ ;  /* 0x0000008005057890 */ /* 0x000fe2000fffe0ff */
[----:B------:R-:W3:Y:S01]  /*1640*/  LDC R18, c[0x0][0x388] ;  /* 0x0000e200ff127b82 */ /* 0x000ee20000000800 */
[----:B------:R-:W-:Y:S01]  /*1650*/  IADD3.X R15, PT, PT, R6, UR6, RZ, P0, !PT ;  /* 0x00000006060f7c10 */ /* 0x000fe200087fe4ff */
[----:B------:R-:W-:Y:S01]  /*1660*/  IMAD.U32 R17, RZ, RZ, UR6 ;  /* 0x00000006ff117e24 */ /* 0x000fe2000f8e00ff */
[----:B------:R-:W-:Y:S01]  /*1670*/  SHF.L.U64.HI R13, R3, 0x3, R6 ;  /* 0x00000003030d7819 */ /* 0x000fe20000010206 */
[----:B------:R-:W-:Y:S01]  /*1680*/  IMAD R23, R2, UR10, RZ ;  /* 0x0000000a02177c24 */ /* 0x000fe2000f8e02ff */
[----:B------:R-:W-:-:S02]  /*1690*/  LEA R9, P2, R10, R9, 0x3 ;  /* 0x000000090a097211 */ /* 0x000fc400078418ff */
[----:B------:R-:W-:Y:S01]  /*16a0*/  SHF.L.U64.HI R15, R16, 0x3, R15 ;  /* 0x00000003100f7819 */ /* 0x000fe2000001020f */
[----:B------:R-:W-:Y:S01]  /*16b0*/  IMAD R23, R23, UR9, RZ ;  /* 0x0000000917177c24 */ /* 0x000fe2000f8e02ff */
[----:B------:R-:W-:Y:S02]  /*16c0*/  LEA.HI.X R13, R10, R13, R17, 0x3, P2 ;  /* 0x0000000d0a0d7211 */ /* 0x000fe400010f1c11 */
[----:B--2---:R-:W-:Y:S02]  /*16d0*/  IADD3 R7, P1, PT, R12, UR12, RZ ;  /* 0x0000000c0c077c10 */ /* 0x004fe4000ff3e0ff */
[----:B------:R-:W-:Y:S01]  /*16e0*/  LEA R10, P0, R8, R9, 0x3 ;  /* 0x00000009080a7211 */ /* 0x000fe200078018ff */
[----:B-1----:R-:W-:-:S03]  /*16f0*/  ULEA UR5, UR7, UR5, 0x18 ;  /* 0x0000000507057291 */ /* 0x002fc6000f8ec0ff */
[----:B------:R-:W-:-:S03]  /*1700*/  LEA.HI.X R24, R8, R13, RZ, 0x3, P0 ;  /* 0x0000000d08187211 */ /* 0x000fc600000f1cff */
[----:B------:R-:W-:Y:S01]  /*1710*/  VIADD R11, R12, UR5 ;  /* 0x000000050c0b7c36 */ /* 0x000fe20008000000 */
[----:B------:R-:W-:-:S03]  /*1720*/  UMOV UR5, URZ ;  /* 0x000000ff00057c82 */ /* 0x000fc60008000000 */
[----:B---3--:R-:W-:Y:S01]  /*1730*/  IMAD R18, R18, 0x400, R11 ;  /* 0x0000040012127824 */ /* 0x008fe200078e020b */
[----:B------:R-:W-:Y:S01]  /*1740*/  IADD3.X R11, PT, PT, R14, UR13, RZ, P1, !PT ;  /* 0x0000000d0e0b7c10 */ /* 0x000fe20008ffe4ff */
[----:B------:R-:W-:Y:S01]  /*1750*/  IMAD.SHL.U32 R14, R16, 0x8, RZ ;  /* 0x00000008100e7824 */ /* 0x000fe200078e00ff */
[C---:B------:R-:W-:Y:S01]  /*1760*/  LEA R12, P1, R8.reuse, R9, 0x4 ;  /* 0x00000009080c7211 */ /* 0x040fe200078220ff */
[----:B------:R-:W-:Y:S02]  /*1770*/  IMAD R2, R3, 0x8, R18 ;  /* 0x0000000803027824 */ /* 0x000fe400078e0212 */
[C---:B------:R-:W-:Y:S01]  /*1780*/  IMAD.WIDE.U32 R14, R8.reuse, 0x18, R14 ;  /* 0x00000018080e7825 */ /* 0x040fe200078e000e */
[----:B------:R-:W-:-:S03]  /*1790*/  LEA.HI.X R26, R8, R13, RZ, 0x4, P1 ;  /* 0x0000000d081a7211 */ /* 0x000fc600008f24ff */
[----:B------:R-:W-:Y:S02]  /*17a0*/  VIADD R28, R15, UR5 ;  /* 0x000000050f1c7c36 */ /* 0x000fe40008000000 */
[C-C-:B------:R-:W-:Y:S02]  /*17b0*/  IMAD R22, R23.reuse, 0x8, R2.reuse ;  /* 0x0000000817167824 */ /* 0x140fe400078e0202 */
[C-C-:B------:R-:W-:Y:S02]  /*17c0*/  IMAD R25, R23.reuse, 0x10, R2.reuse ;  /* 0x0000001017197824 */ /* 0x140fe400078e0202 */
[----:B------:R-:W-:-:S07]  /*17d0*/  IMAD R27, R23, 0x18, R2 ;  /* 0x00000018171b7824 */ /* 0x000fce00078e0202 */
.L_x_22:
[C---:B------:R-:W-:Y:S02]  /*17e0*/  IADD3 R16, P0, PT, R7.reuse, R9, RZ ;  /* 0x0000000907107210 */ /* 0x040fe40007f1e0ff */
[----:B------:R-:W-:-:S03]  /*17f0*/  IADD3 R20, P1, PT, R7, R10, RZ ;  /* 0x0000000a07147210 */ /* 0x000fc60007f3e0ff */
[C---:B------:R-:W-:Y:S02]  /*1800*/  IMAD.X R17, R11.reuse, 0x1, R13, P0 ;  /* 0x000000010b117824 */ /* 0x040fe400000e060d */
[----:B------:R-:W-:Y:S01]  /*1810*/  IMAD.X R21, R11, 0x1, R24, P1 ;  /* 0x000000010b157824 */ /* 0x000fe200008e0618 */
[----:B------:R-:W-:Y:S02]  /*1820*/  IADD3 R18, P1, PT, R7, R14, RZ ;  /* 0x0000000e07127210 */ /* 0x000fe40007f3e0ff */
[----:B------:R-:W-:Y:S01]  /*1830*/  @!PT LDS RZ, [RZ] ;  /* 0x00000000fffff984 */ /* 0x000fe20000000800 */
[----:B------:R-:W-:Y:S01]  /*1840*/  @!PT LDS RZ, [RZ] ;  /* 0x00000000fffff984 */ /* 0x000fe20000000800 */
[----:B------:R-:W-:Y:S01]  /*1850*/  @!PT LDS RZ, [RZ] ;  /* 0x00000000fffff984 */ /* 0x000fe20000000800 */
[----:B------:R1:W-:Y:S03]  /*1860*/  LDGSTS.E.64 [R2+0x80], desc[UR22][R16.64] ;  /* 0x0008000010027fae */ /* 0x0003e6000b9a1416 */
[----:B------:R-:W-:Y:S01]  /*1870*/  IMAD.X R19, R11, 0x1, R28, P1 ;  /* 0x000000010b137824 */ /* 0x000fe200008e061c */
[----:B------:R2:W-:Y:S01]  /*1880*/  LDGSTS.E.64 [R22+0x80], desc[UR22][R20.64] ;  /* 0x0008000014167fae */ /* 0x0005e2000b9a1416 */
[----:B-1----:R-:W-:Y:S01]  /*1890*/  IADD3 R16, P0, PT, R7, R12, RZ ;  /* 0x0000000c07107210 */ /* 0x002fe20007f1e0ff */
[----:B------:R-:W-:Y:S01]  /*18a0*/  IMAD R2, R23, 0x20, R2 ;  /* 0x0000002017027824 */ /* 0x000fe200078e0202 */
[----:B------:R-:W-:-:S02]  /*18b0*/  LEA R7, P1, R8, R7, 0x5 ;  /* 0x0000000708077211 */ /* 0x000fc400078228ff */
[----:B------:R-:W-:Y:S01]  /*18c0*/  IADD3.X R17, PT, PT, R11, R26, RZ, P0, !PT ;  /* 0x0000001a0b117210 */ /* 0x000fe200007fe4ff */
[----:B--2---:R-:W-:Y:S01]  /*18d0*/  IMAD R22, R23, 0x20, R22 ;  /* 0x0000002017167824 */ /* 0x004fe200078e0216 */
[C---:B------:R-:W-:Y:S02]  /*18e0*/  LEA R3, P0, R8.reuse, R3, 0x2 ;  /* 0x0000000308037211 */ /* 0x040fe400078010ff */
[C---:B------:R-:W-:Y:S01]  /*18f0*/  LEA.HI.X R11, R8.reuse, R11, RZ, 0x5, P1 ;  /* 0x0000000b080b7211 */ /* 0x040fe200008f2cff */
[----:B------:R1:W-:Y:S01]  /*1900*/  LDGSTS.E.64 [R25+0x80], desc[UR22][R16.64] ;  /* 0x0008000010197fae */ /* 0x0003e2000b9a1416 */
[----:B------:R-:W-:Y:S02]  /*1910*/  LEA.HI.X R6, R8, R6, RZ, 0x2, P0 ;  /* 0x0000000608067211 */ /* 0x000fe400000f14ff */
[----:B------:R-:W-:Y:S01]  /*1920*/  ISETP.GE.U32.AND P0, PT, R3, R4, PT ;  /* 0x000000040300720c */ /* 0x000fe20003f06070 */
[----:B------:R2:W-:Y:S03]  /*1930*/  LDGSTS.E.64 [R27+0x80], desc[UR22][R18.64] ;  /* 0x00080000121b7fae */ /* 0x0005e6000b9a1416 */
[----:B------:R-:W-:Y:S01]  /*1940*/  ISETP.GE.U32.AND.EX P0, PT, R6, R5, PT, P0 ;  /* 0x000000050600720c */ /* 0x000fe20003f06100 */
[----:B-1----:R-:W-:-:S02]  /*1950*/  IMAD R25, R23, 0x20, R25 ;  /* 0x0000002017197824 */ /* 0x002fc400078e0219 */
[----:B--2---:R-:W-:-:S10]  /*1960*/  IMAD R27, R23, 0x20, R27 ;  /* 0x00000020171b7824 */ /* 0x004fd400078e021b */
[----:B------:R-:W-:Y:S05]  /*1970*/  @!P0 BRA `(.L_x_22) ;  /* 0xfffffffc00988947 */ /* 0x000fea000383ffff */
.L_x_15:
[----:B------:R-:W-:Y:S05]  /*1980*/  BSYNC.RECONVERGENT B0 ;  /* 0x0000000000007941 */ /* 0x000fea0003800200 */
.L_x_14:
[----:B------:R-:W0:Y:S01]  /*1990*/  LDGDEPBAR ;  /* 0x00000000000079af */ /* 0x000e220000000000 */
[----:B------:R-:W-:-:S04]  /*19a0*/  DEPBAR.LE SB0, 0x0 ;  /* 0x000080000000791a */ /* 0x000fc80000000000 */
[----:B------:R-:W-:Y:S06]  /*19b0*/  BAR.SYNC.DEFER_BLOCKING 0x0 ;  /* 0x0000000000007b1d */ /* 0x000fec0000010000 */
.L_x_4:
[----:B------:R-:W-:-:S13]  /*19c0*/  ISETP.NE.AND P0, PT, R0, UR19, PT ;  /* 0x0000001300007c0c */ /* 0x000fda000bf05270 */
[----:B------:R-:W-:Y:S05]  /*19d0*/  @!P0 BRA `(.L_x_23) ;  /* 0x0000000000888947 */ /* 0x000fea0003800000 */
[----:B------:R-:W1:Y:S02]  /*19e0*/  LDC R8, c[0x0][0x388] ;  /* 0x0000e200ff087b82 */ /* 0x000e640000000800 */
[----:B-1----:R-:W-:-:S13]  /*19f0*/  ISETP.GE.AND P0, PT, R8, 0x1, PT ;  /* 0x000000010800780c */ /* 0x002fda0003f06270 */
[----:B------:R-:W-:Y:S05]  /*1a00*/  @!P0 EXIT ;  /* 0x000000000000894d */ /* 0x000fea0003800000 */
[----:B------:R-:W1:Y:S01]  /*1a10*/  S2R R5, SR_CgaCtaId ;  /* 0x0000000000057919 */ /* 0x000e620000008800 */
[----:B------:R-:W2:Y:S01]  /*1a20*/  LDC R3, c[0x0][0x3b0] ;  /* 0x0000ec00ff037b82 */ /* 0x000ea20000000800 */
[----:B------:R-:W3:Y:S01]  /*1a30*/  LDCU UR7, c[0x0][0x3a0] ;  /* 0x00007400ff0777ac */ /* 0x000ee20008000800 */
[----:B------:R-:W-:Y:S01]  /*1a40*/  MOV R2, 0x400 ;  /* 0x0000040000027802 */ /* 0x000fe20000000f00 */
[----:B------:R-:W3:Y:S01]  /*1a50*/  S2R R9, SR_TID.X ;  /* 0x0000000000097919 */ /* 0x000ee20000002100 */
[----:B------:R-:W4:Y:S03]  /*1a60*/  LDCU.64 UR4, c[0x0][0x390] ;  /* 0x00007200ff0477ac */ /* 0x000f260008000a00 */
[----:B------:R-:W-:Y:S01]  /*1a70*/  VIADD R4, R2, 0x80 ;  /* 0x0000008002047836 */ /* 0x000fe20000000000 */
[----:B----4-:R-:W-:Y:S01]  /*1a80*/  ULEA UR4, UP0, UR20, UR4, 0x3 ;  /* 0x0000000414047291 */ /* 0x010fe2000f8018ff */
[----:B--2---:R-:W-:-:S02]  /*1a90*/  IMAD R2, R8, 0x400, R3 ;  /* 0x0000040008027824 */ /* 0x004fc400078e0203 */
[----:B------:R-:W-:Y:S01]  /*1aa0*/  IMAD.MOV R8, RZ, RZ, -R8 ;  /* 0x000000ffff087224 */ /* 0x000fe200078e0a08 */
[----:B------:R-:W-:Y:S01]  /*1ab0*/  ULEA.HI.X UR5, UR20, UR5, UR6, 0x3, UP0 ;  /* 0x0000000514057291 */ /* 0x000fe200080f1c06 */
[----:B-1----:R-:W-:Y:S02]  /*1ac0*/  LEA R4, R5, R4, 0x18 ;  /* 0x0000000405047211 */ /* 0x002fe400078ec0ff */
[C---:B---3--:R-:W-:Y:S01]  /*1ad0*/  LEA R3, R9.reuse, UR7, 0x3 ;  /* 0x0000000709037c11 */ /* 0x048fe2000f8e18ff */
[----:B------:R-:W-:-:S04]  /*1ae0*/  IMAD R2, R9, 0x8, R2 ;  /* 0x0000000809027824 */ /* 0x000fc800078e0202 */
[----:B------:R-:W-:Y:S01]  /*1af0*/  IMAD.IADD R11, R4, 0x1, R3 ;  /* 0x00000001040b7824 */ /* 0x000fe200078e0203 */
[----:B------:R-:W-:-:S07]  /*1b00*/  IADD3 R10, PT, PT, R2, 0x80, R4 ;  /* 0x00000080020a7810 */ /* 0x000fce0007ffe004 */
.L_x_24:
[----:B------:R-:W-:Y:S01]  /*1b10*/  ISETP.GE.AND P0, PT, R9, R0, PT ;  /* 0x000000000900720c */ /* 0x000fe20003f06270 */
[----:B------:R-:W-:Y:S01]  /*1b20*/  IMAD.U32 R7, RZ, RZ, UR5 ;  /* 0x00000005ff077e24 */ /* 0x000fe2000f8e00ff */
[----:B------:R-:W-:Y:S01]  /*1b30*/  MOV R6, UR4 ;  /* 0x0000000400067c02 */ /* 0x000fe20008000f00 */
[----:B------:R-:W-:-:S10]  /*1b40*/  VIADD R8, R8, 0x1 ;  /* 0x0000000108087836 */ /* 0x000fd40000000000 */
[----:B------:R1:W-:Y:S04]  /*1b50*/  @!P0 LDS.64 R2, [R11] ;  /* 0x000000000b028984 */ /* 0x0003e80000000a00 */
[----:B------:R2:W3:Y:S01]  /*1b60*/  @!P0 LDS.64 R4, [R10] ;  /* 0x000000000a048984 */ /* 0x0004e20000000a00 */
[----:B-1----:R-:W-:Y:S02]  /*1b70*/  VIADD R11, R11, 0x400 ;  /* 0x000004000b0b7836 */ /* 0x002fe40000000000 */
[----:B--2---:R-:W-:Y:S01]  /*1b80*/  VIADD R10, R10, 0x400 ;  /* 0x000004000a0a7836 */ /* 0x004fe20000000000 */
[----:B---3--:R-:W-:Y:S01]  /*1b90*/  @!P0 DADD R2, R2, -R4 ;  /* 0x0000000002028229 */ /* 0x008fe20000000804 */
[----:B------:R-:W-:-:S04]  /*1ba0*/  @!P0 IMAD.WIDE R4, R9, 0x8, R6 ;  /* 0x0000000809048825 */ /* 0x000fc800078e0206 */
[----:B------:R-:W-:Y:S02]  /*1bb0*/  VIADD R9, R9, 0x80 ;  /* 0x0000008009097836 */ /* 0x000fe40000000000 */
[----:B------:R1:W-:Y:S01]  /*1bc0*/  @!P0 STG.E.64 desc[UR22][R4.64], R2 ;  /* 0x0000000204008986 */ /* 0x0003e2000c101b16 */
[----:B------:R-:W-:-:S13]  /*1bd0*/  ISETP.NE.AND P0, PT, R8, RZ, PT ;  /* 0x000000ff0800720c */ /* 0x000fda0003f05270 */
[----:B-1----:R-:W-:Y:S05]  /*1be0*/  @P0 BRA `(.L_x_24) ;  /* 0xfffffffc00c80947 */ /* 0x002fea000383ffff */
[----:B------:R-:W-:Y:S05]  /*1bf0*/  EXIT ;  /* 0x000000000000794d */ /* 0x000fea0003800000 */
.L_x_23:
        /* <DEDUP_REMOVED lines=19> */
.L_x_25:
[----:B-1----:R-:W-:Y:S01]  /*1d30*/  LDS.64 R2, [R10] ;  /* 0x000000000a027984 */ /* 0x002fe20000000a00 */
[----:B------:R-:W-:Y:S01]  /*1d40*/  VIADD R0, R0, 0x1 ;  /* 0x0000000100007836 */ /* 0x000fe20000000000 */
[----:B------:R-:W-:Y:S01]  /*1d50*/  MOV R6, UR4 ;  /* 0x0000000400067c02 */ /* 0x000fe20008000f00 */
[----:B------:R-:W-:Y:S01]  /*1d60*/  IMAD.U32 R7, RZ, RZ, UR5 ;  /* 0x00000005ff077e24 */ /* 0x000fe2000f8e00ff */
[----:B------:R-:W1:Y:S02]  /*1d70*/  LDS.64 R4, [R8] ;  /* 0x0000000008047984 */ /* 0x000e640000000a00 */
[----:B------:R-:W-:Y:S01]  /*1d80*/  ISETP.NE.AND P0, PT, R0, RZ, PT ;  /* 0x000000ff0000720c */ /* 0x000fe20003f05270 */
[----:B-1----:R-:W-:Y:S01]  /*1d90*/  DADD R4, R2, -R4 ;  /* 0x0000000002047229 */ /* 0x002fe20000000804 */
[----:B------:R-:W-:-:S06]  /*1da0*/  IMAD.WIDE R2, R9, 0x8, R6 ;  /* 0x0000000809027825 */ /* 0x000fcc00078e0206 */
[----:B------:R1:W-:Y:S05]  /*1db0*/  STG.E.64 desc[UR22][R2.64], R4 ;  /* 0x0000000402007986 */ /* 0x0003ea000c101b16 */
[----:B------:R-:W-:Y:S05]  /*1dc0*/  @!P0 EXIT ;  /* 0x000000000000894d */ /* 0x000fea0003800000 */
[----:B------:R-:W-:Y:S02]  /*1dd0*/  VIADD R8, R8, 0x400 ;  /* 0x0000040008087836 */ /* 0x000fe40000000000 */
[----:B------:R-:W-:Y:S02]  /*1de0*/  VIADD R10, R10, 0x400 ;  /* 0x000004000a0a7836 */ /* 0x000fe40000000000 */
[----:B------:R-:W-:Y:S01]  /*1df0*/  VIADD R9, R9, 0x80 ;  /* 0x0000008009097836 */ /* 0x000fe20000000000 */
[----:B------:R-:W-:Y:S06]  /*1e00*/  BRA `(.L_x_25) ;  /* 0xfffffffc00c87947 */ /* 0x000fec000383ffff */
        .weak           $__internal_0_$__cuda_sm20_div_u64
        .type           $__internal_0_$__cuda_sm20_div_u64,@function
        .size           $__internal_0_$__cuda_sm20_div_u64,(.L_x_238 - $__internal_0_$__cuda_sm20_div_u64)
$__internal_0_$__cuda_sm20_div_u64:
[----:B------:R-:W-:Y:S02]  /*1e10*/  IMAD.MOV.U32 R16, RZ, RZ, R8 ;  /* 0x000000ffff107224 */ /* 0x000fe400078e0008 */
[----:B------:R-:W-:-:S04]  /*1e20*/  IMAD.U32 R17, RZ, RZ, UR4 ;  /* 0x00000004ff117e24 */ /* 0x000fc8000f8e00ff */
[----:B------:R-:W1:Y:S08]  /*1e30*/  I2F.U64.RP R16, R16 ;  /* 0x0000001000107312 */ /* 0x000e700000309000 */
[----:B-1----:R-:W1:Y:S02]  /*1e40*/  MUFU.RCP R10, R16 ;  /* 0x00000010000a7308 */ /* 0x002e640000001000 */
[----:B-1----:R-:W-:-:S06]  /*1e50*/  VIADD R10, R10, 0x1ffffffe ;  /* 0x1ffffffe0a0a7836 */ /* 0x002fcc0000000000 */
[----:B------:R-:W1:Y:S02]  /*1e60*/  F2I.U64.TRUNC R10, R10 ;  /* 0x0000000a000a7311 */ /* 0x000e64000020d800 */
[----:B-1----:R-:W-:-:S04]  /*1e70*/  IMAD.WIDE.U32 R12, R10, R8, RZ ;  /* 0x000000080a0c7225 */ /* 0x002fc800078e00ff */
[----:B------:R-:W-:Y:S01]  /*1e80*/  IMAD R13, R10, UR4, R13 ;  /* 0x000000040a0d7c24 */ /* 0x000fe2000f8e020d */
[----:B------:R-:W-:-:S03]  /*1e90*/  IADD3 R19, P0, PT, RZ, -R12, RZ ;  /* 0x8000000cff137210 */ /* 0x000fc60007f1e0ff */
[----:B------:R-:W-:Y:S02]  /*1ea0*/  IMAD R13, R11, R8, R13 ;  /* 0x000000080b0d7224 */ /* 0x000fe400078e020d */
[----:B------:R-:W-:-:S04]  /*1eb0*/  IMAD.HI.U32 R12, R10, R19, RZ ;  /* 0x000000130a0c7227 */ /* 0x000fc800078e00ff */
[----:B------:R-:W-:Y:S02]  /*1ec0*/  IMAD.X R21, RZ, RZ, ~R13, P0 ;  /* 0x000000ffff157224 */ /* 0x000fe400000e0e0d */
[----:B------:R-:W-:Y:S02]  /*1ed0*/  IMAD.MOV.U32 R13, RZ, RZ, R10 ;  /* 0x000000ffff0d7224 */ /* 0x000fe400078e000a */
[-C--:B------:R-:W-:Y:S02]  /*1ee0*/  IMAD R17, R11, R21.reuse, RZ ;  /* 0x000000150b117224 */ /* 0x080fe400078e02ff */
[----:B------:R-:W-:-:S04]  /*1ef0*/  IMAD.WIDE.U32 R12, P0, R10, R21, R12 ;  /* 0x000000150a0c7225 */ /* 0x000fc8000780000c */
[----:B------:R-:W-:-:S04]  /*1f00*/  IMAD.HI.U32 R21, R11, R21, RZ ;  /* 0x000000150b157227 */ /* 0x000fc800078e00ff */
[----:B------:R-:W-:-:S05]  /*1f10*/  IMAD.HI.U32 R12, P1, R11, R19, R12 ;  /* 0x000000130b0c7227 */ /* 0x000fca000782000c */
[----:B------:R-:W-:Y:S02]  /*1f20*/  IADD3 R13, P2, PT, R17, R12, RZ ;  /* 0x0000000c110d7210 */ /* 0x000fe40007f5e0ff */
[----:B------:R-:W-:-:S03]  /*1f30*/  IADD3.X R12, PT, PT, R21, R11, RZ, P0, !PT ;  /* 0x0000000b150c7210 */ /* 0x000fc600007fe4ff */
[----:B------:R-:W-:Y:S01]  /*1f40*/  IMAD.WIDE.U32 R10, R13, R8, RZ ;  /* 0x000000080d0a7225 */ /* 0x000fe200078e00ff */
[----:B------:R-:W-:-:S03]  /*1f50*/  IADD3.X R17, PT, PT, RZ, RZ, R12, P2, P1 ;  /* 0x000000ffff117210 */ /* 0x000fc600017e240c */
[----:B------:R-:W-:Y:S01]  /*1f60*/  IMAD R11, R13, UR4, R11 ;  /* 0x000000040d0b7c24 */ /* 0x000fe2000f8e020b */
[----:B------:R-:W-:-:S03]  /*1f70*/  IADD3 R19, P0, PT, RZ, -R10, RZ ;  /* 0x8000000aff137210 */ /* 0x000fc60007f1e0ff */
[----:B------:R-:W-:Y:S02]  /*1f80*/  IMAD R11, R17, R8, R11 ;  /* 0x00000008110b7224 */ /* 0x000fe400078e020b */
[----:B------:R-:W-:-:S04]  /*1f90*/  IMAD.HI.U32 R12, R13, R19, RZ ;  /* 0x000000130d0c7227 */ /* 0x000fc800078e00ff */
[----:B------:R-:W-:-:S04]  /*1fa0*/  IMAD.X R10, RZ, RZ, ~R11, P0 ;  /* 0x000000ffff0a7224 */ /* 0x000fc800000e0e0b */
[----:B------:R-:W-:-:S04]  /*1fb0*/  IMAD.WIDE.U32 R12, P0, R13, R10, R12 ;  /* 0x0000000a0d0c7225 */ /* 0x000fc8000780000c */
[C---:B------:R-:W-:Y:S02]  /*1fc0*/  IMAD R11, R17.reuse, R10, RZ ;  /* 0x0000000a110b7224 */ /* 0x040fe400078e02ff */
[----:B------:R-:W-:-:S04]  /*1fd0*/  IMAD.HI.U32 R12, P1, R17, R19, R12 ;  /* 0x00000013110c7227 */ /* 0x000fc8000782000c */
[----:B------:R-:W-:Y:S01]  /*1fe0*/  IMAD.HI.U32 R10, R17, R10, RZ ;  /* 0x0000000a110a7227 */ /* 0x000fe200078e00ff */
[----:B------:R-:W-:-:S03]  /*1ff0*/  IADD3 R12, P2, PT, R11, R12, RZ ;  /* 0x0000000c0b0c7210 */ /* 0x000fc60007f5e0ff */
[----:B------:R-:W-:Y:S02]  /*2000*/  IMAD.X R17, R10, 0x1, R17, P0 ;  /* 0x000000010a117824 */ /* 0x000fe400000e0611 */
[----:B------:R-:W-:-:S03]  /*2010*/  IMAD.HI.U32 R10, R12, R9, RZ ;  /* 0x000000090c0a7227 */ /* 0x000fc600078e00ff */
[----:B------:R-:W-:Y:S01]  /*2020*/  IADD3.X R16, PT, PT, RZ, RZ, R17, P2, P1 ;  /* 0x000000ffff107210 */ /* 0x000fe200017e2411 */
[----:B------:R-:W-:Y:S02]  /*2030*/  IMAD.MOV.U32 R11, RZ, RZ, RZ ;  /* 0x000000ffff0b7224 */ /* 0x000fe400078e00ff */
[----:B------:R-:W-:-:S04]  /*2040*/  IMAD.WIDE.U32 R10, R12, R15, R10 ;  /* 0x0000000f0c0a7225 */ /* 0x000fc800078e000a */
[C---:B------:R-:W-:Y:S02]  /*2050*/  IMAD R13, R16.reuse, R15, RZ ;  /* 0x0000000f100d7224 */ /* 0x040fe400078e02ff */
[----:B------:R-:W-:-:S04]  /*2060*/  IMAD.HI.U32 R10, P0, R16, R9, R10 ;  /* 0x00000009100a7227 */ /* 0x000fc8000780000a */
[----:B------:R-:W-:Y:S01]  /*2070*/  IMAD.HI.U32 R12, R16, R15, RZ ;  /* 0x0000000f100c7227 */ /* 0x000fe200078e00ff */
[----:B------:R-:W-:-:S03]  /*2080*/  IADD3 R13, P1, PT, R13, R10, RZ ;  /* 0x0000000a0d0d7210 */ /* 0x000fc60007f3e0ff */
[----:B------:R-:W-:Y:S02]  /*2090*/  IMAD.X R12, RZ, RZ, R12, P0 ;  /* 0x000000ffff0c7224 */ /* 0x000fe400000e060c */
[----:B------:R-:W-:-:S04]  /*20a0*/  IMAD.WIDE.U32 R10, R13, R8, RZ ;  /* 0x000000080d0a7225 */ /* 0x000fc800078e00ff */
[----:B------:R-:W-:Y:S01]  /*20b0*/  IMAD.X R17, RZ, RZ, R12, P1 ;  /* 0x000000ffff117224 */ /* 0x000fe200008e060c */
[----:B------:R-:W-:Y:S01]  /*20c0*/  IADD3 R19, P1, PT, -R10, R9, RZ ;  /* 0x000000090a137210 */ /* 0x000fe20007f3e1ff */
[----:B------:R-:W-:-:S03]  /*20d0*/  IMAD R11, R13, UR4, R11 ;  /* 0x000000040d0b7c24 */ /* 0x000fc6000f8e020b */
[-C--:B------:R-:W-:Y:S01]  /*20e0*/  ISETP.GE.U32.AND P0, PT, R19, R8.reuse, PT ;  /* 0x000000081300720c */ /* 0x080fe20003f06070 */
[----:B------:R-:W-:-:S04]  /*20f0*/  IMAD R10, R17, R8, R11 ;  /* 0x00000008110a7224 */ /* 0x000fc800078e020b */
[----:B------:R-:W-:Y:S01]  /*2100*/  IMAD.X R16, R15, 0x1, ~R10, P1 ;  /* 0x000000010f107824 */ /* 0x000fe200008e0e0a */
[----:B------:R-:W-:Y:S01]  /*2110*/  IADD3 R10, P2, PT, R13, 0x1, RZ ;  /* 0x000000010d0a7810 */ /* 0x000fe20007f5e0ff */
[----:B------:R-:W-:Y:S01]  /*2120*/  IMAD.MOV.U32 R15, RZ, RZ, 0x0 ;  /* 0x00000000ff0f7424 */ /* 0x000fe200078e00ff */
[-C--:B------:R-:W-:Y:S02]  /*2130*/  IADD3 R9, P1, PT, -R8, R19.reuse, RZ ;  /* 0x0000001308097210 */ /* 0x080fe40007f3e1ff */
[C---:B------:R-:W-:Y:S01]  /*2140*/  ISETP.GE.U32.AND.EX P0, PT, R16.reuse, UR4, PT, P0 ;  /* 0x0000000410007c0c */ /* 0x040fe2000bf06100 */
[----:B------:R-:W-:Y:S01]  /*2150*/  IMAD.X R12, RZ, RZ, R17, P2 ;  /* 0x000000ffff0c7224 */ /* 0x000fe200010e0611 */
[----:B------:R-:W-:Y:S02]  /*2160*/  IADD3.X R11, PT, PT, R16, ~UR4, RZ, P1, !PT ;  /* 0x80000004100b7c10 */ /* 0x000fe40008ffe4ff */
[----:B------:R-:W-:Y:S02]  /*2170*/  SEL R9, R9, R19, P0 ;  /* 0x0000001309097207 */ /* 0x000fe40000000000 */
[----:B------:R-:W-:-:S02]  /*2180*/  SEL R13, R10, R13, P0 ;  /* 0x0000000d0a0d7207 */ /* 0x000fc40000000000 */
[----:B------:R-:W-:Y:S02]  /*2190*/  SEL R11, R11, R16, P0 ;  /* 0x000000100b0b7207 */ /* 0x000fe40000000000 */
[----:B------:R-:W-:Y:S02]  /*21a0*/  SEL R12, R12, R17, P0 ;  /* 0x000000110c0c7207 */ /* 0x000fe40000000000 */
[----:B------:R-:W-:Y:S02]  /*21b0*/  ISETP.GE.U32.AND P0, PT, R9, R8, PT ;  /* 0x000000080900720c */ /* 0x000fe40003f06070 */
[----:B------:R-:W-:Y:S02]  /*21c0*/  IADD3 R10, P2, PT, R13, 0x1, RZ ;  /* 0x000000010d0a7810 */ /* 0x000fe40007f5e0ff */
[----:B------:R-:W-:Y:S02]  /*21d0*/  ISETP.GE.U32.AND.EX P0, PT, R11, UR4, PT, P0 ;  /* 0x000000040b007c0c */ /* 0x000fe4000bf06100 */
[----:B------:R-:W-:Y:S01]  /*21e0*/  ISETP.NE.U32.AND P1, PT, R8, RZ, PT ;  /* 0x000000ff0800720c */ /* 0x000fe20003f25070 */
[----:B------:R-:W-:Y:S01]  /*21f0*/  IMAD.X R11, RZ, RZ, R12, P2 ;  /* 0x000000ffff0b7224 */ /* 0x000fe200010e060c */
[----:B------:R-:W-:-:S02]  /*2200*/  SEL R10, R10, R13, P0 ;  /* 0x0000000d0a0a7207 */ /* 0x000fc40000000000 */
[----:B------:R-:W-:Y:S02]  /*2210*/  ISETP.NE.AND.EX P1, PT, RZ, UR4, PT, P1 ;  /* 0x00000004ff007c0c */ /* 0x000fe4000bf25310 */
[----:B------:R-:W-:Y:S02]  /*2220*/  SEL R11, R11, R12, P0 ;  /* 0x0000000c0b0b7207 */ /* 0x000fe40000000000 */
[----:B------:R-:W-:Y:S02]  /*2230*/  SEL R10, R10, 0xffffffff, P1 ;  /* 0xffffffff0a0a7807 */ /* 0x000fe40000800000 */
[----:B------:R-:W-:Y:S01]  /*2240*/  SEL R11, R11, 0xffffffff, P1 ;  /* 0xffffffff0b0b7807 */ /* 0x000fe20000800000 */
[----:B------:R-:W-:Y:S06]  /*2250*/  RET.REL.NODEC R14 `(_ZN3cub18CUB_300001_SM_10006detail9transform16transform_kernelINS2_10policy_hubILb0EN4cuda3std3__45tupleIJN6thrust24THRUST_300001_SM_1000_NS6detail15normal_iteratorINSA_10device_ptrIdEEEESF_EEEE10policy1000ElNS7_5minusIdEESF_JPdSL_EEEvT0_iT1_T2_DpNS2_10kernel_argIT3_EE) ;  /* 0xffffffdc0e687950 */ /* 0x000fec0003c3ffff */
.L_x_26:
[----:B------:R-:W-:-:S00]  /*2260*/  BRA `(.L_x_26) ;  /* 0xfffffffc00fc7947 */ /* 0x000fc0000383ffff */
[----:B------:R-:W-:-:S00]  /*2270*/  NOP ;  /* 0x0000000000007918 */ /* 0x000fc00000000000 */
        /* <DEDUP_REMOVED lines=8> */
.L_x_238:


//--------------------- .text._ZN3cub18CUB_300001_SM_10006detail9transform16transform_kernelINS2_10policy_hubILb0EN4cuda3std3__45tupleIJN6thrust24THRUST_300001_SM_1000_NS6detail15normal_iteratorINSA_10device_ptrIdEEEESF_EEEE10policy1000EiNS7_5minusIdEESF_JPdSL_EEEvT0_iT1_T2_DpNS2_10kernel_argIT3_EE --------------------------
	.section	.text._ZN3cub18CUB_300001_SM_10006detail9transform16transform_kernelINS2_10policy_hubILb0EN4cuda3std3__45tupleIJN6thrust24THRUST_300001_SM_1000_NS6detail15normal_iteratorINSA_10device_ptrIdEEEESF_EEEE10policy1000EiNS7_5minusIdEESF_JPdSL_EEEvT0_iT1_T2_DpNS2_10kernel_argIT3_EE,"ax",@progbits
	.align	128
        .global         _ZN3cub18CUB_300001_SM_10006detail9transform16transform_kernelINS2_10policy_hubILb0EN4cuda3std3__45tupleIJN6thrust24THRUST_300001_SM_1000_NS6detail15normal_iteratorINSA_10device_ptrIdEEEESF_EEEE10policy1000EiNS7_5minusIdEESF_JPdSL_EEEvT0_iT1_T2_DpNS2_10kernel_argIT3_EE
        .type           _ZN3cub18CUB_300001_SM_10006detail9transform16transform_kernelINS2_10policy_hubILb0EN4cuda3std3__45tupleIJN6thrust24THRUST_300001_SM_1000_NS6detail15normal_iteratorINSA_10device_ptrIdEEEESF_EEEE10policy1000EiNS7_5minusIdEESF_JPdSL_EEEvT0_iT1_T2_DpNS2_10kernel_argIT3_EE,@function
        .size           _ZN3cub18CUB_300001_SM_10006detail9transform16transform_kernelINS2_10policy_hubILb0EN4cuda3std3__45tupleIJN6thrust24THRUST_300001_SM_1000_NS6detail15normal_iteratorINSA_10device_ptrIdEEEESF_EEEE10policy1000EiNS7_5minusIdEESF_JPdSL_EEEvT0_iT1_T2_DpNS2_10kernel_argIT3_EE,(.L_x_239 - _ZN3cub18CUB_300001_SM_10006detail9transform16transform_kernelINS2_10policy_hubILb0EN4cuda3std3__45tupleIJN6thrust24THRUST_300001_SM_1000_NS6detail15normal_iteratorINSA_10device_ptrIdEEEESF_EEEE10policy1000EiNS7_5minusIdEESF_JPdSL_EEEvT0_iT1_T2_DpNS2_10kernel_argIT3_EE)
        .other          _ZN3cub18CUB_300001_SM_10006detail9transform16transform_kernelINS2_10policy_hubILb0EN4cuda3std3__45tupleIJN6thrust24THRUST_300001_SM_1000_NS6detail15normal_iteratorINSA_10device_ptrIdEEEESF_EEEE10policy1000EiNS7_5minusIdEESF_JPdSL_EEEvT0_iT1_T2_DpNS2_10kernel_argIT3_EE,@"STO_CUDA_ENTRY STV_DEFAULT"
_ZN3cub18CUB_300001_SM_10006detail9transform16transform_kernelINS2_10policy_hubILb0EN4cuda3std3__45tupleIJN6thrust24THRUST_300001_SM_1000_NS6detail15normal_iteratorINSA_10device_ptrIdEEEESF_EEEE10policy1000EiNS7_5minusIdEESF_JPdSL_EEEvT0_iT1_T2_DpNS2_10kernel_argIT3_EE:
.text._ZN3cub18CUB_300001_SM_10006detail9transform16transform_kernelINS2_10policy_hubILb0EN4cuda3std3__45tupleIJN6thrust24THRUST_300001_SM_1000_NS6detail15normal_iteratorINSA_10device_ptrIdEEEESF_EEEE10policy1000EiNS7_5minusIdEESF_JPdSL_EEEvT0_iT1_T2_DpNS2_10kernel_argIT3_EE:
[----:B------:R-:W-:Y:S08]  /*0000*/  LDC R1, c[0x0][0x37c] ;  /* 0x0000df00ff017b82 */ /* 0x000ff00000000800 */
[----:B------:R-:W1:Y:S01]  /*0010*/  S2UR UR5, SR_CTAID.X ;  /* 0x00000000000579c3 */ /* 0x000e620000002500 */
[----:B------:R-:W2:Y:S01]  /*0020*/  LDCU UR7, c[0x0][0x370] ;  /* 0x00006e00ff0777ac */ /* 0x000ea20008000800 */
[----:B------:R-:W3:Y:S01]  /*0030*/  LDCU.64 UR16, c[0x0][0x380] ;  /* 0x00007000ff1077ac */ /* 0x000ee20008000a00 */
[----:B------:R-:W4:Y:S01]  /*0040*/  LDCU.64 UR20, c[0x0][0x358] ;  /* 0x00006b00ff1477ac */ /* 0x000f220008000a00 */
[----:B---3--:R-:W-:-:S02]  /*0050*/  USHF.L.U32 UR24, UR17, 0x7, URZ ;  /* 0x0000000711187899 */ /* 0x008fc400080006ff */
[----:B-1----:R-:W-:Y:S02]  /*0060*/  UIADD3 UR4, UPT, UPT, UR5, 0x2, URZ ;  /* 0x0000000205047890 */ /* 0x002fe4000fffe0ff */
[----:B------:R-:W-:Y:S02]  /*0070*/  UIMAD UR22, UR24, UR5, URZ ;  /* 0x00000005181672a4 */ /* 0x000fe4000f8e02ff */
[----:B--2---:R-:W-:Y:S02]  /*0080*/  UISETP.GE.U32.AND UP0, UPT, UR4, UR7, UPT ;  /* 0x000000070400728c */ /* 0x004fe4000bf06070 */
[----:B------:R-:W-:Y:S02]  /*0090*/  UIADD3 UR6, UPT, UPT, -UR22, UR16, URZ ;  /* 0x0000001016067290 */ /* 0x000fe4000fffe1ff */
[----:B------:R-:W-:Y:S02]  /*00a0*/  UISETP.EQ.OR UP0, UPT, UR5, URZ, UP0 ;  /* 0x000000ff0500728c */ /* 0x000fe40008702670 */
[----:B------:R-:W-:-:S04]  /*00b0*/  UISETP.LT.AND UP1, UPT, UR24, UR6, UPT ;  /* 0x000000061800728c */ /* 0x000fc8000bf21270 */
[----:B------:R-:W-:-:S03]  /*00c0*/  USEL UR23, UR24, UR6, UP1 ;  /* 0x0000000618177287 */ /* 0x000fc60008800000 */
[----:B----4-:R-:W-:Y:S09]  /*00d0*/  BRA.U UP0, `(.L_x_27) ;  /* 0x0000000100dc7547 */ /* 0x010ff2000b800000 */
        /* <DEDUP_REMOVED lines=20> */
[----:B------:R-:W-:Y:S02]  /*0220*/  ULOP3.LUT UR13, UR13, 0xfffffff0, URZ, 0xc0, !UPT ;  /* 0xfffffff00d0d7892 */ /* 0x000fe4000f8ec0ff */
[----:B------:R-:W-:Y:S02]  /*0230*/  ULOP3.LUT UR12, UR12, 0xfffffff0, URZ, 0xc0, !UPT ;  /* 0xfffffff00c0c7892 */ /* 0x000fe4000f8ec0ff */
[----:B------:R-:W-:Y:S02]  /*0240*/  ULEA UR14, UR16, UR14, 0x18 ;  /* 0x0000000e100e7291 */ /* 0x000fe4000f8ec0ff */
[----:B------:R-:W-:Y:S01]  /*0250*/  USHF.R.U32.HI UR7, URZ, 0x4, UR13 ;  /* 0x00000004ff077899 */ /* 0x000fe2000801160d */
        /* <DEDUP_REMOVED lines=8> */
[----:B------:R-:W-:-:S02]  /*02e0*/  UIADD3 UR13, UPT, UPT, UR13, UR12, URZ ;  /* 0x0000000c0d0d7290 */ /* 0x000fc4000fffe0ff */
[----:B------:R-:W-:Y:S02]  /*02f0*/  ULEA UR16, UR17, UR14, 0xa ;  /* 0x0000000e11107291 */ /* 0x000fe4000f8e50ff */
[----:B------:R-:W-:Y:S02]  /*0300*/  USHF.R.U32.HI UR12, URZ, 0x4, UR12 ;  /* 0x00000004ff0c7899 */ /* 0x000fe4000801160c */
[----:B----4-:R-:W-:Y:S01]  /*0310*/  UIMAD.WIDE UR4, UR22, 0x8, UR4 ;  /* 0x00000008160478a5 */ /* 0x010fe2000f8e0204 */
[----:B------:R-:W-:Y:S01]  /*0320*/  IMAD.U32 R0, RZ, RZ, UR13 ;  /* 0x0000000dff007e24 */ /* 0x000fe2000f8e00ff */
[----:B------:R-:W-:Y:S02]  /*0330*/  UPRMT UR7, UR7, 0x5410, URZ ;  /* 0x0000541007077896 */ /* 0x000fe400080000ff */
[----:B--2---:R-:W-:Y:S02]  /*0340*/  UIMAD.WIDE UR8, UR22, 0x8, UR8 ;  /* 0x00000008160878a5 */ /* 0x004fe4000f8e0208 */
[----:B------:R-:W-:-:S02]  /*0350*/  UIADD3 UR18, UPT, UPT, UR16, 0x80, URZ ;  /* 0x0000008010127890 */ /* 0x000fc4000fffe0ff */
[----:B------:R-:W-:Y:S01]  /*0360*/  UPRMT UR12, UR12, 0x5410, URZ ;  /* 0x000054100c0c7896 */ /* 0x000fe200080000ff */
[----:B------:R-:W-:Y:S02]  /*0370*/  UMOV UR19, UR15 ;  /* 0x0000000f00137c82 */ /* 0x000fe40008000000 */
[----:B---3--:R1:W-:Y:S06]  /*0380*/  UBLKCP.S.G [UR14], [UR4], UR7 ;  /* 0x0000000e040073ba */ /* 0x0083ec0008000207 */
[----:B------:R1:W-:Y:S01]  /*0390*/  UBLKCP.S.G [UR18], [UR8], UR12 ;  /* 0x00000012080073ba */ /* 0x0003e2000800020c */
[----:B------:R1:W-:Y:S01]  /*03a0*/  SYNCS.ARRIVE.TRANS64 RZ, [UR15], R0 ;  /* 0x00000000ffff79a7 */ /* 0x0003e2000800000f */
[----:B------:R-:W-:Y:S01]  /*03b0*/  NOP ;  /* 0x0000000000007918 */ /* 0x000fe20000000000 */
.L_x_29:
[----:B-1----:R-:W-:Y:S05]  /*03c0*/  BSYNC.RECONVERGENT B0 ;  /* 0x0000000000007941 */ /* 0x002fea0003800200 */
.L_x_28:
[----:B------:R-:W1:Y:S08]  /*03d0*/  S2UR UR5, SR_CgaCtaId ;  /* 0x00000000000579c3 */ /* 0x000e700000008800 */
[----:B------:R-:W-:Y:S01]  /*03e0*/  BAR.SYNC.DEFER_BLOCKING 0x0 ;  /* 0x0000000000007b1d */ /* 0x000fe20000010000 */
[----:B------:R-:W-:-:S05]  /*03f0*/  SHF.L.U32 R0, RZ, 0x1f, RZ ;  /* 0x0000001fff007819 */ /* 0x000fca00000006ff */
[----:B------:R-:W-:Y:S02]  /*0400*/  UMOV UR4, 0x400 ;  /* 0x0000040000047882 */ /* 0x000fe40000000000 */
[----:B-1----:R-:W-:-:S12]  /*0410*/  ULEA UR4, UR5, UR4, 0x18 ;  /* 0x0000000405047291 */ /* 0x002fd8000f8ec0ff */
.L_x_30:
[----:B------:R-:W1:Y:S02]  /*0420*/  SYNCS.PHASECHK.TRANS64.TRYWAIT P0, [UR4], R0 ;  /* 0x00000000ff0075a7 */ /* 0x000e640008001104 */
[----:B-1----:R-:W-:Y:S05]  /*0430*/  @!P0 BRA `(.L_x_30) ;  /* 0xfffffffc00f88947 */ /* 0x002fea000383ffff */
[----:B------:R-:W-:Y:S05]  /*0440*/  BRA `(.L_x_31) ;  /* 0x00000014004c7947 */ /* 0x000fea0003800000 */
.L_x_27:
[----:B------:R-:W1:Y:S01]  /*0450*/  S2R R2, SR_TID.Y ;  /* 0x0000000000027919 */ /* 0x000e620000002200 */
[----:B------:R-:W2:Y:S01]  /*0460*/  LDCU UR10, c[0x0][0x360] ;  /* 0x00006c00ff0a77ac */ /* 0x000ea20008000800 */
[----:B------:R-:W-:Y:S01]  /*0470*/  BSSY.RECONVERGENT B0, `(.L_x_32) ;  /* 0x00000af000007945 */ /* 0x000fe20003800200 */
[----:B------:R-:W1:Y:S01]  /*0480*/  S2R R3, SR_TID.Z ;  /* 0x0000000000037919 */ /* 0x000e620000002300 */
[----:B------:R-:W2:Y:S01]  /*0490*/  LDCU UR11, c[0x0][0x364] ;  /* 0x00006c80ff0b77ac */ /* 0x000ea20008000800 */
[----:B------:R-:W3:Y:S01]  /*04a0*/  LDC R0, c[0x0][0x368] ;  /* 0x0000da00ff007b82 */ /* 0x000ee20000000800 */
[----:B------:R-:W4:Y:S01]  /*04b0*/  S2R R5, SR_TID.X ;  /* 0x0000000000057919 */ /* 0x000f220000002100 */
[----:B------:R-:W-:Y:S02]  /*04c0*/  USHF.L.U32 UR4, UR23, 0x3, URZ ;  /* 0x0000000317047899 */ /* 0x000fe400080006ff */
[----:B------:R-:W-:Y:S02]  /*04d0*/  USHF.R.S32.HI UR12, URZ, 0x1f, UR22 ;  /* 0x0000001fff0c7899 */ /* 0x000fe40008011416 */
[----:B------:R-:W-:-:S04]  /*04e0*/  USHF.R.S32.HI UR5, URZ, 0x1f, UR4 ;  /* 0x0000001fff057899 */ /* 0x000fc80008011404 */
[----:B------:R-:W-:Y:S02]  /*04f0*/  USHF.R.U32.HI UR13, URZ, 0x3, UR5 ;  /* 0x00000003ff0d7899 */ /* 0x000fe40008011605 */
[----:B------:R-:W-:Y:S02]  /*0500*/  USHF.R.U64 UR7, UR4, 0x3, UR5 ;  /* 0x0000000304077899 */ /* 0x000fe40008001205 */
[----:B--2---:R-:W-:Y:S02]  /*0510*/  UIMAD UR4, UR10, UR11, URZ ;  /* 0x0000000b0a0472a4 */ /* 0x004fe4000f8e02ff */
[----:B-1----:R-:W-:Y:S02]  /*0520*/  IMAD R2, R3, UR11, R2 ;  /* 0x0000000b03027c24 */ /* 0x002fe4000f8e0202 */
[----:B------:R-:W-:Y:S02]  /*0530*/  IMAD.U32 R3, RZ, RZ, UR13 ;  /* 0x0000000dff037e24 */ /* 0x000fe4000f8e00ff */
[----:B----4-:R-:W-:-:S02]  /*0540*/  IMAD R2, R2, UR10, R5 ;  /* 0x0000000a02027c24 */ /* 0x010fc4000f8e0205 */
[----:B---3--:R-:W-:Y:S01]  /*0550*/  IMAD R5, R0, UR4, RZ ;  /* 0x0000000400057c24 */ /* 0x008fe2000f8e02ff */
[----:B------:R-:W-:Y:S02]  /*0560*/  UMOV UR4, URZ ;  /* 0x000000ff00047c82 */ /* 0x000fe40008000000 */
[----:B------:R-:W-:-:S04]  /*0570*/  ISETP.LT.U32.AND P0, PT, R2, UR7, PT ;  /* 0x0000000702007c0c */ /* 0x000fc8000bf01070 */
[----:B------:R-:W-:Y:S01]  /*0580*/  ISETP.GT.U32.AND.EX P0, PT, R3, RZ, PT, P0 ;  /* 0x000000ff0300720c */ /* 0x000fe20003f04100 */
[----:B------:R-:W-:-:S12]  /*0590*/  IMAD.MOV.U32 R3, RZ, RZ, RZ ;  /* 0x000000ffff037224 */ /* 0x000fd800078e00ff */
[----:B------:R-:W-:Y:S05]  /*05a0*/  @!P0 BRA `(.L_x_33) ;  /* 0x00000008006c8947 */ /* 0x000fea0003800000 */
[----:B------:R-:W-:Y:S01]  /*05b0*/  IMAD.IADD R7, R5, 0x1, R2 ;  /* 0x0000000105077824 */ /* 0x000fe200078e0202 */
[----:B------:R-:W-:Y:S01]  /*05c0*/  MOV R6, UR7 ;  /* 0x0000000700067c02 */ /* 0x000fe20008000f00 */
[----:B------:R-:W-:Y:S01]  /*05d0*/  IMAD.U32 R4, RZ, RZ, UR13 ;  /* 0x0000000dff047e24 */ /* 0x000fe2000f8e00ff */
[----:B------:R-:W-:Y:S01]  /*05e0*/  BSSY.RECONVERGENT B1, `(.L_x_34) ;  /* 0x0000029000017945 */ /* 0x000fe20003800200 */
[----:B------:R-:W-:Y:S01]  /*05f0*/  IMAD.U32 R8, RZ, RZ, UR13 ;  /* 0x0000000dff087e24 */ /* 0x000fe2000f8e00ff */
[C---:B------:R-:W-:Y:S01]  /*0600*/  ISETP.LT.U32.AND P2, PT, R7.reuse, UR7, PT ;  /* 0x0000000707007c0c */ /* 0x040fe2000bf41070 */
[----:B------:R-:W-:Y:S01]  /*0610*/  IMAD.MOV.U32 R9, RZ, RZ, -0x1 ;  /* 0xffffffffff097424 */ /* 0x000fe200078e00ff */
[----:B------:R-:W-:Y:S02]  /*0620*/  ISETP.LT.U32.AND P1, PT, R7, UR7, PT ;  /* 0x0000000707007c0c */ /* 0x000fe4000bf21070 */
[----:B------:R-:W-:Y:S02]  /*0630*/  ISETP.GT.U32.AND.EX P2, PT, R4, RZ, PT, P2 ;  /* 0x000000ff0400720c */ /* 0x000fe40003f44120 */
[----:B------:R-:W-:Y:S01]  /*0640*/  ISETP.GT.U32.AND.EX P1, PT, R8, RZ, PT, P1 ;  /* 0x000000ff0800720c */ /* 0x000fe20003f24110 */
[----:B------:R-:W-:Y:S01]  /*0650*/  IMAD.U32 R8, RZ, RZ, UR13 ;  /* 0x0000000dff087e24 */ /* 0x000fe2000f8e00ff */
[----:B------:R-:W-:-:S02]  /*0660*/  SEL R6, R6, R7, P2 ;  /* 0x0000000706067207 */ /* 0x000fc40001000000 */
[----:B------:R-:W-:Y:S02]  /*0670*/  SEL R4, RZ, 0x1, !P1 ;  /* 0x00000001ff047807 */ /* 0x000fe40004800000 */
        /* <DEDUP_REMOVED lines=23> */
[----:B------:R-:W-:-:S05]  /*07f0*/  @!P3 LOP3.LUT R7, RZ, R5, RZ, 0x33, !PT ;  /* 0x00000005ff07b212 */ /* 0x000fca00078e33ff */
[----:B------:R-:W-:Y:S01]  /*0800*/  IMAD.MOV.U32 R8, RZ, RZ, R7 ;  /* 0x000000ffff087224 */ /* 0x000fe200078e0007 */
[----:B------:R-:W-:Y:S06]  /*0810*/  BRA `(.L_x_36) ;  /* 0x0000000000147947 */ /* 0x000fec0003800000 */
.L_x_35:
[----:B------:R-:W-:Y:S01]  /*0820*/  IMAD.MOV.U32 R9, RZ, RZ, R12 ;  /* 0x000000ffff097224 */ /* 0x000fe200078e000c */
[----:B------:R-:W-:-:S07]  /*0830*/  MOV R8, 0x850 ;  /* 0x0000085000087802 */ /* 0x000fce0000000f00 */
[----:B------:R-:W-:Y:S05]  /*0840*/  CALL.REL.NOINC `($__internal_1_$__cuda_sm20_div_u64) ;  /* 0x0000001400587944 */ /* 0x000fea0003c00000 */
[----:B------:R-:W-:Y:S01]  /*0850*/  IMAD.MOV.U32 R8, RZ, RZ, R6 ;  /* 0x000000ffff087224 */ /* 0x000fe200078e0006 */
[----:B------:R-:W-:-:S07]  /*0860*/  MOV R9, R7 ;  /* 0x0000000700097202 */ /* 0x000fce0000000f00 */
.L_x_36:
[----:B------:R-:W-:Y:S05]  /*0870*/  BSYNC.RECONVERGENT B1 ;  /* 0x0000000000017941 */ /* 0x000fea0003800200 */
.L_x_34:
[----:B------:R-:W-:Y:S01]  /*0880*/  IADD3 R4, P1, PT, R8, R4, RZ ;  /* 0x0000000408047210 */ /* 0x000fe20007f3e0ff */
[----:B------:R-:W1:Y:S01]  /*0890*/  LDC R6, c[0x0][0x3a0] ;  /* 0x0000e800ff067b82 */ /* 0x000e620000000800 */
[----:B------:R-:W-:Y:S01]  /*08a0*/  BSSY.RECONVERGENT B1, `(.L_x_37) ;  /* 0x0000030000017945 */ /* 0x000fe20003800200 */
[----:B------:R-:W-:Y:S01]  /*08b0*/  IMAD.MOV.U32 R28, RZ, RZ, R2 ;  /* 0x000000ffff1c7224 */ /* 0x000fe200078e0002 */
[C---:B------:R-:W-:Y:S01]  /*08c0*/  LOP3.LUT R7, R4.reuse, 0x3, RZ, 0xc0, !PT ;  /* 0x0000000304077812 */ /* 0x040fe200078ec0ff */
[----:B------:R-:W-:Y:S01]  /*08d0*/  IMAD.X R8, RZ, RZ, R9, P1 ;  /* 0x000000ffff087224 */ /* 0x000fe200008e0609 */
[----:B------:R-:W-:Y:S01]  /*08e0*/  ISETP.GE.U32.AND P1, PT, R4, 0x3, PT ;  /* 0x000000030400780c */ /* 0x000fe20003f26070 */
[----:B------:R-:W-:Y:S01]  /*08f0*/  IMAD.MOV.U32 R29, RZ, RZ, R3 ;  /* 0x000000ffff1d7224 */ /* 0x000fe200078e0003 */
[----:B------:R-:W-:Y:S02]  /*0900*/  ISETP.NE.U32.AND P2, PT, R7, 0x3, PT ;  /* 0x000000030700780c */ /* 0x000fe40003f45070 */
[----:B------:R-:W-:-:S02]  /*0910*/  ISETP.GE.U32.AND.EX P1, PT, R8, RZ, PT, P1 ;  /* 0x000000ff0800720c */ /* 0x000fc40003f26110 */
[----:B------:R-:W-:Y:S02]  /*0920*/  ISETP.NE.AND.EX P2, PT, RZ, RZ, PT, P2 ;  /* 0x000000ffff00720c */ /* 0x000fe40003f45320 */
[----:B-1----:R-:W-:-:S11]  /*0930*/  SHF.R.S32.HI R10, RZ, 0x1f, R6 ;  /* 0x0000001fff0a7819 */ /* 0x002fd60000011406 */
[----:B------:R-:W-:Y:S05]  /*0940*/  @!P2 BRA `(.L_x_38) ;  /* 0x000000000094a947 */ /* 0x000fea0003800000 */
[----:B------:R-:W1:Y:S01]  /*0950*/  S2UR UR8, SR_CgaCtaId ;  /* 0x00000000000879c3 */ /* 0x000e620000008800 */
[----:B------:R-:W2:Y:S01]  /*0960*/  LDCU.64 UR14, c[0x0][0x398] ;  /* 0x00007300ff0e77ac */ /* 0x000ea20008000a00 */
[----:B------:R-:W-:Y:S01]  /*0970*/  VIADD R11, R4, 0x1 ;  /* 0x00000001040b7836 */ /* 0x000fe20000000000 */
[----:B------:R-:W-:Y:S01]  /*0980*/  MOV R29, R3 ;  /* 0x00000003001d7202 */ /* 0x000fe20000000f00 */
[----:B------:R-:W-:Y:S01]  /*0990*/  IMAD R4, R0, UR11, RZ ;  /* 0x0000000b00047c24 */ /* 0x000fe2000f8e02ff */
[----:B------:R-:W-:Y:S01]  /*09a0*/  USHF.L.U32 UR5, UR22, 0x3, URZ ;  /* 0x0000000316057899 */ /* 0x000fe200080006ff */
[----:B------:R-:W-:Y:S01]  /*09b0*/  IMAD.MOV.U32 R28, RZ, RZ, R2 ;  /* 0x000000ffff1c7224 */ /* 0x000fe200078e0002 */
[----:B------:R-:W-:Y:S01]  /*09c0*/  USHF.L.U64.HI UR9, UR22, 0x3, UR12 ;  /* 0x0000000316097899 */ /* 0x000fe2000801020c */
[----:B------:R-:W-:Y:S01]  /*09d0*/  LOP3.LUT R11, R11, 0x3, RZ, 0xc0, !PT ;  /* 0x000000030b0b7812 */ /* 0x000fe200078ec0ff */
[----:B------:R-:W-:Y:S02]  /*09e0*/  IMAD R4, R4, UR10, RZ ;  /* 0x0000000a04047c24 */ /* 0x000fe4000f8e02ff */
[----:B------:R-:W-:Y:S01]  /*09f0*/  LEA R7, P2, R2, UR5, 0x3 ;  /* 0x0000000502077c11 */ /* 0x000fe2000f8418ff */
[----:B------:R-:W-:-:S02]  /*0a00*/  UMOV UR5, 0x400 ;  /* 0x0000040000057882 */ /* 0x000fc40000000000 */
[----:B------:R-:W-:Y:S01]  /*0a10*/  UIADD3 UR5, UPT, UPT, UR5, 0x80, URZ ;  /* 0x0000008005057890 */ /* 0x000fe2000fffe0ff */
[----:B------:R-:W-:Y:S02]  /*0a20*/  LEA.HI.X R15, R2, UR9, R3, 0x3, P2 ;  /* 0x00000009020f7c11 */ /* 0x000fe400090f1c03 */
[----:B------:R-:W-:Y:S02]  /*0a30*/  IADD3 R11, P2, PT, RZ, -R11, RZ ;  /* 0x8000000bff0b7210 */ /* 0x000fe40007f5e0ff */
[----:B--2---:R-:W-:-:S03]  /*0a40*/  IADD3 R14, P3, P4, R7, UR14, R6 ;  /* 0x0000000e070e7c10 */ /* 0x004fc6000fc7e006 */
[----:B------:R-:W-:Y:S01]  /*0a50*/  IMAD.X R12, RZ, RZ, -0x1, P2 ;  /* 0xffffffffff0c7424 */ /* 0x000fe200010e06ff */
[----:B------:R-:W-:Y:S01]  /*0a60*/  IADD3.X R15, PT, PT, R15, UR15, R10, P3, P4 ;  /* 0x0000000f0f0f7c10 */ /* 0x000fe20009fe840a */
[----:B-1----:R-:W-:-:S06]  /*0a70*/  ULEA UR5, UR8, UR5, 0x18 ;  /* 0x0000000508057291 */ /* 0x002fcc000f8ec0ff */
[----:B------:R-:W-:-:S04]  /*0a80*/  VIADD R7, R6, UR5 ;  /* 0x0000000506077c36 */ /* 0x000fc80008000000 */
[----:B------:R-:W-:-:S07]  /*0a90*/  IMAD R7, R2, 0x8, R7 ;  /* 0x0000000802077824 */ /* 0x000fce00078e0207 */
.L_x_39:
[----:B------:R-:W-:Y:S01]  /*0aa0*/  IADD3 R11, P2, PT, R11, 0x1, RZ ;  /* 0x000000010b0b7810 */ /* 0x000fe20007f5e0ff */
[----:B------:R-:W-:Y:S01]  /*0ab0*/  IMAD.MOV.U32 R8, RZ, RZ, R14 ;  /* 0x000000ffff087224 */ /* 0x000fe200078e000e */
[C---:B------:R-:W-:Y:S01]  /*0ac0*/  IADD3 R28, P3, PT, R5.reuse, R28, RZ ;  /* 0x0000001c051c7210 */ /* 0x040fe20007f7e0ff */
[----:B------:R-:W-:Y:S01]  /*0ad0*/  IMAD.MOV.U32 R9, RZ, RZ, R15 ;  /* 0x000000ffff097224 */ /* 0x000fe200078e000f */
[----:B------:R-:W-:Y:S01]  /*0ae0*/  LEA R14, P4, R5, R14, 0x3 ;  /* 0x0000000e050e7211 */ /* 0x000fe200078818ff */
        /* <DEDUP_REMOVED lines=8> */
[----:B------:R-:W-:-:S02]  /*0b70*/  ISETP.NE.AND.EX P2, PT, R12, RZ, PT, P2 ;  /* 0x000000ff0c00720c */ /* 0x000fc40003f45320 */
[----:B-1----:R-:W-:-:S11]  /*0b80*/  LEA R7, R4, R7, 0x3 ;  /* 0x0000000704077211 */ /* 0x002fd600078e18ff */
[----:B------:R-:W-:Y:S05]  /*0b90*/  @P2 BRA `(.L_x_39) ;  /* 0xfffffffc00c02947 */ /* 0x000fea000383ffff */
.L_x_38:
[----:B------:R-:W-:Y:S05]  /*0ba0*/  BSYNC.RECONVERGENT B1 ;  /* 0x0000000000017941 */ /* 0x000fea0003800200 */
.L_x_37:
[----:B------:R-:W-:Y:S05]  /*0bb0*/  @!P1 BRA `(.L_x_33) ;  /* 0x0000000000e89947 */ /* 0x000fea0003800000 */
[----:B------:R-:W1:Y:S01]  /*0bc0*/  S2UR UR9, SR_CgaCtaId ;  /* 0x00000000000979c3 */ /* 0x000e620000008800 */
[----:B------:R-:W2:Y:S01]  /*0bd0*/  LDCU.64 UR16, c[0x0][0x398] ;  /* 0x00007300ff1077ac */ /* 0x000ea20008000a00 */
[----:B------:R-:W-:Y:S01]  /*0be0*/  IADD3 R4, P1, PT, R28, UR22, RZ ;  /* 0x000000161c047c10 */ /* 0x000fe2000ff3e0ff */
[----:B------:R-:W-:Y:S01]  /*0bf0*/  IMAD R9, R0, UR11, RZ ;  /* 0x0000000b00097c24 */ /* 0x000fe2000f8e02ff */
[----:B------:R-:W-:Y:S01]  /*0c00*/  UMOV UR8, 0x400 ;  /* 0x0000040000087882 */ /* 0x000fe20000000000 */
[----:B------:R-:W-:Y:S01]  /*0c10*/  USHF.L.U32 UR15, UR22, 0x3, URZ ;  /* 0x00000003160f7899 */ /* 0x000fe200080006ff */
[----:B------:R-:W-:Y:S01]  /*0c20*/  IADD3.X R13, PT, PT, R29, UR12, RZ, P1, !PT ;  /* 0x0000000c1d0d7c10 */ /* 0x000fe20008ffe4ff */
[----:B------:R-:W-:Y:S01]  /*0c30*/  UIADD3 UR8, UPT, UPT, UR8, 0x80, URZ ;  /* 0x0000008008087890 */ /* 0x000fe2000fffe0ff */
[C---:B------:R-:W-:Y:S01]  /*0c40*/  IMAD.SHL.U32 R12, R4.reuse, 0x8, RZ ;  /* 0x00000008040c7824 */ /* 0x040fe200078e00ff */
[----:B------:R-:W-:Y:S01]  /*0c50*/  USHF.L.U64.HI UR14, UR22, 0x3, UR12 ;  /* 0x00000003160e7899 */ /* 0x000fe2000801020c */
[----:B------:R-:W-:Y:S01]  /*0c60*/  SHF.L.U64.HI R13, R4, 0x3, R13 ;  /* 0x00000003040d7819 */ /* 0x000fe2000001020d */
[----:B------:R-:W-:Y:S01]  /*0c70*/  IMAD R9, R9, UR10, RZ ;  /* 0x0000000a09097c24 */ /* 0x000fe2000f8e02ff */
[----:B------:R-:W-:Y:S01]  /*0c80*/  UMOV UR5, URZ ;  /* 0x000000ff00057c82 */ /* 0x000fe20008000000 */
[----:B------:R-:W-:Y:S01]  /*0c90*/  IMAD.WIDE.U32 R12, R5, 0x18, R12 ;  /* 0x00000018050c7825 */ /* 0x000fe200078e000c */
[----:B--2---:R-:W-:-:S03]  /*0ca0*/  IADD3 R25, P2, PT, R6, UR16, RZ ;  /* 0x0000001006197c10 */ /* 0x004fc6000ff5e0ff */
[----:B------:R-:W-:Y:S01]  /*0cb0*/  VIADD R26, R13, UR5 ;  /* 0x000000050d1a7c36 */ /* 0x000fe20008000000 */
[----:B------:R-:W-:Y:S01]  /*0cc0*/  IADD3.X R7, PT, PT, R10, UR17, RZ, P2, !PT ;  /* 0x000000110a077c10 */ /* 0x000fe200097fe4ff */
[----:B-1----:R-:W-:Y:S01]  /*0cd0*/  ULEA UR8, UR9, UR8, 0x18 ;  /* 0x0000000809087291 */ /* 0x002fe2000f8ec0ff */
[----:B------:R-:W-:-:S04]  /*0ce0*/  LEA R10, P1, R28, UR15, 0x3 ;  /* 0x0000000f1c0a7c11 */ /* 0x000fc8000f8218ff */
[----:B------:R-:W-:Y:S01]  /*0cf0*/  LEA.HI.X R11, R28, UR14, R29, 0x3, P1 ;  /* 0x0000000e1c0b7c11 */ /* 0x000fe200088f1c1d */
[----:B------:R-:W-:Y:S01]  /*0d00*/  VIADD R15, R6, UR8 ;  /* 0x00000008060f7c36 */ /* 0x000fe20008000000 */
[----:B------:R-:W-:-:S03]  /*0d10*/  LEA R20, P1, R5, R10, 0x4 ;  /* 0x0000000a05147211 */ /* 0x000fc600078220ff */
[----:B------:R-:W-:Y:S01]  /*0d20*/  IMAD R8, R28, 0x8, R15 ;  /* 0x000000081c087824 */ /* 0x000fe200078e020f */
[C---:B------:R-:W-:Y:S01]  /*0d30*/  LEA.HI.X R24, R5.reuse, R11, RZ, 0x4, P1 ;  /* 0x0000000b05187211 */ /* 0x040fe200008f24ff */
[----:B------:R-:W-:-:S04]  /*0d40*/  IMAD.WIDE.U32 R14, R5, 0x8, R10 ;  /* 0x00000008050e7825 */ /* 0x000fc800078e000a */
[C-C-:B------:R-:W-:Y:S02]  /*0d50*/  IMAD R21, R9.reuse, 0x8, R8.reuse ;  /* 0x0000000809157824 */ /* 0x140fe400078e0208 */
[C-C-:B------:R-:W-:Y:S02]  /*0d60*/  IMAD R6, R9.reuse, 0x10, R8.reuse ;  /* 0x0000001009067824 */ /* 0x140fe400078e0208 */
[----:B------:R-:W-:-:S07]  /*0d70*/  IMAD R4, R9, 0x18, R8 ;  /* 0x0000001809047824 */ /* 0x000fce00078e0208 */
.L_x_40:
[----:B------:R-:W-:Y:S02]  /*0d80*/  IADD3 R16, P1, PT, R25, R10, RZ ;  /* 0x0000000a19107210 */ /* 0x000fe40007f3e0ff */
[----:B------:R-:W-:Y:S02]  /*0d90*/  IADD3 R22, P2, PT, R14, R25, RZ ;  /* 0x000000190e167210 */ /* 0x000fe40007f5e0ff */
[----:B------:R-:W-:-:S03]  /*0da0*/  IADD3.X R17, PT, PT, R7, R11, RZ, P1, !PT ;  /* 0x0000000b07117210 */ /* 0x000fc60000ffe4ff */
[----:B------:R-:W-:Y:S01]  /*0db0*/  IMAD.X R23, R15, 0x1, R7, P2 ;  /* 0x000000010f177824 */ /* 0x000fe200010e0607 */
[----:B------:R-:W-:Y:S01]  /*0dc0*/  IADD3 R18, P2, PT, R25, R12, RZ ;  /* 0x0000000c19127210 */ /* 0x000fe20007f5e0ff */
[----:B------:R-:W-:Y:S01]  /*0dd0*/  @!PT LDS RZ, [RZ] ;  /* 0x00000000fffff984 */ /* 0x000fe20000000800 */
[----:B------:R-:W-:Y:S01]  /*0de0*/  @!PT LDS RZ, [RZ] ;  /* 0x00000000fffff984 */ /* 0x000fe20000000800 */
[----:B------:R-:W-:Y:S01]  /*0df0*/  @!PT LDS RZ, [RZ] ;  /* 0x00000000fffff984 */ /* 0x000fe20000000800 */
[----:B------:R1:W-:Y:S04]  /*0e00*/  LDGSTS.E.64 [R8], desc[UR20][R16.64] ;  /* 0x0000000010087fae */ /* 0x0003e8000b9a1414 */
[----:B------:R-:W-:Y:S01]  /*0e10*/  IMAD.X R19, R7, 0x1, R26, P2 ;  /* 0x0000000107137824 */ /* 0x000fe200010e061a */
[----:B------:R2:W-:Y:S01]  /*0e20*/  LDGSTS.E.64 [R21], desc[UR20][R22.64] ;  /* 0x0000000016157fae */ /* 0x0005e2000b9a1414 */
[----:B-1----:R-:W-:Y:S01]  /*0e30*/  IADD3 R16, P1, PT, R25, R20, RZ ;  /* 0x0000001419107210 */ /* 0x002fe20007f3e0ff */
[----:B------:R-:W-:-:S04]  /*0e40*/  IMAD R8, R9, 0x20, R8 ;  /* 0x0000002009087824 */ /* 0x000fc800078e0208 */
[----:B------:R-:W-:Y:S02]  /*0e50*/  IMAD.X R17, R7, 0x1, R24, P1 ;  /* 0x0000000107117824 */ /* 0x000fe400008e0618 */
[----:B--2---:R-:W-:-:S03]  /*0e60*/  IMAD R21, R9, 0x20, R21 ;  /* 0x0000002009157824 */ /* 0x004fc600078e0215 */
[----:B------:R1:W-:Y:S04]  /*0e70*/  LDGSTS.E.64 [R6], desc[UR20][R16.64] ;  /* 0x0000000010067fae */ /* 0x0003e8000b9a1414 */
[----:B------:R2:W-:Y:S01]  /*0e80*/  LDGSTS.E.64 [R4], desc[UR20][R18.64] ;  /* 0x0000000012047fae */ /* 0x0005e2000b9a1414 */
[----:B-1----:R-:W-:Y:S02]  /*0e90*/  IMAD.MOV.U32 R16, RZ, RZ, R25 ;  /* 0x000000ffff107224 */ /* 0x002fe400078e0019 */
[----:B------:R-:W-:Y:S02]  /*0ea0*/  IMAD.MOV.U32 R17, RZ, RZ, R7 ;  /* 0x000000ffff117224 */ /* 0x000fe400078e0007 */
[----:B--2---:R-:W-:-:S04]  /*0eb0*/  IMAD.WIDE.U32 R18, R5, 0x4, R28 ;  /* 0x0000000405127825 */ /* 0x004fc800078e001c */
[----:B------:R-:W-:Y:S01]  /*0ec0*/  IMAD.WIDE.U32 R16, R5, 0x20, R16 ;  /* 0x0000002005107825 */ /* 0x000fe200078e0010 */
[----:B------:R-:W-:Y:S02]  /*0ed0*/  ISETP.GE.U32.AND P1, PT, R18, UR7, PT ;  /* 0x0000000712007c0c */ /* 0x000fe4000bf26070 */
[----:B------:R-:W-:Y:S01]  /*0ee0*/  MOV R29, R19 ;  /* 0x00000013001d7202 */ /* 0x000fe20000000f00 */
[----:B------:R-:W-:Y:S01]  /*0ef0*/  IMAD.MOV.U32 R28, RZ, RZ, R18 ;  /* 0x000000ffff1c7224 */ /* 0x000fe200078e0012 */
[----:B------:R-:W-:Y:S01]  /*0f00*/  ISETP.GE.U32.AND.EX P1, PT, R19, UR13, PT, P1 ;  /* 0x0000000d13007c0c */ /* 0x000fe2000bf26110 */
[----:B------:R-:W-:Y:S02]  /*0f10*/  IMAD.MOV.U32 R25, RZ, RZ, R16 ;  /* 0x000000ffff197224 */ /* 0x000fe400078e0010 */
[----:B------:R-:W-:Y:S02]  /*0f20*/  IMAD.MOV.U32 R7, RZ, RZ, R17 ;  /* 0x000000ffff077224 */ /* 0x000fe400078e0011 */
[----:B------:R-:W-:-:S02]  /*0f30*/  IMAD R6, R9, 0x20, R6 ;  /* 0x0000002009067824 */ /* 0x000fc400078e0206 */
[----:B------:R-:W-:-:S06]  /*0f40*/  IMAD R4, R9, 0x20, R4 ;  /* 0x0000002009047824 */ /* 0x000fcc00078e0204 */
[----:B------:R-:W-:Y:S05]  /*0f50*/  @!P1 BRA `(.L_x_40) ;  /* 0xfffffffc00889947 */ /* 0x000fea000383ffff */
.L_x_33:
[----:B------:R-:W-:Y:S05]  /*0f60*/  BSYNC.RECONVERGENT B0 ;  /* 0x0000000000007941 */ /* 0x000fea0003800200 */
.L_x_32:
[----:B------:R-:W0:Y:S01]  /*0f70*/  LDGDEPBAR ;  /* 0x00000000000079af */ /* 0x000e220000000000 */
[----:B------:R-:W-:Y:S04]  /*0f80*/  BSSY.RECONVERGENT B0, `(.L_x_41) ;  /* 0x000009c000007945 */ /* 0x000fe80003800200 */
[----:B------:R-:W-:Y:S05]  /*0f90*/  @!P0 BRA `(.L_x_42) ;  /* 0x0000000800688947 */ /* 0x000fea0003800000 */
[----:B------:R-:W-:Y:S01]  /*0fa0*/  IADD3 R9, PT, PT, R5, R2, RZ ;  /* 0x0000000205097210 */ /* 0x000fe20007ffe0ff */
[----:B------:R-:W-:Y:S01]  /*0fb0*/  IMAD.U32 R4, RZ, RZ, UR13 ;  /* 0x0000000dff047e24 */ /* 0x000fe2000f8e00ff */
[----:B------:R-:W-:Y:S01]  /*0fc0*/  BSSY.RECONVERGENT B1, `(.L_x_43) ;  /* 0x0000028000017945 */ /* 0x000fe20003800200 */
[----:B------:R-:W-:Y:S01]  /*0fd0*/  IMAD.U32 R7, RZ, RZ, UR13 ;  /* 0x0000000dff077e24 */ /* 0x000fe2000f8e00ff */
[C---:B------:R-:W-:Y:S01]  /*0fe0*/  ISETP.LT.U32.AND P0, PT, R9.reuse, UR7, PT ;  /* 0x0000000709007c0c */ /* 0x040fe2000bf01070 */
[----:B------:R-:W-:Y:S01]  /*0ff0*/  IMAD.U32 R6, RZ, RZ, UR7 ;  /* 0x00000007ff067e24 */ /* 0x000fe2000f8e00ff */
[----:B------:R-:W-:Y:S01]  /*1000*/  ISETP.LT.U32.AND P1, PT, R9, UR7, PT ;  /* 0x0000000709007c0c */ /* 0x000fe2000bf21070 */
[----:B------:R-:W-:Y:S01]  /*1010*/  IMAD.U32 R10, RZ, RZ, UR13 ;  /* 0x0000000dff0a7e24 */ /* 0x000fe2000f8e00ff */
[----:B------:R-:W-:Y:S02]  /*1020*/  ISETP.GT.U32.AND.EX P0, PT, R4, RZ, PT, P0 ;  /* 0x000000ff0400720c */ /* 0x000fe40003f04100 */
[----:B------:R-:W-:Y:S01]  /*1030*/  ISETP.GT.U32.AND.EX P1, PT, R7, RZ, PT, P1 ;  /* 0x000000ff0700720c */ /* 0x000fe20003f24110 */
[----:B------:R-:W-:Y:S01]  /*1040*/  IMAD.MOV.U32 R7, RZ, RZ, -0x1 ;  /* 0xffffffffff077424 */ /* 0x000fe200078e00ff */
        /* <DEDUP_REMOVED lines=12> */
[----:B-1----:R-:W-:-:S06]  /*1110*/  IADD3 R7, PT, PT, R10, 0xffffffe, RZ ;  /* 0x0ffffffe0a077810 */ /* 0x002fcc0007ffe0ff */
[----:B------:R-:W1:Y:S02]  /*1120*/  F2I.FTZ.U32.TRUNC.NTZ R7, R7 ;  /* 0x0000000700077305 */ /* 0x000e64000021f000 */
[----:B-1----:R-:W-:-:S04]  /*1130*/  IMAD R11, R11, R7, RZ ;  /* 0x000000070b0b7224 */ /* 0x002fc800078e02ff */
[----:B------:R-:W-:-:S06]  /*1140*/  IMAD.HI.U32 R6, R7, R11, R6 ;  /* 0x0000000b07067227 */ /* 0x000fcc00078e0006 */
[----:B------:R-:W-:-:S04]  /*1150*/  IMAD.HI.U32 R8, R6, R9, RZ ;  /* 0x0000000906087227 */ /* 0x000fc800078e00ff */
[----:B------:R-:W-:-:S04]  /*1160*/  IMAD.MOV R6, RZ, RZ, -R8 ;  /* 0x000000ffff067224 */ /* 0x000fc800078e0a08 */
[----:B------:R-:W-:Y:S02]  /*1170*/  IMAD R6, R5, R6, R9 ;  /* 0x0000000605067224 */ /* 0x000fe400078e0209 */
[----:B------:R-:W-:-:S03]  /*1180*/  IMAD.MOV.U32 R9, RZ, RZ, RZ ;  /* 0x000000ffff097224 */ /* 0x000fc600078e00ff */
[----:B------:R-:W-:-:S13]  /*1190*/  ISETP.GE.U32.AND P0, PT, R6, R5, PT ;  /* 0x000000050600720c */ /* 0x000fda0003f06070 */
[----:B------:R-:W-:Y:S02]  /*11a0*/  @P0 IMAD.IADD R6, R6, 0x1, -R5 ;  /* 0x0000000106060824 */ /* 0x000fe400078e0a05 */
[----:B------:R-:W-:-:S03]  /*11b0*/  @P0 VIADD R8, R8, 0x1 ;  /* 0x0000000108080836 */ /* 0x000fc60000000000 */
[----:B------:R-:W-:-:S13]  /*11c0*/  ISETP.GE.U32.AND P1, PT, R6, R5, PT ;  /* 0x000000050600720c */ /* 0x000fda0003f26070 */
[----:B------:R-:W-:Y:S02]  /*11d0*/  @P1 IADD3 R8, PT, PT, R8, 0x1, RZ ;  /* 0x0000000108081810 */ /* 0x000fe40007ffe0ff */
[----:B------:R-:W-:Y:S01]  /*11e0*/  @!P2 LOP3.LUT R8, RZ, R5, RZ, 0x33, !PT ;  /* 0x00000005ff08a212 */ /* 0x000fe200078e33ff */
[----:B------:R-:W-:Y:S06]  /*11f0*/  BRA `(.L_x_45) ;  /* 0x0000000000107947 */ /* 0x000fec0003800000 */
.L_x_44:
[----:B------:R-:W-:-:S07]  /*1200*/  MOV R8, 0x1220 ;  /* 0x0000122000087802 */ /* 0x000fce0000000f00 */
[----:B------:R-:W-:Y:S05]  /*1210*/  CALL.REL.NOINC `($__internal_1_$__cuda_sm20_div_u64) ;  /* 0x0000000800e47944 */ /* 0x000fea0003c00000 */
[----:B------:R-:W-:Y:S02]  /*1220*/  IMAD.MOV.U32 R8, RZ, RZ, R6 ;  /* 0x000000ffff087224 */ /* 0x000fe400078e0006 */
[----:B------:R-:W-:-:S07]  /*1230*/  IMAD.MOV.U32 R9, RZ, RZ, R7 ;  /* 0x000000ffff097224 */ /* 0x000fce00078e0007 */
.L_x_45:
[----:B------:R-:W-:Y:S05]  /*1240*/  BSYNC.RECONVERGENT B1 ;  /* 0x0000000000017941 */ /* 0x000fea0003800200 */
.L_x_43:
[----:B------:R-:W-:Y:S01]  /*1250*/  IADD3 R4, P0, PT, R8, R4, RZ ;  /* 0x0000000408047210 */ /* 0x000fe20007f1e0ff */
[----:B------:R-:W1:Y:S01]  /*1260*/  LDC R6, c[0x0][0x3b0] ;  /* 0x0000ec00ff067b82 */ /* 0x000e620000000800 */
[----:B------:R-:W-:Y:S02]  /*1270*/  BSSY.RECONVERGENT B1, `(.L_x_46) ;  /* 0x0000031000017945 */ /* 0x000fe40003800200 */
[C---:B------:R-:W-:Y:S01]  /*1280*/  LOP3.LUT R7, R4.reuse, 0x3, RZ, 0xc0, !PT ;  /* 0x0000000304077812 */ /* 0x040fe200078ec0ff */
[----:B------:R-:W-:Y:S01]  /*1290*/  IMAD.X R8, RZ, RZ, R9, P0 ;  /* 0x000000ffff087224 */ /* 0x000fe200000e0609 */
[----:B------:R-:W-:Y:S02]  /*12a0*/  ISETP.GE.U32.AND P0, PT, R4, 0x3, PT ;  /* 0x000000030400780c */ /* 0x000fe40003f06070 */
[----:B------:R-:W-:Y:S02]  /*12b0*/  ISETP.NE.U32.AND P1, PT, R7, 0x3, PT ;  /* 0x000000030700780c */ /* 0x000fe40003f25070 */
[----:B------:R-:W-:Y:S01]  /*12c0*/  ISETP.GE.U32.AND.EX P0, PT, R8, RZ, PT, P0 ;  /* 0x000000ff0800720c */ /* 0x000fe20003f06100 */
[----:B------:R-:W-:Y:S01]  /*12d0*/  IMAD.U32 R8, RZ, RZ, UR22 ;  /* 0x00000016ff087e24 */ /* 0x000fe2000f8e00ff */
[----:B------:R-:W-:-:S04]  /*12e0*/  ISETP.NE.AND.EX P1, PT, RZ, RZ, PT, P1 ;  /* 0x000000ffff00720c */ /* 0x000fc80003f25310 */
[----:B------:R-:W-:Y:S02]  /*12f0*/  SHF.R.S32.HI R8, RZ, 0x1f, R8 ;  /* 0x0000001fff087819 */ /* 0x000fe40000011408 */
[----:B-1----:R-:W-:-:S07]  /*1300*/  SHF.R.S32.HI R18, RZ, 0x1f, R6 ;  /* 0x0000001fff127819 */ /* 0x002fce0000011406 */
[----:B------:R-:W-:Y:S05]  /*1310*/  @!P1 BRA `(.L_x_47) ;  /* 0x0000000000989947 */ /* 0x000fea0003800000 */
[----:B------:R-:W1:Y:S01]  /*1320*/  S2UR UR8, SR_CgaCtaId ;  /* 0x00000000000879c3 */ /* 0x000e620000008800 */
[----:B------:R-:W2:Y:S01]  /*1330*/  LDCU.64 UR14, c[0x0][0x3a8] ;  /* 0x00007500ff0e77ac */ /* 0x000ea20008000a00 */
[----:B------:R-:W-:Y:S01]  /*1340*/  MOV R7, UR22 ;  /* 0x0000001600077c02 */ /* 0x000fe20008000f00 */
[----:B------:R-:W-:Y:S01]  /*1350*/  VIADD R9, R4, 0x1 ;  /* 0x0000000104097836 */ /* 0x000fe20000000000 */
[----:B------:R-:W-:Y:S01]  /*1360*/  UMOV UR5, 0x400 ;  /* 0x0000040000057882 */ /* 0x000fe20000000000 */
[----:B------:R-:W-:Y:S01]  /*1370*/  USHF.L.U32 UR9, UR22, 0x3, URZ ;  /* 0x0000000316097899 */ /* 0x000fe200080006ff */
[----:B------:R-:W-:Y:S02]  /*1380*/  SHF.L.U64.HI R4, R7, 0x3, R8 ;  /* 0x0000000307047819 */ /* 0x000fe40000010208 */
[----:B------:R-:W3:Y:S01]  /*1390*/  LDC R11, c[0x0][0x384] ;  /* 0x0000e100ff0b7b82 */ /* 0x000ee20000000800 */
[----:B------:R-:W-:Y:S01]  /*13a0*/  UIADD3 UR5, UPT, UPT, UR5, 0x80, URZ ;  /* 0x0000008005057890 */ /* 0x000fe2000fffe0ff */
[----:B------:R-:W-:Y:S01]  /*13b0*/  LOP3.LUT R9, R9, 0x3, RZ, 0xc0, !PT ;  /* 0x0000000309097812 */ /* 0x000fe200078ec0ff */
[----:B------:R-:W-:Y:S01]  /*13c0*/  IMAD R10, R0, UR11, RZ ;  /* 0x0000000b000a7c24 */ /* 0x000fe2000f8e02ff */
[----:B------:R-:W-:-:S02]  /*13d0*/  LEA R7, P1, R2, UR9, 0x3 ;  /* 0x0000000902077c11 */ /* 0x000fc4000f8218ff */
[----:B------:R-:W-:Y:S01]  /*13e0*/  IADD3 R9, P3, PT, RZ, -R9, RZ ;  /* 0x80000009ff097210 */ /* 0x000fe20007f7e0ff */
[----:B------:R-:W-:Y:S01]  /*13f0*/  IMAD R14, R10, UR10, RZ ;  /* 0x0000000a0a0e7c24 */ /* 0x000fe2000f8e02ff */
[----:B------:R-:W-:Y:S02]  /*1400*/  LEA.HI.X R13, R2, R4, R3, 0x3, P1 ;  /* 0x00000004020d7211 */ /* 0x000fe400008f1c03 */
[----:B--2---:R-:W-:-:S04]  /*1410*/  IADD3 R12, P1, P2, R7, UR14, R6 ;  /* 0x0000000e070c7c10 */ /* 0x004fc8000fa3e006 */
[----:B------:R-:W-:Y:S01]  /*1420*/  IADD3.X R13, PT, PT, R13, UR15, R18, P1, P2 ;  /* 0x0000000f0d0d7c10 */ /* 0x000fe20008fe4412 */
[----:B-1----:R-:W-:-:S06]  /*1430*/  ULEA UR5, UR8, UR5, 0x18 ;  /* 0x0000000508057291 */ /* 0x002fcc000f8ec0ff */
[----:B------:R-:W-:-:S04]  /*1440*/  VIADD R4, R6, UR5 ;  /* 0x0000000506047c36 */ /* 0x000fc80008000000 */
[----:B---3--:R-:W-:Y:S02]  /*1450*/  IMAD R7, R11, 0x400, R4 ;  /* 0x000004000b077824 */ /* 0x008fe400078e0204 */
[----:B------:R-:W-:Y:S02]  /*1460*/  IMAD.X R4, RZ, RZ, -0x1, P3 ;  /* 0xffffffffff047424 */ /* 0x000fe400018e06ff */
[----:B------:R-:W-:-:S07]  /*1470*/  IMAD R7, R2, 0x8, R7 ;  /* 0x0000000802077824 */ /* 0x000fce00078e0207 */
.L_x_48:
[----:B------:R-:W-:Y:S01]  /*1480*/  IADD3 R9, P1, PT, R9, 0x1, RZ ;  /* 0x0000000109097810 */ /* 0x000fe20007f3e0ff */
[----:B------:R-:W-:Y:S01]  /*1490*/  IMAD.MOV.U32 R11, RZ, RZ, R13 ;  /* 0x000000ffff0b7224 */ /* 0x000fe200078e000d */
[----:B------:R-:W-:Y:S02]  /*14a0*/  MOV R10, R12 ;  /* 0x0000000c000a7202 */ /* 0x000fe40000000f00 */
[----:B------:R-:W-:Y:S01]  /*14b0*/  IADD3 R2, P2, PT, R5, R2, RZ ;  /* 0x0000000205027210 */ /* 0x000fe20007f5e0ff */
[----:B------:R-:W-:Y:S01]  /*14c0*/  IMAD.X R4, RZ, RZ, R4, P1 ;  /* 0x000000ffff047224 */ /* 0x000fe200008e0604 */
[----:B------:R-:W-:Y:S01]  /*14d0*/  ISETP.NE.U32.AND P1, PT, R9, RZ, PT ;  /* 0x000000ff0900720c */ /* 0x000fe20003f25070 */
[----:B------:R-:W-:Y:S01]  /*14e0*/  @!PT LDS RZ, [RZ] ;  /* 0x00000000fffff984 */ /* 0x000fe20000000800 */
[----:B------:R-:W-:Y:S01]  /*14f0*/  @!PT LDS RZ, [RZ] ;  /* 0x00000000fffff984 */ /* 0x000fe20000000800 */
[----:B------:R-:W-:Y:S01]  /*1500*/  @!PT LDS RZ, [RZ] ;  /* 0x00000000fffff984 */ /* 0x000fe20000000800 */
[----:B------:R1:W-:Y:S01]  /*1510*/  LDGSTS.E.64 [R7+0x80], desc[UR20][R10.64] ;  /* 0x000800000a077fae */ /* 0x0003e2000b9a1414 */
[----:B------:R-:W-:Y:S01]  /*1520*/  LEA R12, P3, R5, R12, 0x3 ;  /* 0x0000000c050c7211 */ /* 0x000fe200078618ff */
[----:B------:R-:W-:Y:S01]  /*1530*/  IMAD.X R3, RZ, RZ, R3, P2 ;  /* 0x000000ffff037224 */ /* 0x000fe200010e0603 */
[----:B------:R-:W-:-:S02]  /*1540*/  ISETP.NE.AND.EX P1, PT, R4, RZ, PT, P1 ;  /* 0x000000ff0400720c */ /* 0x000fc40003f25310 */
[----:B------:R-:W-:Y:S01]  /*1550*/  LEA.HI.X R13, R5, R13, RZ, 0x3, P3 ;  /* 0x0000000d050d7211 */ /* 0x000fe200018f1cff */
[----:B-1----:R-:W-:-:S10]  /*1560*/  IMAD R7, R14, 0x8, R7 ;  /* 0x000000080e077824 */ /* 0x002fd400078e0207 */
[----:B------:R-:W-:Y:S05]  /*1570*/  @P1 BRA `(.L_x_48) ;  /* 0xfffffffc00c01947 */ /* 0x000fea000383ffff */
.L_x_47:
[----:B------:R-:W-:Y:S05]  /*1580*/  BSYNC.RECONVERGENT B1 ;  /* 0x0000000000017941 */ /* 0x000fea0003800200 */
.L_x_46:
[----:B------:R-:W-:Y:S05]  /*1590*/  @!P0 BRA `(.L_x_42) ;  /* 0x0000000000e88947 */ /* 0x000fea0003800000 */
[----:B------:R-:W1:Y:S01]  /*15a0*/  S2UR UR8, SR_CgaCtaId ;  /* 0x00000000000879c3 */ /* 0x000e620000008800 */
[----:B------:R-:W2:Y:S01]  /*15b0*/  LDCU.64 UR14, c[0x0][0x3a8] ;  /* 0x00007500ff0e77ac */ /* 0x000ea20008000a00 */
[----:B------:R-:W-:Y:S02]  /*15c0*/  IADD3 R9, P0, PT, R2, UR22, RZ ;  /* 0x0000001602097c10 */ /* 0x000fe4000ff1e0ff */
[----:B------:R-:W-:Y:S01]  /*15d0*/  MOV R11, UR22 ;  /* 0x00000016000b7c02 */ /* 0x000fe20008000f00 */
[----:B------:R-:W-:Y:S02]  /*15e0*/  UMOV UR5, 0x400 ;  /* 0x0000040000057882 */ /* 0x000fe40000000000 */
[----:B------:R-:W-:Y:S01]  /*15f0*/  UIADD3 UR5, UPT, UPT, UR5, 0x80, URZ ;  /* 0x0000008005057890 */ /* 0x000fe2000fffe0ff */
[----:B------:R-:W3:Y:S01]  /*1600*/  LDC R10, c[0x0][0x384] ;  /* 0x0000e100ff0a7b82 */ /* 0x000ee20000000800 */
[----:B--2---:R-:W-:-:S04]  /*1610*/  IADD3 R4, P1, PT, R6, UR14, RZ ;  /* 0x0000000e06047c10 */ /* 0x004fc8000ff3e0ff */
[----:B------:R-:W-:Y:S01]  /*1620*/  IADD3.X R18, PT, PT, R18, UR15, RZ, P1, !PT ;  /* 0x0000000f12127c10 */ /* 0x000fe20008ffe4ff */
[----:B-1----:R-:W-:Y:S02]  /*1630*/  ULEA UR5, UR8, UR5, 0x18 ;  /* 0x0000000508057291 */ /* 0x002fe4000f8ec0ff */
[----:B------:R-:W-:-:S04]  /*1640*/  USHF.L.U32 UR8, UR22, 0x3, URZ ;  /* 0x0000000316087899 */ /* 0x000fc800080006ff */
[----:B------:R-:W-:Y:S01]  /*1650*/  VIADD R7, R6, UR5 ;  /* 0x0000000506077c36 */ /* 0x000fe20008000000 */
[----:B------:R-:W-:Y:S01]  /*1660*/  UMOV UR5, URZ ;  /* 0x000000ff00057c82 */ /* 0x000fe20008000000 */
[----:B------:R-:W-:Y:S01]  /*1670*/  IMAD.X R6, R8, 0x1, R3, P0 ;  /* 0x0000000108067824 */ /* 0x000fe200000e0603 */
[----:B------:R-:W-:Y:S01]  /*1680*/  LEA R16, P0, R2, UR8, 0x3 ;  /* 0x0000000802107c11 */ /* 0x000fe2000f8018ff */
[----:B---3--:R-:W-:Y:S01]  /*1690*/  IMAD R21, R10, 0x400, R7 ;  /* 0x000004000a157824 */ /* 0x008fe200078e0207 */
[----:B------:R-:W-:Y:S01]  /*16a0*/  SHF.L.U64.HI R10, R11, 0x3, R8 ;  /* 0x000000030b0a7819 */ /* 0x000fe20000010208 */
[----:B------:R-:W-:Y:S01]  /*16b0*/  IMAD R8, R0, UR11, RZ ;  /* 0x0000000b00087c24 */ /* 0x000fe2000f8e02ff */
[C---:B------:R-:W-:Y:S01]  /*16c0*/  SHF.L.U64.HI R7, R9.reuse, 0x3, R6 ;  /* 0x0000000309077819 */ /* 0x040fe20000010206 */
[----:B------:R-:W-:Y:S01]  /*16d0*/  IMAD.SHL.U32 R6, R9, 0x8, RZ ;  /* 0x0000000809067824 */ /* 0x000fe200078e00ff */
[----:B------:R-:W-:Y:S01]  /*16e0*/  LEA.HI.X R0, R2, R10, R3, 0x3, P0 ;  /* 0x0000000a02007211 */ /* 0x000fe200000f1c03 */
[----:B------:R-:W-:Y:S01]  /*16f0*/  IMAD R24, R8, UR10, RZ ;  /* 0x0000000a08187c24 */ /* 0x000fe2000f8e02ff */
[CC--:B------:R-:W-:Y:S01]  /*1700*/  LEA R19, P0, R5.reuse, R16.reuse, 0x3 ;  /* 0x0000001005137211 */ /* 0x0c0fe200078018ff */
[----:B------:R-:W-:Y:S01]  /*1710*/  IMAD R21, R2, 0x8, R21 ;  /* 0x0000000802157824 */ /* 0x000fe200078e0215 */
[C---:B------:R-:W-:Y:S01]  /*1720*/  LEA R17, P1, R5.reuse, R16, 0x4 ;  /* 0x0000001005117211 */ /* 0x040fe200078220ff */
[C---:B------:R-:W-:Y:S01]  /*1730*/  IMAD.WIDE.U32 R6, R5.reuse, 0x18, R6 ;  /* 0x0000001805067825 */ /* 0x040fe200078e0006 */
[----:B------:R-:W-:-:S02]  /*1740*/  LEA.HI.X R29, R5, R0, RZ, 0x3, P0 ;  /* 0x00000000051d7211 */ /* 0x000fc400000f1cff */
[----:B------:R-:W-:Y:S01]  /*1750*/  LEA.HI.X R20, R5, R0, RZ, 0x4, P1 ;  /* 0x0000000005147211 */ /* 0x000fe200008f24ff */
[----:B------:R-:W-:Y:S01]  /*1760*/  VIADD R22, R7, UR5 ;  /* 0x0000000507167c36 */ /* 0x000fe20008000000 */
[C---:B------:R-:W-:Y:S01]  /*1770*/  LEA R23, R24.reuse, R21, 0x3 ;  /* 0x0000001518177211 */ /* 0x040fe200078e18ff */
[C-C-:B------:R-:W-:Y:S02]  /*1780*/  IMAD R25, R24.reuse, 0x10, R21.reuse ;  /* 0x0000001018197824 */ /* 0x140fe400078e0215 */
[----:B------:R-:W-:-:S07]  /*1790*/  IMAD R27, R24, 0x18, R21 ;  /* 0x00000018181b7824 */ /* 0x000fce00078e0215 */
.L_x_49:
[C---:B------:R-:W-:Y:S02]  /*17a0*/  IADD3 R8, P0, PT, R4.reuse, R16, RZ ;  /* 0x0000001004087210 */ /* 0x040fe40007f1e0ff */
[C---:B------:R-:W-:Y:S02]  /*17b0*/  IADD3 R10, P1, PT, R4.reuse, R19, RZ ;  /* 0x00000013040a7210 */ /* 0x040fe40007f3e0ff */
[----:B------:R-:W-:Y:S01]  /*17c0*/  IADD3 R14, P2, PT, R4, R6, RZ ;  /* 0x00000006040e7210 */ /* 0x000fe20007f5e0ff */
[----:B------:R-:W-:Y:S01]  /*17d0*/  IMAD.X R9, R18, 0x1, R0, P0 ;  /* 0x0000000112097824 */ /* 0x000fe200000e0600 */
[----:B------:R-:W-:Y:S01]  /*17e0*/  IADD3 R12, P0, PT, R4, R17, RZ ;  /* 0x00000011040c7210 */ /* 0x000fe20007f1e0ff */
[C---:B------:R-:W-:Y:S01]  /*17f0*/  IMAD.X R11, R18.reuse, 0x1, R29, P1 ;  /* 0x00000001120b7824 */ /* 0x040fe200008e061d */
[C---:B------:R-:W-:Y:S01]  /*1800*/  LEA R4, P1, R5.reuse, R4, 0x5 ;  /* 0x0000000405047211 */ /* 0x040fe200078228ff */
[C---:B------:R-:W-:Y:S01]  /*1810*/  IMAD.X R15, R18.reuse, 0x1, R22, P2 ;  /* 0x00000001120f7824 */ /* 0x040fe200010e0616 */
[----:B------:R-:W-:Y:S01]  /*1820*/  @!PT LDS RZ, [RZ] ;  /* 0x00000000fffff984 */ /* 0x000fe20000000800 */
[----:B------:R-:W-:Y:S01]  /*1830*/  @!PT LDS RZ, [RZ] ;  /* 0x00000000fffff984 */ /* 0x000fe20000000800 */
[----:B------:R-:W-:Y:S01]  /*1840*/  @!PT LDS RZ, [RZ] ;  /* 0x00000000fffff984 */ /* 0x000fe20000000800 */
[----:B------:R1:W-:Y:S01]  /*1850*/  LDGSTS.E.64 [R21+0x80], desc[UR20][R8.64] ;  /* 0x0008000008157fae */ /* 0x0003e2000b9a1414 */
[----:B------:R-:W-:Y:S01]  /*1860*/  IMAD.X R13, R18, 0x1, R20, P0 ;  /* 0x00000001120d7824 */ /* 0x000fe200000e0614 */
[----:B------:R-:W-:-:S02]  /*1870*/  LEA R2, P0, R5, R2, 0x2 ;  /* 0x0000000205027211 */ /* 0x000fc400078010ff */
[----:B------:R2:W-:Y:S01]  /*1880*/  LDGSTS.E.64 [R23+0x80], desc[UR20][R10.64] ;  /* 0x000800000a177fae */ /* 0x0005e2000b9a1414 */
[C---:B------:R-:W-:Y:S02]  /*1890*/  LEA.HI.X R18, R5.reuse, R18, RZ, 0x5, P1 ;  /* 0x0000001205127211 */ /* 0x040fe400008f2cff */
[----:B------:R-:W-:Y:S01]  /*18a0*/  LEA.HI.X R3, R5, R3, RZ, 0x2, P0 ;  /* 0x0000000305037211 */ /* 0x000fe200000f14ff */
[----:B------:R3:W-:Y:S01]  /*18b0*/  LDGSTS.E.64 [R25+0x80], desc[UR20][R12.64] ;  /* 0x000800000c197fae */ /* 0x0007e2000b9a1414 */
[----:B------:R-:W-:-:S03]  /*18c0*/  ISETP.GE.U32.AND P0, PT, R2, UR7, PT ;  /* 0x0000000702007c0c */ /* 0x000fc6000bf06070 */
[----:B------:R4:W-:Y:S01]  /*18d0*/  LDGSTS.E.64 [R27+0x80], desc[UR20][R14.64] ;  /* 0x000800000e1b7fae */ /* 0x0009e2000b9a1414 */
[----:B------:R-:W-:Y:S02]  /*18e0*/  ISETP.GE.U32.AND.EX P0, PT, R3, UR13, PT, P0 ;  /* 0x0000000d03007c0c */ /* 0x000fe4000bf06100 */
[C---:B-1----:R-:W-:Y:S01]  /*18f0*/  LEA R21, R24.reuse, R21, 0x5 ;  /* 0x0000001518157211 */ /* 0x042fe200078e28ff */
[C---:B--2---:R-:W-:Y:S02]  /*1900*/  IMAD R23, R24.reuse, 0x20, R23 ;  /* 0x0000002018177824 */ /* 0x044fe400078e0217 */
[C---:B---3--:R-:W-:Y:S02]  /*1910*/  IMAD R25, R24.reuse, 0x20, R25 ;  /* 0x0000002018197824 */ /* 0x048fe400078e0219 */
[----:B----4-:R-:W-:-:S06]  /*1920*/  IMAD R27, R24, 0x20, R27 ;  /* 0x00000020181b7824 */ /* 0x010fcc00078e021b */
[----:B------:R-:W-:Y:S05]  /*1930*/  @!P0 BRA `(.L_x_49) ;  /* 0xfffffffc00988947 */ /* 0x000fea000383ffff */
.L_x_42:
[----:B------:R-:W-:Y:S05]  /*1940*/  BSYNC.RECONVERGENT B0 ;  /* 0x0000000000007941 */ /* 0x000fea0003800200 */
.L_x_41:
[----:B------:R-:W0:Y:S01]  /*1950*/  LDGDEPBAR ;  /* 0x00000000000079af */ /* 0x000e220000000000 */
[----:B------:R-:W-:-:S04]  /*1960*/  DEPBAR.LE SB0, 0x0 ;  /* 0x000080000000791a */ /* 0x000fc80000000000 */
[----:B------:R-:W-:Y:S06]  /*1970*/  BAR.SYNC.DEFER_BLOCKING 0x0 ;  /* 0x0000000000007b1d */ /* 0x000fec0000010000 */
.L_x_31:
[----:B------:R-:W-:-:S09]  /*1980*/  UISETP.GT.AND UP0, UPT, UR24, UR6, UPT ;  /* 0x000000061800728c */ /* 0x000fd2000bf04270 */
[----:B------:R-:W-:Y:S05]  /*1990*/  BRA.U UP0, `(.L_x_50) ;  /* 0x0000000100807547 */ /* 0x000fea000b800000 */
        /* <DEDUP_REMOVED lines=10> */
[----:B----4-:R-:W-:Y:S01]  /*1a40*/  UIMAD.WIDE UR4, UR22, 0x8, UR4 ;  /* 0x00000008160478a5 */ /* 0x010fe2000f8e0204 */
[----:B--2---:R-:W-:-:S03]  /*1a50*/  IMAD R0, R3, 0x400, R0 ;  /* 0x0000040003007824 */ /* 0x004fc600078e0200 */
[----:B-1----:R-:W-:Y:S02]  /*1a60*/  LEA R5, R5, R2, 0x18 ;  /* 0x0000000205057211 */ /* 0x002fe400078ec0ff */
[C---:B---3--:R-:W-:Y:S02]  /*1a70*/  LEA R2, R9.reuse, UR6, 0x3 ;  /* 0x0000000609027c11 */ /* 0x048fe4000f8e18ff */
[----:B------:R-:W-:-:S03]  /*1a80*/  LEA R0, R9, R0, 0x3 ;  /* 0x0000000009007211 */ /* 0x000fc600078e18ff */
[----:B------:R-:W-:Y:S01]  /*1a90*/  IMAD.IADD R10, R5, 0x1, R2 ;  /* 0x00000001050a7824 */ /* 0x000fe200078e0202 */
[----:B------:R-:W-:Y:S01]  /*1aa0*/  IADD3 R8, PT, PT, R0, 0x80, R5 ;  /* 0x0000008000087810 */ /* 0x000fe20007ffe005 */
[----:B------:R-:W-:-:S07]  /*1ab0*/  IMAD.MOV R0, RZ, RZ, -R3 ;  /* 0x000000ffff007224 */ /* 0x000fce00078e0a03 */
.L_x_51:
[----:B-1----:R-:W-:Y:S01]  /*1ac0*/  LDS.64 R2, [R10] ;  /* 0x000000000a027984 */ /* 0x002fe20000000a00 */
[----:B------:R-:W-:Y:S02]  /*1ad0*/  VIADD R0, R0, 0x1 ;  /* 0x0000000100007836 */ /* 0x000fe40000000000 */
[----:B------:R-:W-:Y:S01]  /*1ae0*/  IMAD.U32 R6, RZ, RZ, UR4 ;  /* 0x00000004ff067e24 */ /* 0x000fe2000f8e00ff */
[----:B------:R-:W1:Y:S01]  /*1af0*/  LDS.64 R4, [R8] ;  /* 0x0000000008047984 */ /* 0x000e620000000a00 */
[----:B------:R-:W-:Y:S01]  /*1b00*/  IMAD.U32 R7, RZ, RZ, UR5 ;  /* 0x00000005ff077e24 */ /* 0x000fe2000f8e00ff */
[----:B------:R-:W-:Y:S01]  /*1b10*/  ISETP.NE.AND P0, PT, R0, RZ, PT ;  /* 0x000000ff0000720c */ /* 0x000fe20003f05270 */
[----:B-1----:R-:W-:Y:S01]  /*1b20*/  DADD R4, R2, -R4 ;  /* 0x0000000002047229 */ /* 0x002fe20000000804 */
[----:B------:R-:W-:-:S06]  /*1b30*/  IMAD.WIDE R2, R9, 0x8, R6 ;  /* 0x0000000809027825 */ /* 0x000fcc00078e0206 */
[----:B------:R1:W-:Y:S05]  /*1b40*/  STG.E.64 desc[UR20][R2.64], R4 ;  /* 0x0000000402007986 */ /* 0x0003ea000c101b14 */
[----:B------:R-:W-:Y:S05]  /*1b50*/  @!P0 EXIT ;  /* 0x000000000000894d */ /* 0x000fea0003800000 */
[----:B------:R-:W-:Y:S01]  /*1b60*/  IADD3 R8, PT, PT, R8, 0x400, RZ ;  /* 0x0000040008087810 */ /* 0x000fe20007ffe0ff */
[----:B------:R-:W-:Y:S02]  /*1b70*/  VIADD R10, R10, 0x400 ;  /* 0x000004000a0a7836 */ /* 0x000fe40000000000 */
[----:B------:R-:W-:Y:S01]  /*1b80*/  VIADD R9, R9, 0x80 ;  /* 0x0000008009097836 */ /* 0x000fe20000000000 */
[----:B------:R-:W-:Y:S06]  /*1b90*/  BRA `(.L_x_51) ;  /* 0xfffffffc00c87947 */ /* 0x000fec000383ffff */
.L_x_50:
[----:B------:R-:W1:Y:S02]  /*1ba0*/  LDC R0, c[0x0][0x384] ;  /* 0x0000e100ff007b82 */ /* 0x000e640000000800 */
[----:B-1----:R-:W-:-:S13]  /*1bb0*/  ISETP.GE.AND P0, PT, R0, 0x1, PT ;  /* 0x000000010000780c */ /* 0x002fda0003f06270 */
[----:B------:R-:W-:Y:S05]  /*1bc0*/  @!P0 EXIT ;  /* 0x000000000000894d */ /* 0x000fea0003800000 */
[----:B------:R-:W1:Y:S01]  /*1bd0*/  S2R R9, SR_TID.X ;  /* 0x0000000000097919 */ /* 0x000e620000002100 */
[----:B------:R-:W2:Y:S01]  /*1be0*/  LDC R3, c[0x0][0x3b0] ;  /* 0x0000ec00ff037b82 */ /* 0x000ea20000000800 */
[----:B------:R-:W3:Y:S01]  /*1bf0*/  LDCU UR6, c[0x0][0x3a0] ;  /* 0x00007400ff0677ac */ /* 0x000ee20008000800 */
[----:B------:R-:W-:Y:S01]  /*1c00*/  MOV R2, 0x400 ;  /* 0x0000040000027802 */ /* 0x000fe20000000f00 */
[----:B------:R-:W4:Y:S01]  /*1c10*/  S2R R5, SR_CgaCtaId ;  /* 0x0000000000057919 */ /* 0x000f220000008800 */
[----:B------:R-:W5:Y:S03]  /*1c20*/  LDCU.64 UR4, c[0x0][0x390] ;  /* 0x00007200ff0477ac */ /* 0x000f660008000a00 */
[----:B------:R-:W-:Y:S01]  /*1c30*/  VIADD R4, R2, 0x80 ;  /* 0x0000008002047836 */ /* 0x000fe20000000000 */
[----:B-----5:R-:W-:Y:S01]  /*1c40*/  UIMAD.WIDE UR4, UR22, 0x8, UR4 ;  /* 0x00000008160478a5 */ /* 0x020fe2000f8e0204 */
[----:B--2---:R-:W-:-:S02]  /*1c50*/  IMAD R2, R0, 0x400, R3 ;  /* 0x0000040000027824 */ /* 0x004fc400078e0203 */
[----:B------:R-:W-:Y:S02]  /*1c60*/  IMAD.MOV R0, RZ, RZ, -R0 ;  /* 0x000000ffff007224 */ /* 0x000fe400078e0a00 */
[C---:B-1----:R-:W-:Y:S01]  /*1c70*/  IMAD R2, R9.reuse, 0x8, R2 ;  /* 0x0000000809027824 */ /* 0x042fe200078e0202 */
[----:B---3--:R-:W-:Y:S02]  /*1c80*/  LEA R10, R9, UR6, 0x3 ;  /* 0x00000006090a7c11 */ /* 0x008fe4000f8e18ff */
[----:B----4-:R-:W-:-:S04]  /*1c90*/  LEA R5, R5, R4, 0x18 ;  /* 0x0000000405057211 */ /* 0x010fc800078ec0ff */
[----:B------:R-:W-:Y:S02]  /*1ca0*/  IADD3 R10, PT, PT, R5, R10, RZ ;  /* 0x0000000a050a7210 */ /* 0x000fe40007ffe0ff */
[----:B------:R-:W-:-:S07]  /*1cb0*/  IADD3 R8, PT, PT, R2, 0x80, R5 ;  /* 0x0000008002087810 */ /* 0x000fce0007ffe005 */
.L_x_52:
[----:B------:R-:W-:Y:S01]  /*1cc0*/  ISETP.GE.AND P0, PT, R9, UR23, PT ;  /* 0x0000001709007c0c */ /* 0x000fe2000bf06270 */
[----:B------:R-:W-:Y:S02]  /*1cd0*/  IMAD.U32 R6, RZ, RZ, UR4 ;  /* 0x00000004ff067e24 */ /* 0x000fe4000f8e00ff */
[----:B------:R-:W-:Y:S02]  /*1ce0*/  IMAD.U32 R7, RZ, RZ, UR5 ;  /* 0x00000005ff077e24 */ /* 0x000fe4000f8e00ff */
[----:B------:R-:W-:-:S08]  /*1cf0*/  VIADD R0, R0, 0x1 ;  /* 0x0000000100007836 */ /* 0x000fd00000000000 */
[----:B------:R1:W-:Y:S04]  /*1d00*/  @!P0 LDS.64 R2, [R10] ;  /* 0x000000000a028984 */ /* 0x0003e80000000a00 */
[----:B------:R2:W3:Y:S01]  /*1d10*/  @!P0 LDS.64 R4, [R8] ;  /* 0x0000000008048984 */ /* 0x0004e20000000a00 */
[----:B-1----:R-:W-:Y:S01]  /*1d20*/  IADD3 R10, PT, PT, R10, 0x400, RZ ;  /* 0x000004000a0a7810 */ /* 0x002fe20007ffe0ff */
        /* <DEDUP_REMOVED lines=8> */
        .weak           $__internal_1_$__cuda_sm20_div_u64
        .type           $__internal_1_$__cuda_sm20_div_u64,@function
        .size           $__internal_1_$__cuda_sm20_div_u64,(.L_x_239 - $__internal_1_$__cuda_sm20_div_u64)
$__internal_1_$__cuda_sm20_div_u64:
[----:B------:R-:W-:Y:S02]  /*1db0*/  IMAD.U32 R15, RZ, RZ, UR4 ;  /* 0x00000004ff0f7e24 */ /* 0x000fe4000f8e00ff */
[----:B------:R-:W-:-:S04]  /*1dc0*/  IMAD.MOV.U32 R14, RZ, RZ, R5 ;  /* 0x000000ffff0e7224 */ /* 0x000fc800078e0005 */
        /* <DEDUP_REMOVED lines=9> */
[----:B------:R-:W-:Y:S01]  /*1e60*/  IMAD.X R19, RZ, RZ, ~R13, P1 ;  /* 0x000000ffff137224 */ /* 0x000fe200008e0e0d */
[----:B------:R-:W-:-:S03]  /*1e70*/  MOV R13, R6 ;  /* 0x00000006000d7202 */ /* 0x000fc60000000f00 */
[-C--:B------:R-:W-:Y:S02]  /*1e80*/  IMAD R15, R7, R19.reuse, RZ ;  /* 0x00000013070f7224 */ /* 0x080fe400078e02ff */
[----:B------:R-:W-:-:S04]  /*1e90*/  IMAD.WIDE.U32 R12, P1, R6, R19, R12 ;  /* 0x00000013060c7225 */ /* 0x000fc8000782000c */
[----:B------:R-:W-:-:S04]  /*1ea0*/  IMAD.HI.U32 R11, R7, R19, RZ ;  /* 0x00000013070b7227 */ /* 0x000fc800078e00ff */
[----:B------:R-:W-:-:S04]  /*1eb0*/  IMAD.HI.U32 R12, P2, R7, R17, R12 ;  /* 0x00000011070c7227 */ /* 0x000fc8000784000c */
[----:B------:R-:W-:Y:S01]  /*1ec0*/  IMAD.X R11, R11, 0x1, R7, P1 ;  /* 0x000000010b0b7824 */ /* 0x000fe200008e0607 */
[----:B------:R-:W-:-:S04]  /*1ed0*/  IADD3 R13, P3, PT, R15, R12, RZ ;  /* 0x0000000c0f0d7210 */ /* 0x000fc80007f7e0ff */
[----:B------:R-:W-:Y:S01]  /*1ee0*/  IADD3.X R11, PT, PT, RZ, RZ, R11, P3, P2 ;  /* 0x000000ffff0b7210 */ /* 0x000fe20001fe440b */
[----:B------:R-:W-:-:S04]  /*1ef0*/  IMAD.WIDE.U32 R6, R13, R5, RZ ;  /* 0x000000050d067225 */ /* 0x000fc800078e00ff */
        /* <DEDUP_REMOVED lines=20> */
[----:B------:R-:W-:-:S03]  /*2040*/  IMAD.WIDE.U32 R6, R12, R5, RZ ;  /* 0x000000050c067225 */ /* 0x000fc600078e00ff */
[----:B------:R-:W-:Y:S01]  /*2050*/  IADD3.X R14, PT, PT, RZ, R11, RZ, P2, !PT ;  /* 0x0000000bff0e7210 */ /* 0x000fe200017fe4ff */
[----:B------:R-:W-:Y:S01]  /*2060*/  IMAD R7, R12, UR4, R7 ;  /* 0x000000040c077c24 */ /* 0x000fe2000f8e0207 */
[----:B------:R-:W-:Y:S02]  /*2070*/  IADD3 R16, P2, PT, -R6, R9, RZ ;  /* 0x0000000906107210 */ /* 0x000fe40007f5e1ff */
[----:B------:R-:W-:Y:S01]  /*2080*/  IADD3 R9, P3, PT, R12, 0x1, RZ ;  /* 0x000000010c097810 */ /* 0x000fe20007f7e0ff */
[-C--:B------:R-:W-:Y:S01]  /*2090*/  IMAD R7, R14, R5.reuse, R7 ;  /* 0x000000050e077224 */ /* 0x080fe200078e0207 */
[----:B------:R-:W-:-:S03]  /*20a0*/  ISETP.GE.U32.AND P1, PT, R16, R5, PT ;  /* 0x000000051000720c */ /* 0x000fc60003f26070 */
[----:B------:R-:W-:Y:S01]  /*20b0*/  IMAD.X R11, R10, 0x1, ~R7, P2 ;  /* 0x000000010a0b7824 */ /* 0x000fe200010e0e07 */
[----:B------:R-:W-:Y:S01]  /*20c0*/  IADD3 R6, P2, PT, -R5, R16, RZ ;  /* 0x0000001005067210 */ /* 0x000fe20007f5e1ff */
[----:B------:R-:W-:-:S03]  /*20d0*/  IMAD.X R7, RZ, RZ, R14, P3 ;  /* 0x000000ffff077224 */ /* 0x000fc600018e060e */
[C---:B------:R-:W-:Y:S02]  /*20e0*/  ISETP.GE.U32.AND.EX P1, PT, R11.reuse, UR4, PT, P1 ;  /* 0x000000040b007c0c */ /* 0x040fe4000bf26110 */
[----:B------:R-:W-:Y:S02]  /*20f0*/  IADD3.X R10, PT, PT, R11, ~UR4, RZ, P2, !PT ;  /* 0x800000040b0a7c10 */ /* 0x000fe400097fe4ff */
[----:B------:R-:W-:Y:S02]  /*2100*/  SEL R6, R6, R16, P1 ;  /* 0x0000001006067207 */ /* 0x000fe40000800000 */
[----:B------:R-:W-:Y:S02]  /*2110*/  SEL R9, R9, R12, P1 ;  /* 0x0000000c09097207 */ /* 0x000fe40000800000 */
[----:B------:R-:W-:Y:S02]  /*2120*/  SEL R10, R10, R11, P1 ;  /* 0x0000000b0a0a7207 */ /* 0x000fe40000800000 */
[----:B------:R-:W-:-:S02]  /*2130*/  SEL R14, R7, R14, P1 ;  /* 0x0000000e070e7207 */ /* 0x000fc40000800000 */
[----:B------:R-:W-:Y:S02]  /*2140*/  ISETP.GE.U32.AND P1, PT, R6, R5, PT ;  /* 0x000000050600720c */ /* 0x000fe40003f26070 */
[----:B------:R-:W-:Y:S02]  /*2150*/  IADD3 R6, P3, PT, R9, 0x1, RZ ;  /* 0x0000000109067810 */ /* 0x000fe40007f7e0ff */
[----:B------:R-:W-:Y:S02]  /*2160*/  ISETP.GE.U32.AND.EX P1, PT, R10, UR4, PT, P1 ;  /* 0x000000040a007c0c */ /* 0x000fe4000bf26110 */
[----:B------:R-:W-:Y:S01]  /*2170*/  ISETP.NE.U32.AND P2, PT, R5, RZ, PT ;  /* 0x000000ff0500720c */ /* 0x000fe20003f45070 */
[----:B------:R-:W-:Y:S01]  /*2180*/  IMAD.X R7, RZ, RZ, R14, P3 ;  /* 0x000000ffff077224 */ /* 0x000fe200018e060e */
[----:B------:R-:W-:Y:S01]  /*2190*/  SEL R6, R6, R9, P1 ;  /* 0x0000000906067207 */ /* 0x000fe20000800000 */
[----:B------:R-:W-:Y:S01]  /*21a0*/  IMAD.MOV.U32 R9, RZ, RZ, 0x0 ;  /* 0x00000000ff097424 */ /* 0x000fe200078e00ff */
[----:B------:R-:W-:-:S02]  /*21b0*/  ISETP.NE.AND.EX P2, PT, RZ, UR4, PT, P2 ;  /* 0x00000004ff007c0c */ /* 0x000fc4000bf45320 */
[----:B------:R-:W-:Y:S02]  /*21c0*/  SEL R7, R7, R14, P1 ;  /* 0x0000000e07077207 */ /* 0x000fe40000800000 */
[----:B------:R-:W-:Y:S02]  /*21d0*/  SEL R6, R6, 0xffffffff, P2 ;  /* 0xffffffff06067807 */ /* 0x000fe40001000000 */
[----:B------:R-:W-:Y:S01]  /*21e0*/  SEL R7, R7, 0xffffffff, P2 ;  /* 0xffffffff07077807 */ /* 0x000fe20001000000 */
[----:B------:R-:W-:Y:S06]  /*21f0*/  RET.REL.NODEC R8 `(_ZN3cub18CUB_300001_SM_10006detail9transform16transform_kernelINS2_10policy_hubILb0EN4cuda3std3__45tupleIJN6thrust24THRUST_300001_SM_1000_NS6detail15normal_iteratorINSA_10device_ptrIdEEEESF_EEEE10policy1000EiNS7_5minusIdEESF_JPdSL_EEEvT0_iT1_T2_DpNS2_10kernel_argIT3_EE) ;  /* 0xffffffdc08807950 */ /* 0x000fec0003c3ffff */
.L_x_53:
        /* <DEDUP_REMOVED lines=16> */
.L_x_239:


//--------------------- .text._ZN3cub18CUB_300001_SM_10006detail8for_each13static_kernelINS2_12policy_hub_t12policy_500_tEmN6thrust24THRUST_300001_SM_1000_NS8cuda_cub20__uninitialized_fill7functorINS7_10device_ptrIdEEdEEEEvT0_T1_ --------------------------
	.section	.text._ZN3cub18CUB_300001_SM_10006detail8for_each13static_kernelINS2_12policy_hub_t12policy_500_tEmN6thrust24THRUST_300001_SM_1000_NS8cuda_cub20__uninitialized_fill7functorINS7_10device_ptrIdEEdEEEEvT0_T1_,"ax",@progbits
	.align	128
        .global         _ZN3cub18CUB_300001_SM_10006detail8for_each13static_kernelINS2_12policy_hub_t12policy_500_tEmN6thrust24THRUST_300001_SM_1000_NS8cuda_cub20__uninitialized_fill7functorINS7_10device_ptrIdEEdEEEEvT0_T1_
        .type           _ZN3cub18CUB_300001_SM_10006detail8for_each13static_kernelINS2_12policy_hub_t12policy_500_tEmN6thrust24THRUST_300001_SM_1000_NS8cuda_cub20__uninitialized_fill7functorINS7_10device_ptrIdEEdEEEEvT0_T1_,@function
        .size           _ZN3cub18CUB_300001_SM_10006detail8for_each13static_kernelINS2_12policy_hub_t12policy_500_tEmN6thrust24THRUST_300001_SM_1000_NS8cuda_cub20__uninitialized_fill7functorINS7_10device_ptrIdEEdEEEEvT0_T1_,(.L_x_242 - _ZN3cub18CUB_300001_SM_10006detail8for_each13static_kernelINS2_12policy_hub_t12policy_500_tEmN6thrust24THRUST_300001_SM_1000_NS8cuda_cub20__uninitialized_fill7functorINS7_10device_ptrIdEEdEEEEvT0_T1_)
        .other          _ZN3cub18CUB_300001_SM_10006detail8for_each13static_kernelINS2_12policy_hub_t12policy_500_tEmN6thrust24THRUST_300001_SM_1000_NS8cuda_cub20__uninitialized_fill7functorINS7_10device_ptrIdEEdEEEEvT0_T1_,@"STO_CUDA_ENTRY STV_DEFAULT"
_ZN3cub18CUB_300001_SM_10006detail8for_each13static_kernelINS2_12policy_hub_t12policy_500_tEmN6thrust24THRUST_300001_SM_1000_NS8cuda_cub20__uninitialized_fill7functorINS7_10device_ptrIdEEdEEEEvT0_T1_:
.text._ZN3cub18CUB_300001_SM_10006detail8for_each13static_kernelINS2_12policy_hub_t12policy_500_tEmN6thrust24THRUST_300001_SM_1000_NS8cuda_cub20__uninitialized_fill7functorINS7_10device_ptrIdEEdEEEEvT0_T1_:
[----:B------:R-:W-:Y:S08]  /*0000*/  LDC R1, c[0x0][0x37c] ;  /* 0x0000df00ff017b82 */ /* 0x000ff00000000800 */
[----:B------:R-:W0:Y:S01]  /*0010*/  S2UR UR4, SR_CTAID.X ;  /* 0x00000000000479c3 */ /* 0x000e220000002500 */
[----:B------:R-:W1:Y:S01]  /*0020*/  LDCU.64 UR6, c[0x0][0x380] ;  /* 0x00007000ff0677ac */ /* 0x000e620008000a00 */
[----:B------:R-:W2:Y:S01]  /*0030*/  LDCU.64 UR8, c[0x0][0x358] ;  /* 0x00006b00ff0877ac */ /* 0x000ea20008000a00 */
[----:B0-----:R-:W-:-:S04]  /*0040*/  UIMAD.WIDE.U32 UR4, UR4, 0x200, URZ ;  /* 0x00000200040478a5 */ /* 0x001fc8000f8e00ff */
[----:B-1----:R-:W-:-:S04]  /*0050*/  UIADD3 UR6, UP0, UPT, -UR4, UR6, URZ ;  /* 0x0000000604067290 */ /* 0x002fc8000ff1e1ff */
[----:B------:R-:W-:Y:S02]  /*0060*/  UIADD3.X UR7, UPT, UPT, ~UR5, UR7, URZ, UP0, !UPT ;  /* 0x0000000705077290 */ /* 0x000fe400087fe5ff */
[----:B------:R-:W-:-:S04]  /*0070*/  UISETP.GE.U32.AND UP0, UPT, UR6, 0x200, UPT ;  /* 0x000002000600788c */ /* 0x000fc8000bf06070 */
[----:B------:R-:W-:-:S09]  /*0080*/  UISETP.GE.U32.AND.EX UP0, UPT, UR7, URZ, UPT, UP0 ;  /* 0x000000ff0700728c */ /* 0x000fd2000bf06100 */
[----:B--2---:R-:W-:Y:S05]  /*0090*/  BRA.U !UP0, `(.L_x_54) ;  /* 0x0000000108287547 */ /* 0x004fea000b800000 */
[----:B------:R-:W0:Y:S01]  /*00a0*/  S2R R0, SR_TID.X ;  /* 0x0000000000007919 */ /* 0x000e220000002100 */
[----:B------:R-:W1:Y:S01]  /*00b0*/  LDCU.64 UR6, c[0x0][0x388] ;  /* 0x00007100ff0677ac */ /* 0x000e620008000a00 */
[----:B------:R-:W2:Y:S01]  /*00c0*/  LDC.64 R4, c[0x0][0x390] ;  /* 0x0000e400ff047b82 */ /* 0x000ea20000000a00 */
[----:B0-----:R-:W-:-:S05]  /*00d0*/  IADD3 R0, P0, PT, R0, UR4, RZ ;  /* 0x0000000400007c10 */ /* 0x001fca000ff1e0ff */
[----:B------:R-:W-:Y:S01]  /*00e0*/  IMAD.X R3, RZ, RZ, UR5, P0 ;  /* 0x00000005ff037e24 */ /* 0x000fe200080e06ff */
[----:B-1----:R-:W-:-:S04]  /*00f0*/  LEA R2, P0, R0, UR6, 0x3 ;  /* 0x0000000600027c11 */ /* 0x002fc8000f8018ff */
[----:B------:R-:W-:-:S05]  /*0100*/  LEA.HI.X R3, R0, UR7, R3, 0x3, P0 ;  /* 0x0000000700037c11 */ /* 0x000fca00080f1c03 */
[----:B--2---:R-:W-:Y:S04]  /*0110*/  STG.E.64 desc[UR8][R2.64], R4 ;  /* 0x0000000402007986 */ /* 0x004fe8000c101b08 */
[----:B------:R-:W-:Y:S01]  /*0120*/  STG.E.64 desc[UR8][R2.64+0x800], R4 ;  /* 0x0008000402007986 */ /* 0x000fe2000c101b08 */
[----:B------:R-:W-:Y:S05]  /*0130*/  EXIT ;  /* 0x000000000000794d */ /* 0x000fea0003800000 */
.L_x_54:
[----:B------:R-:W0:Y:S01]  /*0140*/  S2R R0, SR_TID.X ;  /* 0x0000000000007919 */ /* 0x000e220000002100 */
[----:B------:R-:W-:Y:S01]  /*0150*/  IMAD.U32 R2, RZ, RZ, UR7 ;  /* 0x00000007ff027e24 */ /* 0x000fe2000f8e00ff */
[----:B------:R-:W1:Y:S01]  /*0160*/  LDCU.64 UR10, c[0x0][0x388] ;  /* 0x00007100ff0a77ac */ /* 0x000e620008000a00 */
[----:B------:R-:W-:Y:S01]  /*0170*/  IMAD.U32 R6, RZ, RZ, UR7 ;  /* 0x00000007ff067e24 */ /* 0x000fe2000f8e00ff */
[----:B0-----:R-:W-:-:S04]  /*0180*/  ISETP.LT.U32.AND P0, PT, R0, UR6, PT ;  /* 0x0000000600007c0c */ /* 0x001fc8000bf01070 */
[----:B------:R-:W-:Y:S01]  /*0190*/  ISETP.GT.U32.AND.EX P0, PT, R2, RZ, PT, P0 ;  /* 0x000000ff0200720c */ /* 0x000fe20003f04100 */
[C---:B------:R-:W-:Y:S01]  /*01a0*/  VIADD R2, R0.reuse, 0x100 ;  /* 0x0000010000027836 */ /* 0x040fe20000000000 */
[----:B------:R-:W-:-:S04]  /*01b0*/  IADD3 R0, P2, PT, R0, UR4, RZ ;  /* 0x0000000400007c10 */ /* 0x000fc8000ff5e0ff */
[----:B------:R-:W-:Y:S01]  /*01c0*/  ISETP.LT.U32.AND P1, PT, R2, UR6, PT ;  /* 0x0000000602007c0c */ /* 0x000fe2000bf21070 */
[----:B------:R-:W-:Y:S01]  /*01d0*/  IMAD.X R3, RZ, RZ, UR5, P2 ;  /* 0x00000005ff037e24 */ /* 0x000fe200090e06ff */
[----:B-1----:R-:W-:Y:S02]  /*01e0*/  LEA R2, P2, R0, UR10, 0x3 ;  /* 0x0000000a00027c11 */ /* 0x002fe4000f8418ff */
[----:B------:R-:W-:Y:S02]  /*01f0*/  ISETP.GT.U32.AND.EX P1, PT, R6, RZ, PT, P1 ;  /* 0x000000ff0600720c */ /* 0x000fe40003f24110 */
[----:B------:R-:W-:Y:S01]  /*0200*/  LEA.HI.X R3, R0, UR11, R3, 0x3, P2 ;  /* 0x0000000b00037c11 */ /* 0x000fe200090f1c03 */
[----:B------:R-:W0:Y:S04]  /*0210*/  @P0 LDC.64 R4, c[0x0][0x390] ;  /* 0x0000e400ff040b82 */ /* 0x000e280000000a00 */
[----:B0-----:R0:W-:Y:S06]  /*0220*/  @P0 STG.E.64 desc[UR8][R2.64], R4 ;  /* 0x0000000402000986 */ /* 0x0011ec000c101b08 */
[----:B------:R-:W-:Y:S05]  /*0230*/  @!P1 EXIT ;  /* 0x000000000000994d */ /* 0x000fea0003800000 */
[----:B0-----:R-:W0:Y:S02]  /*0240*/  LDC.64 R4, c[0x0][0x390] ;  /* 0x0000e400ff047b82 */ /* 0x001e240000000a00 */
[----:B0-----:R-:W-:Y:S01]  /*0250*/  STG.E.64 desc[UR8][R2.64+0x800], R4 ;  /* 0x0008000402007986 */ /* 0x001fe2000c101b08 */
[----:B------:R-:W-:Y:S05]  /*0260*/  EXIT ;  /* 0x000000000000794d */ /* 0x000fea0003800000 */
.L_x_55:
        /* <DEDUP_REMOVED lines=9> */
.L_x_242:


//--------------------- .text._ZN3cub18CUB_300001_SM_10006detail6reduce28DeviceReduceSingleTileKernelINS2_10policy_hubIlyN4cuda3std3__44plusIlEEE10Policy1000EPlSC_iS9_llNS7_10__identityEEEvT0_T1_T2_T3_T4_T6_ --------------------------
	.section	.text._ZN3cub18CUB_300001_SM_10006detail6reduce28DeviceReduceSingleTileKernelINS2_10policy_hubIlyN4cuda3std3__44plusIlEEE10Policy1000EPlSC_iS9_llNS7_10__identityEEEvT0_T1_T2_T3_T4_T6_,"ax",@progbits
	.align	128
        .global         _ZN3cub18CUB_300001_SM_10006detail6reduce28DeviceReduceSingleTileKernelINS2_10policy_hubIlyN4cuda3std3__44plusIlEEE10Policy1000EPlSC_iS9_llNS7_10__identityEEEvT0_T1_T2_T3_T4_T6_
        .type           _ZN3cub18CUB_300001_SM_10006detail6reduce28DeviceReduceSingleTileKernelINS2_10policy_hubIlyN4cuda3std3__44plusIlEEE10Policy1000EPlSC_iS9_llNS7_10__identityEEEvT0_T1_T2_T3_T4_T6_,@function
        .size           _ZN3cub18CUB_300001_SM_10006detail6reduce28DeviceReduceSingleTileKernelINS2_10policy_hubIlyN4cuda3std3__44plusIlEEE10Policy1000EPlSC_iS9_llNS7_10__identityEEEvT0_T1_T2_T3_T4_T6_,(.L_x_243 - _ZN3cub18CUB_300001_SM_10006detail6reduce28DeviceReduceSingleTileKernelINS2_10policy_hubIlyN4cuda3std3__44plusIlEEE10Policy1000EPlSC_iS9_llNS7_10__identityEEEvT0_T1_T2_T3_T4_T6_)
        .other          _ZN3cub18CUB_300001_SM_10006detail6reduce28DeviceReduceSingleTileKernelINS2_10policy_hubIlyN4cuda3std3__44plusIlEEE10Policy1000EPlSC_iS9_llNS7_10__identityEEEvT0_T1_T2_T3_T4_T6_,@"STO_CUDA_ENTRY STV_DEFAULT"
_ZN3cub18CUB_300001_SM_10006detail6reduce28DeviceReduceSingleTileKernelINS2_10policy_hubIlyN4cuda3std3__44plusIlEEE10Policy1000EPlSC_iS9_llNS7_10__identityEEEvT0_T1_T2_T3_T4_T6_:
.text._ZN3cub18CUB_300001_SM_10006detail6reduce28DeviceReduceSingleTileKernelINS2_10policy_hubIlyN4cuda3std3__44plusIlEEE10Policy1000EPlSC_iS9_llNS7_10__identityEEEvT0_T1_T2_T3_T4_T6_:
[----:B------:R-:W-:Y:S01]  /*0000*/  LDC R1, c[0x0][0x37c] ;  /* 0x0000df00ff017b82 */ /* 0x000fe20000000800 */
[----:B------:R-:W0:Y:S01]  /*0010*/  LDCU UR4, c[0x0][0x390] ;  /* 0x00007200ff0477ac */ /* 0x000e220008000800 */
[----:B------:R-:W1:Y:S01]  /*0020*/  LDCU.64 UR6, c[0x0][0x358] ;  /* 0x00006b00ff0677ac */ /* 0x000e620008000a00 */
[----:B0-----:R-:W-:-:S05]  /*0030*/  IMAD.U32 R4, RZ, RZ, UR4 ;  /* 0x00000004ff047e24 */ /* 0x001fca000f8e00ff */
[----:B------:R-:W-:-:S13]  /*0040*/  ISETP.NE.AND P0, PT, R4, RZ, PT ;  /* 0x000000ff0400720c */ /* 0x000fda0003f05270 */
[----:B-1----:R-:W-:Y:S05]  /*0050*/  @P0 BRA `(.L_x_56) ;  /* 0x00000000001c0947 */ /* 0x002fea0003800000 */
[----:B------:R-:W0:Y:S02]  /*0060*/  S2R R0, SR_TID.X ;  /* 0x0000000000007919 */ /* 0x000e240000002100 */
[----:B0-----:R-:W-:-:S13]  /*0070*/  ISETP.NE.AND P0, PT, R0, RZ, PT ;  /* 0x000000ff0000720c */ /* 0x001fda0003f05270 */
[----:B------:R-:W-:Y:S05]  /*0080*/  @P0 EXIT ;  /* 0x000000000000094d */ /* 0x000fea0003800000 */
[----:B------:R-:W0:Y:S08]  /*0090*/  LDC.64 R2, c[0x0][0x388] ;  /* 0x0000e200ff027b82 */ /* 0x000e300000000a00 */
[----:B------:R-:W0:Y:S02]  /*00a0*/  LDC.64 R4, c[0x0][0x398] ;  /* 0x0000e600ff047b82 */ /* 0x000e240000000a00 */
[----:B0-----:R-:W-:Y:S01]  /*00b0*/  STG.E.64 desc[UR6][R2.64], R4 ;  /* 0x0000000402007986 */ /* 0x001fe2000c101b06 */
[----:B------:R-:W-:Y:S05]  /*00c0*/  EXIT ;  /* 0x000000000000794d */ /* 0x000fea0003800000 */
.L_x_56:
[----:B------:R-:W-:Y:S01]  /*00d0*/  ISETP.GT.AND P0, PT, R4, 0xdff, PT ;  /* 0x00000dff0400780c */ /* 0x000fe20003f04270 */
[----:B------:R-:W-:-:S12]  /*00e0*/  BSSY.RECONVERGENT B0, `(.L_x_57) ;  /* 0x0000256000007945 */ /* 0x000fd80003800200 */
[----:B------:R-:W-:Y:S05]  /*00f0*/  @P0 BRA `(.L_x_58) ;  /* 0x00000014004c0947 */ /* 0x000fea0003800000 */
[----:B------:R-:W0:Y:S01]  /*0100*/  S2R R5, SR_TID.X ;  /* 0x0000000000057919 */ /* 0x000e220000002100 */
[----:B------:R-:W-:Y:S01]  /*0110*/  BSSY.RECONVERGENT B1, `(.L_x_59) ;  /* 0x0000009000017945 */ /* 0x000fe20003800200 */
[----:B------:R-:W-:Y:S02]  /*0120*/  CS2R R2, SRZ ;  /* 0x0000000000027805 */ /* 0x000fe4000001ff00 */
[----:B0-----:R-:W-:Y:S01]  /*0130*/  ISETP.GE.AND P0, PT, R5, R4, PT ;  /* 0x000000040500720c */ /* 0x001fe20003f06270 */
[----:B------:R-:W-:-:S12]  /*0140*/  IMAD.MOV.U32 R7, RZ, RZ, R5 ;  /* 0x000000ffff077224 */ /* 0x000fd800078e0005 */
[----:B------:R-:W-:Y:S05]  /*0150*/  @P0 BRA `(.L_x_60) ;  /* 0x0000000000100947 */ /* 0x000fea0003800000 */
[----:B------:R-:W0:Y:S02]  /*0160*/  LDC.64 R2, c[0x0][0x380] ;  /* 0x0000e000ff027b82 */ /* 0x000e240000000a00 */
[----:B0-----:R-:W-:-:S06]  /*0170*/  IMAD.WIDE.U32 R2, R5, 0x8, R2 ;  /* 0x0000000805027825 */ /* 0x001fcc00078e0002 */
[----:B------:R-:W5:Y:S01]  /*0180*/  LDG.E.64.CONSTANT R2, desc[UR6][R2.64] ;  /* 0x0000000602027981 */ /* 0x000f62000c1e9b00 */
[----:B------:R-:W-:-:S07]  /*0190*/  VIADD R7, R5, 0x200 ;  /* 0x0000020005077836 */ /* 0x000fce0000000000 */
.L_x_60:
[----:B------:R-:W-:Y:S05]  /*01a0*/  BSYNC.RECONVERGENT B1 ;  /* 0x0000000000017941 */ /* 0x000fea0003800200 */
.L_x_59:
[----:B------:R-:W-:Y:S01]  /*01b0*/  ISETP.GE.AND P0, PT, R7, R4, PT ;  /* 0x000000040700720c */ /* 0x000fe20003f06270 */
[----:B------:R-:W-:-:S12]  /*01c0*/  BSSY.RECONVERGENT B1, `(.L_x_61) ;  /* 0x0000077000017945 */ /* 0x000fd80003800200 */
[----:B------:R-:W-:Y:S05]  /*01d0*/  @P0 BRA `(.L_x_62) ;  /* 0x0000000400d40947 */ /* 0x000fea0003800000 */
[----:B------:R-:W-:Y:S01]  /*01e0*/  LOP3.LUT R9, RZ, R7, RZ, 0x33, !PT ;  /* 0x00000007ff097212 */ /* 0x000fe200078e33ff */
[----:B------:R-:W-:Y:S04]  /*01f0*/  BSSY.RECONVERGENT B2, `(.L_x_63) ;  /* 0x0000018000027945 */ /* 0x000fe80003800200 */
[----:B------:R-:W-:-:S05]  /*0200*/  IMAD.IADD R0, R9, 0x1, R4 ;  /* 0x0000000109007824 */ /* 0x000fca00078e0204 */
[C---:B------:R-:W-:Y:S02]  /*0210*/  LOP3.LUT R6, R0.reuse, 0x600, RZ, 0xc0, !PT ;  /* 0x0000060000067812 */ /* 0x040fe400078ec0ff */
[----:B------:R-:W-:Y:S02]  /*0220*/  ISETP.GE.U32.AND P1, PT, R0, 0x600, PT ;  /* 0x000006000000780c */ /* 0x000fe40003f26070 */
[----:B------:R-:W-:-:S13]  /*0230*/  ISETP.NE.AND P0, PT, R6, 0x600, PT ;  /* 0x000006000600780c */ /* 0x000fda0003f05270 */
[----:B------:R-:W-:Y:S05]  /*0240*/  @!P0 BRA `(.L_x_64) ;  /* 0x0000000000488947 */ /* 0x000fea0003800000 */
[----:B------:R-:W0:Y:S01]  /*0250*/  LDC.64 R8, c[0x0][0x380] ;  /* 0x0000e000ff087b82 */ /* 0x000e220000000a00 */
[----:B------:R-:W-:-:S04]  /*0260*/  LEA.HI R0, R0, 0x1, RZ, 0x17 ;  /* 0x0000000100007811 */ /* 0x000fc800078fb8ff */
[----:B------:R-:W-:-:S05]  /*0270*/  LOP3.LUT R0, R0, 0x3, RZ, 0xc0, !PT ;  /* 0x0000000300007812 */ /* 0x000fca00078ec0ff */
[----:B------:R-:W-:Y:S02]  /*0280*/  IMAD.MOV R0, RZ, RZ, -R0 ;  /* 0x000000ffff007224 */ /* 0x000fe400078e0a00 */
[----:B0-----:R-:W-:-:S04]  /*0290*/  IMAD.WIDE.U32 R8, R7, 0x8, R8 ;  /* 0x0000000807087825 */ /* 0x001fc800078e0008 */
[----:B------:R-:W-:Y:S02]  /*02a0*/  IMAD.MOV.U32 R6, RZ, RZ, R8 ;  /* 0x000000ffff067224 */ /* 0x000fe400078e0008 */
[----:B------:R-:W-:-:S07]  /*02b0*/  IMAD.MOV.U32 R11, RZ, RZ, R9 ;  /* 0x000000ffff0b7224 */ /* 0x000fce00078e0009 */
.L_x_65:
[----:B------:R-:W-:Y:S02]  /*02c0*/  IMAD.MOV.U32 R8, RZ, RZ, R6 ;  /* 0x000000ffff087224 */ /* 0x000fe400078e0006 */
[----:B------:R-:W-:-:S06]  /*02d0*/  IMAD.MOV.U32 R9, RZ, RZ, R11 ;  /* 0x000000ffff097224 */ /* 0x000fcc00078e000b */
[----:B------:R-:W2:Y:S01]  /*02e0*/  LDG.E.64.CONSTANT R8, desc[UR6][R8.64] ;  /* 0x0000000608087981 */ /* 0x000ea2000c1e9b00 */
[----:B------:R-:W-:Y:S01]  /*02f0*/  VIADD R0, R0, 0x1 ;  /* 0x0000000100007836 */ /* 0x000fe20000000000 */
[----:B------:R-:W-:Y:S01]  /*0300*/  IADD3 R6, P3, PT, R6, 0x1000, RZ ;  /* 0x0000100006067810 */ /* 0x000fe20007f7e0ff */
[----:B------:R-:W-:-:S03]  /*0310*/  VIADD R7, R7, 0x200 ;  /* 0x0000020007077836 */ /* 0x000fc60000000000 */
[----:B------:R-:W-:Y:S01]  /*0320*/  ISETP.NE.AND P0, PT, R0, RZ, PT ;  /* 0x000000ff0000720c */ /* 0x000fe20003f05270 */
[----:B------:R-:W-:Y:S01]  /*0330*/  IMAD.X R11, RZ, RZ, R11, P3 ;  /* 0x000000ffff0b7224 */ /* 0x000fe200018e060b */
[----:B--2--5:R-:W-:-:S05]  /*0340*/  IADD3 R2, P2, PT, R8, R2, RZ ;  /* 0x0000000208027210 */ /* 0x024fca0007f5e0ff */
[----:B------:R-:W-:-:S06]  /*0350*/  IMAD.X R3, R9, 0x1, R3, P2 ;  /* 0x0000000109037824 */ /* 0x000fcc00010e0603 */
[----:B------:R-:W-:Y:S05]  /*0360*/  @P0 BRA `(.L_x_65) ;  /* 0xfffffffc00d40947 */ /* 0x000fea000383ffff */
.L_x_64:
[----:B------:R-:W-:Y:S05]  /*0370*/  BSYNC.RECONVERGENT B2 ;  /* 0x0000000000027941 */ /* 0x000fea0003800200 */
.L_x_63:
[----:B------:R-:W-:Y:S05]  /*0380*/  @!P1 BRA `(.L_x_62) ;  /* 0x0000000400689947 */ /* 0x000fea0003800000 */
[----:B------:R-:W-:Y:S01]  /*0390*/  IMAD.IADD R0, R4, 0x1, -R7 ;  /* 0x0000000104007824 */ /* 0x000fe200078e0a07 */
[----:B------:R-:W-:Y:S01]  /*03a0*/  BSSY.RECONVERGENT B2, `(.L_x_66) ;  /* 0x0000031000027945 */ /* 0x000fe20003800200 */
[----:B------:R-:W-:-:S03]  /*03b0*/  PLOP3.LUT P0, PT, PT, PT, PT, 0x80, 0x8 ;  /* 0x000000000008781c */ /* 0x000fc60003f0f070 */
[----:B------:R-:W-:-:S13]  /*03c0*/  ISETP.GT.AND P1, PT, R0, 0x1800, PT ;  /* 0x000018000000780c */ /* 0x000fda0003f24270 */
[----:B------:R-:W-:Y:S05]  /*03d0*/  @!P1 BRA `(.L_x_67) ;  /* 0x0000000000b49947 */ /* 0x000fea0003800000 */
[----:B------:R-:W-:Y:S01]  /*03e0*/  PLOP3.LUT P0, PT, PT, PT, PT, 0x8, 0x80 ;  /* 0x000000000080781c */ /* 0x000fe20003f0e170 */
[----:B------:R-:W-:-:S12]  /*03f0*/  VIADD R0, R4, 0xffffe800 ;  /* 0xffffe80004007836 */ /* 0x000fd80000000000 */
.L_x_68:
[----:B------:R-:W0:Y:S01]  /*0400*/  LDC.64 R44, c[0x0][0x380] ;  /* 0x0000e000ff2c7b82 */ /* 0x000e220000000a00 */
[C---:B------:R-:W-:Y:S02]  /*0410*/  VIADD R41, R7.reuse, 0x800 ;  /* 0x0000080007297836 */ /* 0x040fe40000000000 */
[C---:B------:R-:W-:Y:S02]  /*0420*/  VIADD R43, R7.reuse, 0x1000 ;  /* 0x00001000072b7836 */ /* 0x040fe40000000000 */
[----:B0-----:R-:W-:-:S05]  /*0430*/  IMAD.WIDE R28, R7, 0x8, R44 ;  /* 0x00000008071c7825 */ /* 0x001fca00078e022c */
[----:B------:R-:W2:Y:S01]  /*0440*/  LDG.E.64.CONSTANT R8, desc[UR6][R28.64] ;  /* 0x000000061c087981 */ /* 0x000ea2000c1e9b00 */
[----:B------:R-:W-:-:S03]  /*0450*/  IMAD.WIDE R40, R41, 0x8, R44 ;  /* 0x0000000829287825 */ /* 0x000fc600078e022c */
[----:B------:R-:W2:Y:S04]  /*0460*/  LDG.E.64.CONSTANT R10, desc[UR6][R28.64+0x1000] ;  /* 0x001000061c0a7981 */ /* 0x000ea8000c1e9b00 */
[----:B------:R-:W3:Y:S04]  /*0470*/  LDG.E.64.CONSTANT R12, desc[UR6][R28.64+0x2000] ;  /* 0x002000061c0c7981 */ /* 0x000ee8000c1e9b00 */
[----:B------:R-:W3:Y:S01]  /*0480*/  LDG.E.64.CONSTANT R14, desc[UR6][R28.64+0x3000] ;  /* 0x003000061c0e7981 */ /* 0x000ee2000c1e9b00 */
[----:B------:R-:W-:-:S03]  /*0490*/  IMAD.WIDE R42, R43, 0x8, R44 ;  /* 0x000000082b2a7825 */ /* 0x000fc600078e022c */
[----:B------:R-:W4:Y:S04]  /*04a0*/  LDG.E.64.CONSTANT R16, desc[UR6][R40.64] ;  /* 0x0000000628107981 */ /* 0x000f28000c1e9b00 */
[----:B------:R-:W4:Y:S04]  /*04b0*/  LDG.E.64.CONSTANT R18, desc[UR6][R40.64+0x1000] ;  /* 0x0010000628127981 */ /* 0x000f28000c1e9b00 */
[----:B------:R-:W4:Y:S04]  /*04c0*/  LDG.E.64.CONSTANT R20, desc[UR6][R40.64+0x2000] ;  /* 0x0020000628147981 */ /* 0x000f28000c1e9b00 */
[----:B------:R2:W4:Y:S01]  /*04d0*/  LDG.E.64.CONSTANT R26, desc[UR6][R40.64+0x3000] ;  /* 0x00300006281a7981 */ /* 0x000522000c1e9b00 */
[----:B------:R-:W-:-:S03]  /*04e0*/  VIADD R31, R7, 0x1800 ;  /* 0x00001800071f7836 */ /* 0x000fc60000000000 */
[----:B------:R-:W4:Y:S04]  /*04f0*/  LDG.E.64.CONSTANT R24, desc[UR6][R42.64] ;  /* 0x000000062a187981 */ /* 0x000f28000c1e9b00 */
[----:B------:R-:W4:Y:S01]  /*0500*/  LDG.E.64.CONSTANT R22, desc[UR6][R42.64+0x1000] ;  /* 0x001000062a167981 */ /* 0x000f22000c1e9b00 */
[----:B------:R-:W-:-:S03]  /*0510*/  IMAD.WIDE R44, R31, 0x8, R44 ;  /* 0x000000081f2c7825 */ /* 0x000fc600078e022c */
[----:B------:R-:W4:Y:S04]  /*0520*/  LDG.E.64.CONSTANT R28, desc[UR6][R42.64+0x2000] ;  /* 0x002000062a1c7981 */ /* 0x000f28000c1e9b00 */
[----:B------:R-:W4:Y:S04]  /*0530*/  LDG.E.64.CONSTANT R36, desc[UR6][R42.64+0x3000] ;  /* 0x003000062a247981 */ /* 0x000f28000c1e9b00 */
[----:B------:R-:W4:Y:S04]  /*0540*/  LDG.E.64.CONSTANT R34, desc[UR6][R44.64] ;  /* 0x000000062c227981 */ /* 0x000f28000c1e9b00 */
[----:B------:R-:W4:Y:S04]  /*0550*/  LDG.E.64.CONSTANT R32, desc[UR6][R44.64+0x1000] ;  /* 0x001000062c207981 */ /* 0x000f28000c1e9b00 */
[----:B------:R-:W4:Y:S04]  /*0560*/  LDG.E.64.CONSTANT R30, desc[UR6][R44.64+0x2000] ;  /* 0x002000062c1e7981 */ /* 0x000f28000c1e9b00 */
[----:B------:R-:W4:Y:S01]  /*0570*/  LDG.E.64.CONSTANT R38, desc[UR6][R44.64+0x3000] ;  /* 0x003000062c267981 */ /* 0x000f22000c1e9b00 */
[----:B------:R-:W-:Y:S01]  /*0580*/  VIADD R7, R7, 0x2000 ;  /* 0x0000200007077836 */ /* 0x000fe20000000000 */
[----:B--2--5:R-:W-:-:S04]  /*0590*/  IADD3 R41, P1, P2, R10, R8, R2 ;  /* 0x000000080a297210 */ /* 0x024fc80007a3e002 */
[----:B------:R-:W-:Y:S02]  /*05a0*/  IADD3.X R9, PT, PT, R11, R9, R3, P1, P2 ;  /* 0x000000090b097210 */ /* 0x000fe40000fe4403 */
[----:B---3--:R-:W-:-:S04]  /*05b0*/  IADD3 R41, P3, P4, R14, R12, R41 ;  /* 0x0000000c0e297210 */ /* 0x008fc80007c7e029 */
[----:B------:R-:W-:Y:S02]  /*05c0*/  IADD3.X R13, PT, PT, R15, R13, R9, P3, P4 ;  /* 0x0000000d0f0d7210 */ /* 0x000fe40001fe8409 */
[----:B----4-:R-:W-:-:S04]  /*05d0*/  IADD3 R3, P1, P2, R18, R16, R41 ;  /* 0x0000001012037210 */ /* 0x010fc80007a3e029 */
[----:B------:R-:W-:Y:S02]  /*05e0*/  IADD3.X R17, PT, PT, R19, R17, R13, P1, P2 ;  /* 0x0000001113117210 */ /* 0x000fe40000fe440d */
[----:B------:R-:W-:-:S04]  /*05f0*/  IADD3 R3, P3, P4, R26, R20, R3 ;  /* 0x000000141a037210 */ /* 0x000fc80007c7e003 */
[----:B------:R-:W-:Y:S02]  /*0600*/  IADD3.X R21, PT, PT, R27, R21, R17, P3, P4 ;  /* 0x000000151b157210 */ /* 0x000fe40001fe8411 */
[----:B------:R-:W-:-:S04]  /*0610*/  IADD3 R3, P1, P2, R22, R24, R3 ;  /* 0x0000001816037210 */ /* 0x000fc80007a3e003 */
[----:B------:R-:W-:Y:S02]  /*0620*/  IADD3.X R23, PT, PT, R23, R25, R21, P1, P2 ;  /* 0x0000001917177210 */ /* 0x000fe40000fe4415 */
[----:B------:R-:W-:-:S04]  /*0630*/  IADD3 R3, P3, P4, R36, R28, R3 ;  /* 0x0000001c24037210 */ /* 0x000fc80007c7e003 */
[----:B------:R-:W-:Y:S02]  /*0640*/  IADD3.X R29, PT, PT, R37, R29, R23, P3, P4 ;  /* 0x0000001d251d7210 */ /* 0x000fe40001fe8417 */
[----:B------:R-:W-:Y:S02]  /*0650*/  ISETP.GE.AND P3, PT, R7, R0, PT ;  /* 0x000000000700720c */ /* 0x000fe40003f66270 */
[----:B------:R-:W-:-:S04]  /*0660*/  IADD3 R3, P2, P1, R32, R34, R3 ;  /* 0x0000002220037210 */ /* 0x000fc8000795e003 */
[----:B------:R-:W-:Y:S02]  /*0670*/  IADD3 R2, P4, P5, R38, R30, R3 ;  /* 0x0000001e26027210 */ /* 0x000fe40007d9e003 */
[----:B------:R-:W-:-:S04]  /*0680*/  IADD3.X R3, PT, PT, R33, R35, R29, P2, P1 ;  /* 0x0000002321037210 */ /* 0x000fc800017e241d */
[----:B------:R-:W-:Y:S01]  /*0690*/  IADD3.X R3, PT, PT, R39, R31, R3, P4, P5 ;  /* 0x0000001f27037210 */ /* 0x000fe200027ea403 */
[----:B------:R-:W-:Y:S06]  /*06a0*/  @!P3 BRA `(.L_x_68) ;  /* 0xfffffffc0054b947 */ /* 0x000fec000383ffff */
.L_x_67:
[----:B------:R-:W-:Y:S05]  /*06b0*/  BSYNC.RECONVERGENT B2 ;  /* 0x0000000000027941 */ /* 0x000fea0003800200 */
.L_x_66:
[----:B------:R-:W-:Y:S01]  /*06c0*/  IMAD.IADD R0, R4, 0x1, -R7 ;  /* 0x0000000104007824 */ /* 0x000fe200078e0a07 */
[----:B------:R-:W-:Y:S04]  /*06d0*/  BSSY.RECONVERGENT B2, `(.L_x_69) ;  /* 0x0000019000027945 */ /* 0x000fe80003800200 */
[----:B------:R-:W-:-:S13]  /*06e0*/  ISETP.GT.AND P1, PT, R0, 0x800, PT ;  /* 0x000008000000780c */ /* 0x000fda0003f24270 */
[----:B------:R-:W-:Y:S05]  /*06f0*/  @!P1 BRA `(.L_x_70) ;  /* 0x0000000000589947 */ /* 0x000fea0003800000 */
[----:B------:R-:W0:Y:S01]  /*0700*/  LDC.64 R18, c[0x0][0x380] ;  /* 0x0000e000ff127b82 */ /* 0x000e220000000a00 */
[C---:B------:R-:W-:Y:S02]  /*0710*/  VIADD R15, R7.reuse, 0x800 ;  /* 0x00000800070f7836 */ /* 0x040fe40000000000 */
[----:B0-----:R-:W-:-:S05]  /*0720*/  IMAD.WIDE R8, R7, 0x8, R18 ;  /* 0x0000000807087825 */ /* 0x001fca00078e0212 */
[----:B------:R-:W2:Y:S01]  /*0730*/  LDG.E.64.CONSTANT R10, desc[UR6][R8.64] ;  /* 0x00000006080a7981 */ /* 0x000ea2000c1e9b00 */
[----:B------:R-:W-:-:S03]  /*0740*/  IMAD.WIDE R18, R15, 0x8, R18 ;  /* 0x000000080f127825 */ /* 0x000fc600078e0212 */
[----:B------:R-:W2:Y:S04]  /*0750*/  LDG.E.64.CONSTANT R12, desc[UR6][R8.64+0x1000] ;  /* 0x00100006080c7981 */ /* 0x000ea8000c1e9b00 */
[----:B------:R-:W3:Y:S04]  /*0760*/  LDG.E.64.CONSTANT R14, desc[UR6][R8.64+0x2000] ;  /* 0x00200006080e7981 */ /* 0x000ee8000c1e9b00 */
[----:B------:R-:W3:Y:S04]  /*0770*/  LDG.E.64.CONSTANT R16, desc[UR6][R8.64+0x3000] ;  /* 0x0030000608107981 */ /* 0x000ee8000c1e9b00 */
[----:B------:R-:W4:Y:S04]  /*0780*/  LDG.E.64.CONSTANT R20, desc[UR6][R18.64] ;  /* 0x0000000612147981 */ /* 0x000f28000c1e9b00 */
[----:B------:R-:W4:Y:S04]  /*0790*/  LDG.E.64.CONSTANT R22, desc[UR6][R18.64+0x1000] ;  /* 0x0010000612167981 */ /* 0x000f28000c1e9b00 */
[----:B------:R-:W4:Y:S04]  /*07a0*/  LDG.E.64.CONSTANT R24, desc[UR6][R18.64+0x2000] ;  /* 0x0020000612187981 */ /* 0x000f28000c1e9b00 */
[----:B------:R-:W4:Y:S01]  /*07b0*/  LDG.E.64.CONSTANT R26, desc[UR6][R18.64+0x3000] ;  /* 0x00300006121a7981 */ /* 0x000f22000c1e9b00 */
[----:B------:R-:W-:Y:S01]  /*07c0*/  VIADD R7, R7, 0x1000 ;  /* 0x0000100007077836 */ /* 0x000fe20000000000 */
[----:B--2--5:R-:W-:-:S04]  /*07d0*/  IADD3 R29, P0, P1, R12, R10, R2 ;  /* 0x0000000a0c1d7210 */ /* 0x024fc8000791e002 */
[----:B------:R-:W-:Y:S02]  /*07e0*/  IADD3.X R11, PT, PT, R13, R11, R3, P0, P1 ;  /* 0x0000000b0d0b7210 */ /* 0x000fe400007e2403 */
[----:B------:R-:W-:Y:S02]  /*07f0*/  PLOP3.LUT P0, PT, PT, PT, PT, 0x8, 0x80 ;  /* 0x000000000080781c */ /* 0x000fe40003f0e170 */
[----:B---3--:R-:W-:-:S04]  /*0800*/  IADD3 R29, P2, P3, R16, R14, R29 ;  /* 0x0000000e101d7210 */ /* 0x008fc80007b5e01d */
[----:B------:R-:W-:Y:S02]  /*0810*/  IADD3.X R15, PT, PT, R17, R15, R11, P2, P3 ;  /* 0x0000000f110f7210 */ /* 0x000fe400017e640b */
[----:B----4-:R-:W-:-:S04]  /*0820*/  IADD3 R3, P1, P4, R22, R20, R29 ;  /* 0x0000001416037210 */ /* 0x010fc80007c3e01d */
[----:B------:R-:W-:Y:S02]  /*0830*/  IADD3 R2, P2, P3, R26, R24, R3 ;  /* 0x000000181a027210 */ /* 0x000fe40007b5e003 */
[----:B------:R-:W-:-:S04]  /*0840*/  IADD3.X R3, PT, PT, R23, R21, R15, P1, P4 ;  /* 0x0000001517037210 */ /* 0x000fc80000fe840f */
[----:B------:R-:W-:-:S07]  /*0850*/  IADD3.X R3, PT, PT, R27, R25, R3, P2, P3 ;  /* 0x000000191b037210 */ /* 0x000fce00017e6403 */
.L_x_70:
[----:B------:R-:W-:Y:S05]  /*0860*/  BSYNC.RECONVERGENT B2 ;  /* 0x0000000000027941 */ /* 0x000fea0003800200 */
.L_x_69:
[----:B------:R-:W-:-:S13]  /*0870*/  ISETP.LT.OR P0, PT, R7, R4, P0 ;  /* 0x000000040700720c */ /* 0x000fda0000701670 */
[----:B------:R-:W-:Y:S05]  /*0880*/  @!P0 BRA `(.L_x_62) ;  /* 0x0000000000288947 */ /* 0x000fea0003800000 */
[----:B------:R-:W0:Y:S02]  /*0890*/  LDC.64 R8, c[0x0][0x380] ;  /* 0x0000e000ff087b82 */ /* 0x000e240000000a00 */
[----:B0-----:R-:W-:-:S05]  /*08a0*/  IMAD.WIDE R6, R7, 0x8, R8 ;  /* 0x0000000807067825 */ /* 0x001fca00078e0208 */
[----:B------:R-:W2:Y:S04]  /*08b0*/  LDG.E.64.CONSTANT R8, desc[UR6][R6.64] ;  /* 0x0000000606087981 */ /* 0x000ea8000c1e9b00 */
[----:B------:R-:W2:Y:S04]  /*08c0*/  LDG.E.64.CONSTANT R10, desc[UR6][R6.64+0x1000] ;  /* 0x00100006060a7981 */ /* 0x000ea8000c1e9b00 */
[----:B------:R-:W3:Y:S04]  /*08d0*/  LDG.E.64.CONSTANT R12, desc[UR6][R6.64+0x2000] ;  /* 0x00200006060c7981 */ /* 0x000ee8000c1e9b00 */
[----:B------:R-:W3:Y:S01]  /*08e0*/  LDG.E.64.CONSTANT R14, desc[UR6][R6.64+0x3000] ;  /* 0x00300006060e7981 */ /* 0x000ee2000c1e9b00 */
[----:B--2--5:R-:W-:-:S04]  /*08f0*/  IADD3 R17, P0, P1, R10, R8, R2 ;  /* 0x000000080a117210 */ /* 0x024fc8000791e002 */
[----:B------:R-:W-:Y:S02]  /*0900*/  IADD3.X R3, PT, PT, R11, R9, R3, P0, P1 ;  /* 0x000000090b037210 */ /* 0x000fe400007e2403 */
[----:B---3--:R-:W-:-:S04]  /*0910*/  IADD3 R2, P2, P3, R14, R12, R17 ;  /* 0x0000000c0e027210 */ /* 0x008fc80007b5e011 */
[----:B------:R-:W-:-:S09]  /*0920*/  IADD3.X R3, PT, PT, R15, R13, R3, P2, P3 ;  /* 0x0000000d0f037210 */ /* 0x000fd200017e6403 */
.L_x_62:
[----:B------:R-:W-:Y:S05]  /*0930*/  BSYNC.RECONVERGENT B1 ;  /* 0x0000000000017941 */ /* 0x000fea0003800200 */
.L_x_61:
[----:B------:R-:W-:-:S13]  /*0940*/  ISETP.GE.AND P0, PT, R4, 0x200, PT ;  /* 0x000002000400780c */ /* 0x000fda0003f06270 */
[----:B------:R-:W-:Y:S05]  /*0950*/  @!P0 BRA `(.L_x_71) ;  /* 0x00000004002c8947 */ /* 0x000fea0003800000 */
[----:B------:R-:W0:Y:S01]  /*0960*/  S2R R8, SR_LANEID ;  /* 0x0000000000087919 */ /* 0x000e220000000000 */
[----:B-----5:R-:W1:Y:S04]  /*0970*/  SHFL.DOWN PT, R0, R2, 0x1, 0x1f ;  /* 0x08201f0002007f89 */ /* 0x020e6800000e0000 */
[----:B------:R-:W2:Y:S01]  /*0980*/  SHFL.DOWN PT, R4, R3, 0x1, 0x1f ;  /* 0x08201f0003047f89 */ /* 0x000ea200000e0000 */
[----:B0-----:R-:W-:-:S04]  /*0990*/  ISETP.GT.AND P0, PT, R8, 0x1e, PT ;  /* 0x0000001e0800780c */ /* 0x001fc80003f04270 */
[----:B-1----:R-:W-:Y:S02]  /*09a0*/  SEL R9, R0, RZ, !P0 ;  /* 0x000000ff00097207 */ /* 0x002fe40004000000 */
[----:B--2---:R-:W-:Y:S02]  /*09b0*/  SEL R4, R4, RZ, !P0 ;  /* 0x000000ff04047207 */ /* 0x004fe40004000000 */
[----:B------:R-:W-:-:S05]  /*09c0*/  IADD3 R9, P0, PT, R2, R9, RZ ;  /* 0x0000000902097210 */ /* 0x000fca0007f1e0ff */
[----:B------:R-:W-:Y:S01]  /*09d0*/  IMAD.X R6, R3, 0x1, R4, P0 ;  /* 0x0000000103067824 */ /* 0x000fe200000e0604 */
[----:B------:R-:W0:Y:S01]  /*09e0*/  SHFL.DOWN PT, R0, R9, 0x2, 0x1f ;  /* 0x08401f0009007f89 */ /* 0x000e2200000e0000 */
[----:B------:R-:W-:-:S03]  /*09f0*/  ISETP.GT.AND P0, PT, R8, 0x1d, PT ;  /* 0x0000001d0800780c */ /* 0x000fc60003f04270 */
[----:B------:R-:W1:Y:S01]  /*0a00*/  SHFL.DOWN PT, R4, R6, 0x2, 0x1f ;  /* 0x08401f0006047f89 */ /* 0x000e6200000e0000 */
[----:B0-----:R-:W-:-:S04]  /*0a10*/  SEL R0, R0, RZ, !P0 ;  /* 0x000000ff00007207 */ /* 0x001fc80004000000 */
[----:B------:R-:W-:Y:S02]  /*0a20*/  IADD3 R7, P1, PT, R0, R9, RZ ;  /* 0x0000000900077210 */ /* 0x000fe40007f3e0ff */
[----:B-1----:R-:W-:Y:S02]  /*0a30*/  SEL R3, R4, RZ, !P0 ;  /* 0x000000ff04037207 */ /* 0x002fe40004000000 */
[----:B------:R-:W-:Y:S01]  /*0a40*/  ISETP.GT.AND P0, PT, R8, 0x1b, PT ;  /* 0x0000001b0800780c */ /* 0x000fe20003f04270 */
[----:B------:R-:W0:Y:S02]  /*0a50*/  SHFL.DOWN PT, R0, R7, 0x4, 0x1f ;  /* 0x08801f0007007f89 */ /* 0x000e2400000e0000 */
[----:B------:R-:W-:-:S05]  /*0a60*/  IMAD.X R3, R3, 0x1, R6, P1 ;  /* 0x0000000103037824 */ /* 0x000fca00008e0606 */
[----:B------:R-:W1:Y:S01]  /*0a70*/  SHFL.DOWN PT, R2, R3, 0x4, 0x1f ;  /* 0x08801f0003027f89 */ /* 0x000e6200000e0000 */
[----:B0-----:R-:W-:-:S04]  /*0a80*/  SEL R0, R0, RZ, !P0 ;  /* 0x000000ff00007207 */ /* 0x001fc80004000000 */
[----:B------:R-:W-:Y:S02]  /*0a90*/  IADD3 R11, P1, PT, R0, R7, RZ ;  /* 0x00000007000b7210 */ /* 0x000fe40007f3e0ff */
[----:B-1----:R-:W-:-:S03]  /*0aa0*/  SEL R2, R2, RZ, !P0 ;  /* 0x000000ff02027207 */ /* 0x002fc60004000000 */
[----:B------:R-:W0:Y:S01]  /*0ab0*/  SHFL.DOWN PT, R0, R11, 0x8, 0x1f ;  /* 0x09001f000b007f89 */ /* 0x000e2200000e0000 */
[----:B------:R-:W-:Y:S01]  /*0ac0*/  ISETP.GT.AND P0, PT, R8, 0x17, PT ;  /* 0x000000170800780c */ /* 0x000fe20003f04270 */
[----:B------:R-:W-:Y:S01]  /*0ad0*/  IMAD.X R13, R2, 0x1, R3, P1 ;  /* 0x00000001020d7824 */ /* 0x000fe200008e0603 */
[----:B------:R-:W-:-:S04]  /*0ae0*/  ISETP.NE.AND P1, PT, R8, RZ, PT ;  /* 0x000000ff0800720c */ /* 0x000fc80003f25270 */
[----:B------:R-:W1:Y:S09]  /*0af0*/  SHFL.DOWN PT, R2, R13, 0x8, 0x1f ;  /* 0x09001f000d027f89 */ /* 0x000e7200000e0000 */
[----:B------:R-:W2:Y:S01]  /*0b00*/  @!P1 S2R R7, SR_CgaCtaId ;  /* 0x0000000000079919 */ /* 0x000ea20000008800 */
[----:B0-----:R-:W-:-:S04]  /*0b10*/  SEL R0, R0, RZ, !P0 ;  /* 0x000000ff00007207 */ /* 0x001fc80004000000 */
[----:B------:R-:W-:Y:S02]  /*0b20*/  IADD3 R9, P2, PT, R0, R11, RZ ;  /* 0x0000000b00097210 */ /* 0x000fe40007f5e0ff */
[----:B-1----:R-:W-:-:S03]  /*0b30*/  SEL R2, R2, RZ, !P0 ;  /* 0x000000ff02027207 */ /* 0x002fc60004000000 */
[----:B------:R-:W0:Y:S01]  /*0b40*/  SHFL.DOWN PT, R0, R9, 0x10, 0x1f ;  /* 0x0a001f0009007f89 */ /* 0x000e2200000e0000 */
[----:B------:R-:W-:Y:S01]  /*0b50*/  ISETP.GT.AND P0, PT, R8, 0xf, PT ;  /* 0x0000000f0800780c */ /* 0x000fe20003f04270 */
[----:B------:R-:W-:Y:S01]  /*0b60*/  IMAD.X R6, R2, 0x1, R13, P2 ;  /* 0x0000000102067824 */ /* 0x000fe200010e060d */
[----:B------:R-:W-:-:S04]  /*0b70*/  @!P1 MOV R2, 0x400 ;  /* 0x0000040000029802 */ /* 0x000fc80000000f00 */
[----:B------:R-:W1:Y:S01]  /*0b80*/  SHFL.DOWN PT, R3, R6, 0x10, 0x1f ;  /* 0x0a001f0006037f89 */ /* 0x000e6200000e0000 */
[----:B--2---:R-:W-:Y:S02]  /*0b90*/  @!P1 LEA R7, R7, R2, 0x18 ;  /* 0x0000000207079211 */ /* 0x004fe400078ec0ff */
[----:B0-----:R-:W-:Y:S02]  /*0ba0*/  SEL R4, R0, RZ, !P0 ;  /* 0x000000ff00047207 */ /* 0x001fe40004000000 */
[----:B------:R-:W-:Y:S02]  /*0bb0*/  @!P1 SHF.R.U32.HI R0, RZ, 0x2, R5 ;  /* 0x00000002ff009819 */ /* 0x000fe40000011605 */
[----:B------:R-:W-:Y:S02]  /*0bc0*/  IADD3 R2, P2, PT, R4, R9, RZ ;  /* 0x0000000904027210 */ /* 0x000fe40007f5e0ff */
[----:B------:R-:W-:Y:S02]  /*0bd0*/  @!P1 LOP3.LUT R0, R0, 0xf8, RZ, 0xc0, !PT ;  /* 0x000000f800009812 */ /* 0x000fe400078ec0ff */
[----:B-1----:R-:W-:-:S02]  /*0be0*/  SEL R3, R3, RZ, !P0 ;  /* 0x000000ff03037207 */ /* 0x002fc40004000000 */
[----:B------:R-:W-:Y:S01]  /*0bf0*/  ISETP.NE.AND P0, PT, R5, RZ, PT ;  /* 0x000000ff0500720c */ /* 0x000fe20003f05270 */
[----:B------:R-:W-:Y:S02]  /*0c00*/  @!P1 IMAD.IADD R7, R0, 0x1, R7 ;  /* 0x0000000100079824 */ /* 0x000fe400078e0207 */
[----:B------:R-:W-:-:S05]  /*0c10*/  IMAD.X R3, R3, 0x1, R6, P2 ;  /* 0x0000000103037824 */ /* 0x000fca00010e0606 */
[----:B------:R2:W-:Y:S01]  /*0c20*/  @!P1 STS.64 [R7+0x10], R2 ;  /* 0x0000100207009388 */ /* 0x0005e20000000a00 */
[----:B------:R-:W-:Y:S06]  /*0c30*/  BAR.SYNC.DEFER_BLOCKING 0x0 ;  /* 0x0000000000007b1d */ /* 0x000fec0000010000 */
[----:B------:R-:W-:Y:S05]  /*0c40*/  @P0 BRA `(.L_x_72) ;  /* 0x00000018007c0947 */ /* 0x000fea0003800000 */
[----:B------:R-:W0:Y:S01]  /*0c50*/  S2UR UR5, SR_CgaCtaId ;  /* 0x00000000000579c3 */ /* 0x000e220000008800 */
[----:B------:R-:W-:Y:S02]  /*0c60*/  UMOV UR4, 0x400 ;  /* 0x0000040000047882 */ /* 0x000fe40000000000 */
[----:B0-----:R-:W-:-:S09]  /*0c70*/  ULEA UR4, UR5, UR4, 0x18 ;  /* 0x0000000405047291 */ /* 0x001fd2000f8ec0ff */
[----:B------:R-:W-:Y:S04]  /*0c80*/  LDS.64 R32, [UR4+0x18] ;  /* 0x00001804ff207984 */ /* 0x000fe80008000a00 */
[----:B------:R-:W0:Y:S04]  /*0c90*/  LDS.128 R28, [UR4+0x20] ;  /* 0x00002004ff1c7984 */ /* 0x000e280008000c00 */
[----:B------:R-:W1:Y:S04]  /*0ca0*/  LDS.128 R24, [UR4+0x30] ;  /* 0x00003004ff187984 */ /* 0x000e680008000c00 */
[----:B------:R-:W3:Y:S04]  /*0cb0*/  LDS.128 R20, [UR4+0x40] ;  /* 0x00004004ff147984 */ /* 0x000ee80008000c00 */
[----:B------:R-:W4:Y:S04]  /*0cc0*/  LDS.128 R16, [UR4+0x50] ;  /* 0x00005004ff107984 */ /* 0x000f280008000c00 */
[----:B------:R-:W5:Y:S04]  /*0cd0*/  LDS.128 R12, [UR4+0x60] ;  /* 0x00006004ff0c7984 */ /* 0x000f680008000c00 */
[----:B------:R-:W5:Y:S04]  /*0ce0*/  LDS.128 R8, [UR4+0x70] ;  /* 0x00007004ff087984 */ /* 0x000f680008000c00 */
[----:B--2---:R-:W2:Y:S01]  /*0cf0*/  LDS.128 R4, [UR4+0x80] ;  /* 0x00008004ff047984 */ /* 0x004ea20008000c00 */
[----:B0-----:R-:W-:-:S04]  /*0d00*/  IADD3 R35, P1, P2, R28, R32, R2 ;  /* 0x000000201c237210 */ /* 0x001fc80007a3e002 */
[----:B-1----:R-:W-:Y:S02]  /*0d10*/  IADD3 R35, P3, P4, R24, R35, R30 ;  /* 0x0000002318237210 */ /* 0x002fe40007c7e01e */
[----:B------:R-:W-:Y:S02]  /*0d20*/  IADD3.X R29, PT, PT, R29, R33, R3, P1, P2 ;  /* 0x000000211d1d7210 */ /* 0x000fe40000fe4403 */
[----:B---3--:R-:W-:Y:S02]  /*0d30*/  IADD3 R3, P1, P2, R20, R35, R26 ;  /* 0x0000002314037210 */ /* 0x008fe40007a3e01a */
[----:B------:R-:W-:Y:S02]  /*0d40*/  IADD3.X R25, PT, PT, R25, R29, R31, P3, P4 ;  /* 0x0000001d19197210 */ /* 0x000fe40001fe841f */
[----:B----4-:R-:W-:Y:S02]  /*0d50*/  IADD3 R3, P3, P4, R16, R3, R22 ;  /* 0x0000000310037210 */ /* 0x010fe40007c7e016 */
[----:B------:R-:W-:-:S02]  /*0d60*/  IADD3.X R21, PT, PT, R21, R25, R27, P1, P2 ;  /* 0x0000001915157210 */ /* 0x000fc40000fe441b */
[----:B-----5:R-:W-:Y:S02]  /*0d70*/  IADD3 R3, P1, P2, R12, R3, R18 ;  /* 0x000000030c037210 */ /* 0x020fe40007a3e012 */
[----:B------:R-:W-:Y:S02]  /*0d80*/  IADD3.X R17, PT, PT, R17, R21, R23, P3, P4 ;  /* 0x0000001511117210 */ /* 0x000fe40001fe8417 */
[----:B------:R-:W-:Y:S02]  /*0d90*/  IADD3 R3, P3, P4, R8, R3, R14 ;  /* 0x0000000308037210 */ /* 0x000fe40007c7e00e */
[----:B------:R-:W-:Y:S02]  /*0da0*/  IADD3.X R13, PT, PT, R13, R17, R19, P1, P2 ;  /* 0x000000110d0d7210 */ /* 0x000fe40000fe4413 */
[----:B--2---:R-:W-:Y:S02]  /*0db0*/  IADD3 R3, P1, P2, R4, R3, R10 ;  /* 0x0000000304037210 */ /* 0x004fe40007a3e00a */
[----:B------:R-:W-:-:S02]  /*0dc0*/  IADD3.X R9, PT, PT, R9, R13, R15, P3, P4 ;  /* 0x0000000d09097210 */ /* 0x000fc40001fe840f */
[----:B------:R-:W-:Y:S02]  /*0dd0*/  IADD3 R2, P3, PT, R3, R6, RZ ;  /* 0x0000000603027210 */ /* 0x000fe40007f7e0ff */
[----:B------:R-:W-:-:S05]  /*0de0*/  IADD3.X R3, PT, PT, R5, R9, R11, P1, P2 ;  /* 0x0000000905037210 */ /* 0x000fca0000fe440b */
[----:B------:R-:W-:Y:S01]  /*0df0*/  IMAD.X R3, R3, 0x1, R7, P3 ;  /* 0x0000000103037824 */ /* 0x000fe200018e0607 */
[----:B------:R-:W-:Y:S06]  /*0e00*/  BRA `(.L_x_72) ;  /* 0x00000018000c7947 */ /* 0x000fec0003800000 */
.L_x_71:
[----:B------:R-:W-:Y:S01]  /*0e10*/  LOP3.LUT R0, R5, 0x3e0, RZ, 0xc0, !PT ;  /* 0x000003e005007812 */ /* 0x000fe200078ec0ff */
[----:B------:R-:W0:Y:S03]  /*0e20*/  S2R R12, SR_LANEID ;  /* 0x00000000000c7919 */ /* 0x000e260000000000 */
[----:B------:R-:W-:Y:S01]  /*0e30*/  LOP3.LUT R9, RZ, R0, RZ, 0x33, !PT ;  /* 0x00000000ff097212 */ /* 0x000fe200078e33ff */
[----:B------:R-:W-:-:S04]  /*0e40*/  VIADD R7, R0, 0x20 ;  /* 0x0000002000077836 */ /* 0x000fc80000000000 */
[----:B------:R-:W-:Y:S01]  /*0e50*/  IMAD.IADD R9, R9, 0x1, R4 ;  /* 0x0000000109097824 */ /* 0x000fe200078e0204 */
[----:B------:R-:W-:-:S04]  /*0e60*/  ISETP.GT.AND P0, PT, R7, R4, PT ;  /* 0x000000040700720c */ /* 0x000fc80003f04270 */
[----:B------:R-:W-:-:S05]  /*0e70*/  SEL R9, R9, 0x1f, P0 ;  /* 0x0000001f09097807 */ /* 0x000fca0000000000 */
[----:B-----5:R-:W1:Y:S04]  /*0e80*/  SHFL.DOWN PT, R0, R2, 0x1, R9 ;  /* 0x0820000002007989 */ /* 0x020e6800000e0009 */
[----:B------:R-:W2:Y:S01]  /*0e90*/  SHFL.DOWN PT, R6, R3, 0x1, R9 ;  /* 0x0820000003067989 */ /* 0x000ea200000e0009 */
[C---:B0-----:R-:W-:Y:S01]  /*0ea0*/  ISETP.GE.AND P0, PT, R12.reuse, R9, PT ;  /* 0x000000090c00720c */ /* 0x041fe20003f06270 */
[C---:B------:R-:W-:Y:S01]  /*0eb0*/  VIADD R8, R12.reuse, 0x2 ;  /* 0x000000020c087836 */ /* 0x040fe20000000000 */
[----:B------:R-:W-:Y:S02]  /*0ec0*/  ISETP.NE.AND P2, PT, R12, RZ, PT ;  /* 0x000000ff0c00720c */ /* 0x000fe40003f45270 */
[----:B-1----:R-:W-:Y:S02]  /*0ed0*/  SEL R7, R0, RZ, !P0 ;  /* 0x000000ff00077207 */ /* 0x002fe40004000000 */
[----:B--2---:R-:W-:-:S02]  /*0ee0*/  SEL R6, R6, RZ, !P0 ;  /* 0x000000ff06067207 */ /* 0x004fc40004000000 */
[----:B------:R-:W-:-:S05]  /*0ef0*/  IADD3 R7, P0, PT, R2, R7, RZ ;  /* 0x0000000702077210 */ /* 0x000fca0007f1e0ff */
[----:B------:R-:W-:Y:S01]  /*0f00*/  IMAD.X R11, R3, 0x1, R6, P0 ;  /* 0x00000001030b7824 */ /* 0x000fe200000e0606 */
[----:B------:R-:W0:Y:S01]  /*0f10*/  SHFL.DOWN PT, R0, R7, 0x2, R9 ;  /* 0x0840000007007989 */ /* 0x000e2200000e0009 */
[----:B------:R-:W-:-:S03]  /*0f20*/  ISETP.GT.AND P0, PT, R8, R9, PT ;  /* 0x000000090800720c */ /* 0x000fc60003f04270 */
[----:B------:R-:W1:Y:S01]  /*0f30*/  SHFL.DOWN PT, R6, R11, 0x2, R9 ;  /* 0x084000000b067989 */ /* 0x000e6200000e0009 */
[----:B0-----:R-:W-:-:S04]  /*0f40*/  SEL R0, R0, RZ, !P0 ;  /* 0x000000ff00007207 */ /* 0x001fc80004000000 */
[----:B------:R-:W-:Y:S02]  /*0f50*/  IADD3 R8, P1, PT, R0, R7, RZ ;  /* 0x0000000700087210 */ /* 0x000fe40007f3e0ff */
[----:B-1----:R-:W-:-:S03]  /*0f60*/  SEL R6, R6, RZ, !P0 ;  /* 0x000000ff06067207 */ /* 0x002fc60004000000 */
[----:B------:R-:W0:Y:S02]  /*0f70*/  SHFL.DOWN PT, R0, R8, 0x4, R9 ;  /* 0x0880000008007989 */ /* 0x000e2400000e0009 */
[----:B------:R-:W-:Y:S02]  /*0f80*/  IMAD.X R10, R6, 0x1, R11, P1 ;  /* 0x00000001060a7824 */ /* 0x000fe400008e060b */
[----:B------:R-:W-:Y:S01]  /*0f90*/  VIADD R6, R12, 0x4 ;  /* 0x000000040c067836 */ /* 0x000fe20000000000 */
[----:B------:R-:W1:Y:S02]  /*0fa0*/  @!P2 S2R R11, SR_CgaCtaId ;  /* 0x00000000000ba919 */ /* 0x000e640000008800 */
[----:B------:R-:W2:Y:S02]  /*0fb0*/  SHFL.DOWN PT, R2, R10, 0x4, R9 ;  /* 0x088000000a027989 */ /* 0x000ea400000e0009 */
[----:B------:R-:W-:Y:S01]  /*0fc0*/  ISETP.GT.AND P0, PT, R6, R9, PT ;  /* 0x000000090600720c */ /* 0x000fe20003f04270 */
[----:B------:R-:W-:-:S03]  /*0fd0*/  VIADD R6, R12, 0x8 ;  /* 0x000000080c067836 */ /* 0x000fc60000000000 */
[----:B0-----:R-:W-:-:S04]  /*0fe0*/  SEL R0, R0, RZ, !P0 ;  /* 0x000000ff00007207 */ /* 0x001fc80004000000 */
[----:B------:R-:W-:Y:S02]  /*0ff0*/  IADD3 R3, P1, PT, R0, R8, RZ ;  /* 0x0000000800037210 */ /* 0x000fe40007f3e0ff */
[----:B--2---:R-:W-:-:S03]  /*1000*/  SEL R2, R2, RZ, !P0 ;  /* 0x000000ff02027207 */ /* 0x004fc60004000000 */
[----:B------:R-:W0:Y:S01]  /*1010*/  SHFL.DOWN PT, R0, R3, 0x8, R9 ;  /* 0x0900000003007989 */ /* 0x000e2200000e0009 */
[----:B------:R-:W-:Y:S01]  /*1020*/  ISETP.GT.AND P0, PT, R6, R9, PT ;  /* 0x000000090600720c */ /* 0x000fe20003f04270 */
[----:B------:R-:W-:-:S05]  /*1030*/  IMAD.X R7, R2, 0x1, R10, P1 ;  /* 0x0000000102077824 */ /* 0x000fca00008e060a */
[----:B------:R-:W2:Y:S01]  /*1040*/  SHFL.DOWN PT, R2, R7, 0x8, R9 ;  /* 0x0900000007027989 */ /* 0x000ea200000e0009 */
[----:B0-----:R-:W-:-:S04]  /*1050*/  SEL R0, R0, RZ, !P0 ;  /* 0x000000ff00007207 */ /* 0x001fc80004000000 */
[----:B------:R-:W-:Y:S02]  /*1060*/  IADD3 R6, P1, PT, R0, R3, RZ ;  /* 0x0000000300067210 */ /* 0x000fe40007f3e0ff */
[----:B--2---:R-:W-:-:S03]  /*1070*/  SEL R2, R2, RZ, !P0 ;  /* 0x000000ff02027207 */ /* 0x004fc60004000000 */
[----:B------:R-:W0:Y:S02]  /*1080*/  SHFL.DOWN PT, R0, R6, 0x10, R9 ;  /* 0x0a00000006007989 */ /* 0x000e2400000e0009 */
[----:B------:R-:W-:Y:S01]  /*1090*/  IMAD.X R8, R2, 0x1, R7, P1 ;  /* 0x0000000102087824 */ /* 0x000fe200008e0607 */
[----:B------:R-:W-:Y:S01]  /*10a0*/  @!P2 SHF.R.U32.HI R7, RZ, 0x2, R5 ;  /* 0x00000002ff07a819 */ /* 0x000fe20000011605 */
[----:B------:R-:W-:-:S03]  /*10b0*/  VIADD R2, R12, 0x10 ;  /* 0x000000100c027836 */ /* 0x000fc60000000000 */
[----:B------:R-:W2:Y:S01]  /*10c0*/  SHFL.DOWN PT, R3, R8, 0x10, R9 ;  /* 0x0a00000008037989 */ /* 0x000ea200000e0009 */
[----:B------:R-:W-:Y:S02]  /*10d0*/  @!P2 LOP3.LUT R7, R7, 0xf8, RZ, 0xc0, !PT ;  /* 0x000000f80707a812 */ /* 0x000fe400078ec0ff */
[----:B------:R-:W-:Y:S02]  /*10e0*/  ISETP.GT.AND P0, PT, R2, R9, PT ;  /* 0x000000090200720c */ /* 0x000fe40003f04270 */
[----:B------:R-:W-:-:S04]  /*10f0*/  @!P2 MOV R2, 0x400 ;  /* 0x000004000002a802 */ /* 0x000fc80000000f00 */
[----:B-1----:R-:W-:-:S05]  /*1100*/  @!P2 LEA R10, R11, R2, 0x18 ;  /* 0x000000020b0aa211 */ /* 0x002fca00078ec0ff */
[----:B------:R-:W-:Y:S01]  /*1110*/  @!P2 IMAD.IADD R7, R7, 0x1, R10 ;  /* 0x000000010707a824 */ /* 0x000fe200078e020a */
[----:B0-----:R-:W-:-:S04]  /*1120*/  SEL R0, R0, RZ, !P0 ;  /* 0x000000ff00007207 */ /* 0x001fc80004000000 */
[----:B------:R-:W-:Y:S02]  /*1130*/  IADD3 R2, P1, PT, R0, R6, RZ ;  /* 0x0000000600027210 */ /* 0x000fe40007f3e0ff */
[----:B--2---:R-:W-:Y:S02]  /*1140*/  SEL R3, R3, RZ, !P0 ;  /* 0x000000ff03037207 */ /* 0x004fe40004000000 */
[----:B------:R-:W-:-:S03]  /*1150*/  ISETP.NE.AND P0, PT, R5, RZ, PT ;  /* 0x000000ff0500720c */ /* 0x000fc60003f05270 */
[----:B------:R-:W-:-:S05]  /*1160*/  IMAD.X R3, R3, 0x1, R8, P1 ;  /* 0x0000000103037824 */ /* 0x000fca00008e0608 */
[----:B------:R1:W-:Y:S01]  /*1170*/  @!P2 STS.64 [R7+0x10], R2 ;  /* 0x000010020700a388 */ /* 0x0003e20000000a00 */
[----:B------:R-:W-:Y:S06]  /*1180*/  BAR.SYNC.DEFER_BLOCKING 0x0 ;  /* 0x0000000000007b1d */ /* 0x000fec0000010000 */
[----:B------:R-:W-:Y:S05]  /*1190*/  @P0 BRA `(.L_x_72) ;  /* 0x0000001400280947 */ /* 0x000fea0003800000 */
[----:B------:R-:W0:Y:S01]  /*11a0*/  S2UR UR5, SR_CgaCtaId ;  /* 0x00000000000579c3 */ /* 0x000e220000008800 */
[----:B------:R-:W-:Y:S01]  /*11b0*/  UMOV UR4, 0x400 ;  /* 0x0000040000047882 */ /* 0x000fe20000000000 */
[C---:B------:R-:W-:Y:S02]  /*11c0*/  ISETP.GT.AND P2, PT, R4.reuse, 0x40, PT ;  /* 0x000000400400780c */ /* 0x040fe40003f44270 */
[C---:B------:R-:W-:Y:S02]  /*11d0*/  ISETP.GT.AND P1, PT, R4.reuse, 0x20, PT ;  /* 0x000000200400780c */ /* 0x040fe40003f24270 */
[C---:B------:R-:W-:Y:S02]  /*11e0*/  ISETP.GT.AND P5, PT, R4.reuse, 0x180, PT ;  /* 0x000001800400780c */ /* 0x040fe40003fa4270 */
[----:B------:R-:W-:Y:S01]  /*11f0*/  ISETP.GT.AND P6, PT, R4, 0x1a0, PT ;  /* 0x000001a00400780c */ /* 0x000fe20003fc4270 */
[----:B0-----:R-:W-:-:S09]  /*1200*/  ULEA UR4, UR5, UR4, 0x18 ;  /* 0x0000000405047291 */ /* 0x001fd2000f8ec0ff */
[----:B------:R-:W0:Y:S04]  /*1210*/  LDS.128 R8, [UR4+0x20] ;  /* 0x00002004ff087984 */ /* 0x000e280008000c00 */
[----:B-1----:R-:W1:Y:S04]  /*1220*/  LDS.64 R6, [UR4+0x18] ;  /* 0x00001804ff067984 */ /* 0x002e680008000a00 */
[----:B------:R-:W2:Y:S04]  /*1230*/  LDS.128 R12, [UR4+0x30] ;  /* 0x00003004ff0c7984 */ /* 0x000ea80008000c00 */
[----:B------:R-:W3:Y:S04]  /*1240*/  LDS.128 R16, [UR4+0x40] ;  /* 0x00004004ff107984 */ /* 0x000ee80008000c00 */
[----:B------:R-:W4:Y:S04]  /*1250*/  LDS.128 R20, [UR4+0x50] ;  /* 0x00005004ff147984 */ /* 0x000f280008000c00 */
[----:B------:R-:W5:Y:S04]  /*1260*/  LDS.128 R24, [UR4+0x60] ;  /* 0x00006004ff187984 */ /* 0x000f680008000c00 */
[----:B------:R-:W5:Y:S04]  /*1270*/  LDS.128 R32, [UR4+0x70] ;  /* 0x00007004ff207984 */ /* 0x000f680008000c00 */
[----:B------:R-:W5:Y:S01]  /*1280*/  LDS.128 R28, [UR4+0x80] ;  /* 0x00008004ff1c7984 */ /* 0x000f620008000c00 */
[----:B0-----:R-:W-:-:S02]  /*1290*/  SEL R5, R8, RZ, P2 ;  /* 0x000000ff08057207 */ /* 0x001fc40001000000 */
[----:B------:R-:W-:Y:S02]  /*12a0*/  SEL R8, R9, RZ, P2 ;  /* 0x000000ff09087207 */ /* 0x000fe40001000000 */
[----:B-1----:R-:W-:Y:S02]  /*12b0*/  SEL R0, R6, RZ, P1 ;  /* 0x000000ff06007207 */ /* 0x002fe40000800000 */
[----:B------:R-:W-:Y:S02]  /*12c0*/  SEL R7, R7, RZ, P1 ;  /* 0x000000ff07077207 */ /* 0x000fe40000800000 */
[C---:B------:R-:W-:Y:S02]  /*12d0*/  ISETP.GT.AND P1, PT, R4.reuse, 0x60, PT ;  /* 0x000000600400780c */ /* 0x040fe40003f24270 */
[----:B------:R-:W-:Y:S02]  /*12e0*/  ISETP.GT.AND P2, PT, R4, 0x80, PT ;  /* 0x000000800400780c */ /* 0x000fe40003f44270 */
[----:B------:R-:W-:-:S02]  /*12f0*/  IADD3 R0, P3, P4, R5, R0, R2 ;  /* 0x0000000005007210 */ /* 0x000fc40007c7e002 */
[----:B------:R-:W-:Y:S02]  /*1300*/  SEL R5, R10, RZ, P1 ;  /* 0x000000ff0a057207 */ /* 0x000fe40000800000 */
[----:B------:R-:W-:Y:S02]  /*1310*/  SEL R11, R11, RZ, P1 ;  /* 0x000000ff0b0b7207 */ /* 0x000fe40000800000 */
[----:B--2---:R-:W-:Y:S02]  /*1320*/  SEL R2, R12, RZ, P2 ;  /* 0x000000ff0c027207 */ /* 0x004fe40001000000 */
[----:B------:R-:W-:Y:S02]  /*1330*/  SEL R6, R13, RZ, P2 ;  /* 0x000000ff0d067207 */ /* 0x000fe40001000000 */
[C---:B------:R-:W-:Y:S02]  /*1340*/  ISETP.GT.AND P1, PT, R4.reuse, 0xa0, PT ;  /* 0x000000a00400780c */ /* 0x040fe40003f24270 */
[----:B------:R-:W-:-:S02]  /*1350*/  ISETP.GT.AND P2, PT, R4, 0xc0, PT ;  /* 0x000000c00400780c */ /* 0x000fc40003f44270 */
[----:B------:R-:W-:Y:S02]  /*1360*/  IADD3.X R7, PT, PT, R8, R7, R3, P3, P4 ;  /* 0x0000000708077210 */ /* 0x000fe40001fe8403 */
[----:B------:R-:W-:Y:S02]  /*1370*/  IADD3 R2, P3, P4, R2, R0, R5 ;  /* 0x0000000002027210 */ /* 0x000fe40007c7e005 */
[----:B------:R-:W-:Y:S02]  /*1380*/  SEL R3, R14, RZ, P1 ;  /* 0x000000ff0e037207 */ /* 0x000fe40000800000 */
[----:B---3--:R-:W-:Y:S02]  /*1390*/  SEL R0, R16, RZ, P2 ;  /* 0x000000ff10007207 */ /* 0x008fe40001000000 */
[----:B------:R-:W-:Y:S02]  /*13a0*/  SEL R14, R15, RZ, P1 ;  /* 0x000000ff0f0e7207 */ /* 0x000fe40000800000 */
[----:B------:R-:W-:-:S02]  /*13b0*/  ISETP.GT.AND P1, PT, R4, 0xe0, PT ;  /* 0x000000e00400780c */ /* 0x000fc40003f24270 */
[----:B------:R-:W-:Y:S02]  /*13c0*/  IADD3.X R6, PT, PT, R6, R7, R11, P3, P4 ;  /* 0x0000000706067210 */ /* 0x000fe40001fe840b */
[----:B------:R-:W-:Y:S02]  /*13d0*/  SEL R5, R17, RZ, P2 ;  /* 0x000000ff11057207 */ /* 0x000fe40001000000 */
[----:B------:R-:W-:Y:S02]  /*13e0*/  IADD3 R0, P3, P4, R0, R2, R3 ;  /* 0x0000000200007210 */ /* 0x000fe40007c7e003 */
[----:B------:R-:W-:Y:S02]  /*13f0*/  ISETP.GT.AND P2, PT, R4, 0x100, PT ;  /* 0x000001000400780c */ /* 0x000fe40003f44270 */
[----:B------:R-:W-:Y:S02]  /*1400*/  SEL R3, R18, RZ, P1 ;  /* 0x000000ff12037207 */ /* 0x000fe40000800000 */
[----:B------:R-:W-:-:S02]  /*1410*/  SEL R19, R19, RZ, P1 ;  /* 0x000000ff13137207 */ /* 0x000fc40000800000 */
[----:B------:R-:W-:Y:S02]  /*1420*/  ISETP.GT.AND P1, PT, R4, 0x120, PT ;  /* 0x000001200400780c */ /* 0x000fe40003f24270 */
[----:B------:R-:W-:Y:S02]  /*1430*/  IADD3.X R5, PT, PT, R5, R6, R14, P3, P4 ;  /* 0x0000000605057210 */ /* 0x000fe40001fe840e */
[----:B----4-:R-:W-:Y:S02]  /*1440*/  SEL R2, R20, RZ, P2 ;  /* 0x000000ff14027207 */ /* 0x010fe40001000000 */
[----:B------:R-:W-:Y:S02]  /*1450*/  SEL R6, R21, RZ, P2 ;  /* 0x000000ff15067207 */ /* 0x000fe40001000000 */
[----:B------:R-:W-:Y:S02]  /*1460*/  ISETP.GT.AND P2, PT, R4, 0x140, PT ;  /* 0x000001400400780c */ /* 0x000fe40003f44270 */
[----:B------:R-:W-:-:S02]  /*1470*/  SEL R7, R22, RZ, P1 ;  /* 0x000000ff16077207 */ /* 0x000fc40000800000 */
[----:B------:R-:W-:Y:S02]  /*1480*/  SEL R22, R23, RZ, P1 ;  /* 0x000000ff17167207 */ /* 0x000fe40000800000 */
[----:B------:R-:W-:Y:S02]  /*1490*/  IADD3 R2, P3, P4, R2, R0, R3 ;  /* 0x0000000002027210 */ /* 0x000fe40007c7e003 */
[----:B------:R-:W-:Y:S02]  /*14a0*/  ISETP.GT.AND P1, PT, R4, 0x160, PT ;  /* 0x000001600400780c */ /* 0x000fe40003f24270 */
[----:B-----5:R-:W-:Y:S02]  /*14b0*/  SEL R0, R24, RZ, P2 ;  /* 0x000000ff18007207 */ /* 0x020fe40001000000 */
[----:B------:R-:W-:Y:S02]  /*14c0*/  IADD3.X R6, PT, PT, R6, R5, R19, P3, P4 ;  /* 0x0000000506067210 */ /* 0x000fe40001fe8413 */
[----:B------:R-:W-:-:S02]  /*14d0*/  SEL R3, R26, RZ, P1 ;  /* 0x000000ff1a037207 */ /* 0x000fc40000800000 */
[----:B------:R-:W-:Y:S02]  /*14e0*/  SEL R27, R27, RZ, P1 ;  /* 0x000000ff1b1b7207 */ /* 0x000fe40000800000 */
[----:B------:R-:W-:Y:S02]  /*14f0*/  SEL R5, R25, RZ, P2 ;  /* 0x000000ff19057207 */ /* 0x000fe40001000000 */
[----:B------:R-:W-:Y:S02]  /*1500*/  IADD3 R0, P1, P3, R0, R2, R7 ;  /* 0x0000000200007210 */ /* 0x000fe40007b3e007 */
[----:B------:R-:W-:Y:S02]  /*1510*/  SEL R2, R32, RZ, P5 ;  /* 0x000000ff20027207 */ /* 0x000fe40002800000 */
[----:B------:R-:W-:Y:S02]  /*1520*/  ISETP.GT.AND P2, PT, R4, 0x1c0, PT ;  /* 0x000001c00400780c */ /* 0x000fe40003f44270 */
[----:B------:R-:W-:-:S02]  /*1530*/  IADD3.X R5, PT, PT, R5, R6, R22, P1, P3 ;  /* 0x0000000605057210 */ /* 0x000fc40000fe6416 */
[----:B------:R-:W-:Y:S02]  /*1540*/  IADD3 R2, P3, P4, R2, R0, R3 ;  /* 0x0000000002027210 */ /* 0x000fe40007c7e003 */
[----:B------:R-:W-:Y:S02]  /*1550*/  SEL R0, R34, RZ, P6 ;  /* 0x000000ff22007207 */ /* 0x000fe40003000000 */
[----:B------:R-:W-:Y:S02]  /*1560*/  SEL R3, R28, RZ, P2 ;  /* 0x000000ff1c037207 */ /* 0x000fe40001000000 */
[----:B------:R-:W-:Y:S02]  /*1570*/  ISETP.GT.AND P1, PT, R4, 0x1e0, PT ;  /* 0x000001e00400780c */ /* 0x000fe40003f24270 */
[----:B------:R-:W-:Y:S02]  /*1580*/  SEL R4, R33, RZ, P5 ;  /* 0x000000ff21047207 */ /* 0x000fe40002800000 */
[----:B------:R-:W-:-:S02]  /*1590*/  SEL R35, R35, RZ, P6 ;  /* 0x000000ff23237207 */ /* 0x000fc40003000000 */
[----:B------:R-:W-:Y:S02]  /*15a0*/  IADD3 R3, P5, P6, R3, R2, R0 ;  /* 0x0000000203037210 */ /* 0x000fe40007ebe000 */
[----:B------:R-:W-:Y:S02]  /*15b0*/  SEL R2, R30, RZ, P1 ;  /* 0x000000ff1e027207 */ /* 0x000fe40000800000 */
[----:B------:R-:W-:Y:S02]  /*15c0*/  IADD3.X R4, PT, PT, R4, R5, R27, P3, P4 ;  /* 0x0000000504047210 */ /* 0x000fe40001fe841b */
[----:B------:R-:W-:Y:S02]  /*15d0*/  SEL R0, R29, RZ, P2 ;  /* 0x000000ff1d007207 */ /* 0x000fe40001000000 */
[----:B------:R-:W-:Y:S02]  /*15e0*/  IADD3 R2, P2, PT, R2, R3, RZ ;  /* 0x0000000302027210 */ /* 0x000fe40007f5e0ff */
[----:B------:R-:W-:-:S02]  /*15f0*/  SEL R3, R31, RZ, P1 ;  /* 0x000000ff1f037207 */ /* 0x000fc40000800000 */
[----:B------:R-:W-:-:S05]  /*1600*/  IADD3.X R0, PT, PT, R0, R4, R35, P5, P6 ;  /* 0x0000000400007210 */ /* 0x000fca0002fec423 */
[----:B------:R-:W-:Y:S01]  /*1610*/  IMAD.X R3, R3, 0x1, R0, P2 ;  /* 0x0000000103037824 */ /* 0x000fe200010e0600 */
[----:B------:R-:W-:Y:S06]  /*1620*/  BRA `(.L_x_72) ;  /* 0x0000001000047947 */ /* 0x000fec0003800000 */
.L_x_58:
[----:B------:R-:W0:Y:S01]  /*1630*/  S2R R39, SR_TID.X ;  /* 0x0000000000277919 */ /* 0x000e220000002100 */
[----:B------:R-:W1:Y:S02]  /*1640*/  LDCU.64 UR4, c[0x0][0x380] ;  /* 0x00007000ff0477ac */ /* 0x000e640008000a00 */
[----:B-1----:R-:W-:Y:S02]  /*1650*/  IMAD.U32 R2, RZ, RZ, UR4 ;  /* 0x00000004ff027e24 */ /* 0x002fe4000f8e00ff */
[----:B------:R-:W-:Y:S02]  /*1660*/  IMAD.U32 R3, RZ, RZ, UR5 ;  /* 0x00000005ff037e24 */ /* 0x000fe4000f8e00ff */
[----:B0-----:R-:W-:-:S05]  /*1670*/  IMAD.WIDE.U32 R18, R39, 0x8, R2 ;  /* 0x0000000827127825 */ /* 0x001fca00078e0002 */
[----:B------:R-:W2:Y:S04]  /*1680*/  LDG.E.64.CONSTANT R20, desc[UR6][R18.64] ;  /* 0x0000000612147981 */ /* 0x000ea8000c1e9b00 */
[----:B------:R-:W2:Y:S04]  /*1690*/  LDG.E.64.CONSTANT R6, desc[UR6][R18.64+0x1000] ;  /* 0x0010000612067981 */ /* 0x000ea8000c1e9b00 */
[----:B------:R-:W2:Y:S04]  /*16a0*/  LDG.E.64.CONSTANT R8, desc[UR6][R18.64+0x2000] ;  /* 0x0020000612087981 */ /* 0x000ea8000c1e9b00 */
[----:B------:R-:W3:Y:S04]  /*16b0*/  LDG.E.64.CONSTANT R10, desc[UR6][R18.64+0x3000] ;  /* 0x00300006120a7981 */ /* 0x000ee8000c1e9b00 */
[----:B------:R-:W3:Y:S04]  /*16c0*/  LDG.E.64.CONSTANT R12, desc[UR6][R18.64+0x4000] ;  /* 0x00400006120c7981 */ /* 0x000ee8000c1e9b00 */
[----:B------:R-:W4:Y:S04]  /*16d0*/  LDG.E.64.CONSTANT R14, desc[UR6][R18.64+0x5000] ;  /* 0x00500006120e7981 */ /* 0x000f28000c1e9b00 */
[----:B------:R-:W4:Y:S01]  /*16e0*/  LDG.E.64.CONSTANT R16, desc[UR6][R18.64+0x6000] ;  /* 0x0060000612107981 */ /* 0x000f22000c1e9b00 */
[----:B------:R-:W-:Y:S01]  /*16f0*/  UMOV UR4, 0xe00 ;  /* 0x00000e0000047882 */ /* 0x000fe20000000000 */
[----:B--2---:R-:W-:-:S04]  /*1700*/  IADD3 R43, P0, P1, R8, R6, R20 ;  /* 0x00000006082b7210 */ /* 0x004fc8000791e014 */
[----:B------:R-:W-:Y:S02]  /*1710*/  IADD3.X R7, PT, PT, R9, R7, R21, P0, P1 ;  /* 0x0000000709077210 */ /* 0x000fe400007e2415 */
[----:B------:R-:W-:Y:S02]  /*1720*/  ISETP.GE.U32.AND P0, PT, R4, 0x1c00, PT ;  /* 0x00001c000400780c */ /* 0x000fe40003f06070 */
[----:B---3--:R-:W-:-:S04]  /*1730*/  IADD3 R43, P2, P3, R12, R10, R43 ;  /* 0x0000000a0c2b7210 */ /* 0x008fc80007b5e02b */
[----:B------:R-:W-:Y:S02]  /*1740*/  IADD3.X R11, PT, PT, R13, R11, R7, P2, P3 ;  /* 0x0000000b0d0b7210 */ /* 0x000fe400017e6407 */
[----:B----4-:R-:W-:-:S04]  /*1750*/  IADD3 R43, P1, P4, R16, R14, R43 ;  /* 0x0000000e102b7210 */ /* 0x010fc80007c3e02b */
[----:B------:R-:W-:Y:S01]  /*1760*/  IADD3.X R41, PT, PT, R17, R15, R11, P1, P4 ;  /* 0x0000000f11297210 */ /* 0x000fe20000fe840b */
[----:B------:R-:W-:Y:S08]  /*1770*/  @!P0 BRA `(.L_x_73) ;  /* 0x0000000000708947 */ /* 0x000ff00003800000 */
[----:B------:R-:W0:Y:S01]  /*1780*/  LDC R20, c[0x0][0x390] ;  /* 0x0000e400ff147b82 */ /* 0x000e220000000800 */
[----:B------:R-:W-:Y:S01]  /*1790*/  VIADD R21, R4, 0xfffff200 ;  /* 0xfffff20004157836 */ /* 0x000fe20000000000 */
[----:B------:R-:W-:-:S06]  /*17a0*/  UMOV UR4, 0xe00 ;  /* 0x00000e0000047882 */ /* 0x000fcc0000000000 */
[----:B------:R-:W1:Y:S02]  /*17b0*/  LDC.64 R2, c[0x0][0x380] ;  /* 0x0000e000ff027b82 */ /* 0x000e640000000a00 */
.L_x_75:
[----:B------:R-:W-:-:S04]  /*17c0*/  VIADD R7, R39, UR4 ;  /* 0x0000000427077c36 */ /* 0x000fc80008000000 */
[----:B-1----:R-:W-:-:S05]  /*17d0*/  IMAD.WIDE.U32 R6, R7, 0x8, R2 ;  /* 0x0000000807067825 */ /* 0x002fca00078e0002 */
[----:B------:R-:W2:Y:S04]  /*17e0*/  LDG.E.64.CONSTANT R4, desc[UR6][R6.64] ;  /* 0x0000000606047981 */ /* 0x000ea8000c1e9b00 */
[----:B------:R-:W2:Y:S04]  /*17f0*/  LDG.E.64.CONSTANT R8, desc[UR6][R6.64+0x1000] ;  /* 0x0010000606087981 */ /* 0x000ea8000c1e9b00 */
[----:B------:R-:W3:Y:S04]  /*1800*/  LDG.E.64.CONSTANT R10, desc[UR6][R6.64+0x2000] ;  /* 0x00200006060a7981 */ /* 0x000ee8000c1e9b00 */
[----:B------:R-:W3:Y:S04]  /*1810*/  LDG.E.64.CONSTANT R12, desc[UR6][R6.64+0x3000] ;  /* 0x00300006060c7981 */ /* 0x000ee8000c1e9b00 */
[----:B------:R-:W4:Y:S04]  /*1820*/  LDG.E.64.CONSTANT R14, desc[UR6][R6.64+0x4000] ;  /* 0x00400006060e7981 */ /* 0x000f28000c1e9b00 */
[----:B------:R-:W4:Y:S04]  /*1830*/  LDG.E.64.CONSTANT R16, desc[UR6][R6.64+0x5000] ;  /* 0x0050000606107981 */ /* 0x000f28000c1e9b00 */
[----:B------:R-:W5:Y:S01]  /*1840*/  LDG.E.64.CONSTANT R18, desc[UR6][R6.64+0x6000] ;  /* 0x0060000606127981 */ /* 0x000f62000c1e9b00 */
[----:B--2---:R-:W-:Y:S01]  /*1850*/  IADD3 R43, P0, P1, R8, R4, R43 ;  /* 0x00000004082b7210 */ /* 0x004fe2000791e02b */
[----:B0-----:R-:W-:-:S03]  /*1860*/  IMAD.MOV.U32 R4, RZ, RZ, R20 ;  /* 0x000000ffff047224 */ /* 0x001fc600078e0014 */
[----:B------:R-:W-:Y:S01]  /*1870*/  IADD3.X R5, PT, PT, R9, R5, R41, P0, P1 ;  /* 0x0000000509057210 */ /* 0x000fe200007e2429 */
[----:B------:R-:W-:Y:S01]  /*1880*/  VIADD R0, R4, -UR4 ;  /* 0x8000000404007c36 */ /* 0x000fe20008000000 */
[----:B---3--:R-:W-:-:S04]  /*1890*/  IADD3 R43, P2, P3, R12, R10, R43 ;  /* 0x0000000a0c2b7210 */ /* 0x008fc80007b5e02b */
[----:B------:R-:W-:Y:S02]  /*18a0*/  ISETP.GE.AND P0, PT, R0, 0xe00, PT ;  /* 0x00000e000000780c */ /* 0x000fe40003f06270 */
[----:B------:R-:W-:Y:S02]  /*18b0*/  IADD3.X R11, PT, PT, R13, R11, R5, P2, P3 ;  /* 0x0000000b0d0b7210 */ /* 0x000fe400017e6405 */
[----:B----4-:R-:W-:-:S04]  /*18c0*/  IADD3 R43, P1, P4, R16, R14, R43 ;  /* 0x0000000e102b7210 */ /* 0x010fc80007c3e02b */
[----:B-----5:R-:W-:Y:S02]  /*18d0*/  IADD3 R43, P2, PT, R18, R43, RZ ;  /* 0x0000002b122b7210 */ /* 0x020fe40007f5e0ff */
[----:B------:R-:W-:-:S05]  /*18e0*/  IADD3.X R15, PT, PT, R17, R15, R11, P1, P4 ;  /* 0x0000000f110f7210 */ /* 0x000fca0000fe840b */
[----:B------:R-:W-:Y:S01]  /*18f0*/  IMAD.X R41, R19, 0x1, R15, P2 ;  /* 0x0000000113297824 */ /* 0x000fe200010e060f */
[----:B------:R-:W-:Y:S06]  /*1900*/  @!P0 BRA `(.L_x_74) ;  /* 0x0000000800248947 */ /* 0x000fec0003800000 */
[----:B------:R-:W-:-:S06]  /*1910*/  UIADD3 UR4, UPT, UPT, UR4, 0xe00, URZ ;  /* 0x00000e0004047890 */ /* 0x000fcc000fffe0ff */
[----:B------:R-:W-:-:S13]  /*1920*/  ISETP.LT.AND P0, PT, R21, UR4, PT ;  /* 0x0000000415007c0c */ /* 0x000fda000bf01270 */
[----:B------:R-:W-:Y:S05]  /*1930*/  @!P0 BRA `(.L_x_75) ;  /* 0xfffffffc00a08947 */ /* 0x000fea000383ffff */
.L_x_73:
[----:B------:R-:W-:-:S13]  /*1940*/  ISETP.LE.AND P0, PT, R4, UR4, PT ;  /* 0x0000000404007c0c */ /* 0x000fda000bf03270 */
[----:B------:R-:W-:Y:S05]  /*1950*/  @P0 BRA `(.L_x_74) ;  /* 0x0000000800100947 */ /* 0x000fea0003800000 */
[----:B------:R-:W-:Y:S01]  /*1960*/  VIADD R0, R4, -UR4 ;  /* 0x8000000404007c36 */ /* 0x000fe20008000000 */
[----:B------:R-:W-:Y:S04]  /*1970*/  BSSY.RECONVERGENT B1, `(.L_x_74) ;  /* 0x0000082000017945 */ /* 0x000fe80003800200 */
[----:B------:R-:W-:-:S13]  /*1980*/  ISETP.GE.AND P0, PT, R39, R0, PT ;  /* 0x000000002700720c */ /* 0x000fda0003f06270 */
[----:B------:R-:W-:Y:S05]  /*1990*/  @P0 BRA `(.L_x_76) ;  /* 0x0000000400fc0947 */ /* 0x000fea0003800000 */
[----:B------:R-:W-:Y:S01]  /*19a0*/  LOP3.LUT R5, RZ, R39, RZ, 0x33, !PT ;  /* 0x00000027ff057212 */ /* 0x000fe200078e33ff */
[----:B------:R-:W-:Y:S01]  /*19b0*/  BSSY.RECONVERGENT B2, `(.L_x_77) ;  /* 0x0000015000027945 */ /* 0x000fe20003800200 */
[----:B------:R-:W-:Y:S02]  /*19c0*/  IMAD.MOV.U32 R45, RZ, RZ, R39 ;  /* 0x000000ffff2d7224 */ /* 0x000fe400078e0027 */
[----:B------:R-:W-:-:S04]  /*19d0*/  IADD3 R4, PT, PT, R4, -UR4, R5 ;  /* 0x8000000404047c10 */ /* 0x000fc8000fffe005 */
[C---:B------:R-:W-:Y:S02]  /*19e0*/  LOP3.LUT R5, R4.reuse, 0x600, RZ, 0xc0, !PT ;  /* 0x0000060004057812 */ /* 0x040fe400078ec0ff */
[----:B------:R-:W-:Y:S02]  /*19f0*/  ISETP.GE.U32.AND P1, PT, R4, 0x600, PT ;  /* 0x000006000400780c */ /* 0x000fe40003f26070 */
[----:B------:R-:W-:-:S13]  /*1a00*/  ISETP.NE.AND P0, PT, R5, 0x600, PT ;  /* 0x000006000500780c */ /* 0x000fda0003f05270 */
[----:B------:R-:W-:Y:S05]  /*1a10*/  @!P0 BRA `(.L_x_78) ;  /* 0x0000000000388947 */ /* 0x000fea0003800000 */
[----:B------:R-:W-:Y:S01]  /*1a20*/  LEA.HI R4, R4, 0x1, RZ, 0x17 ;  /* 0x0000000104047811 */ /* 0x000fe200078fb8ff */
[----:B------:R-:W-:Y:S02]  /*1a30*/  VIADD R7, R39, UR4 ;  /* 0x0000000427077c36 */ /* 0x000fe40008000000 */
[----:B------:R-:W-:Y:S01]  /*1a40*/  IMAD.MOV.U32 R45, RZ, RZ, R39 ;  /* 0x000000ffff2d7224 */ /* 0x000fe200078e0027 */
[----:B------:R-:W-:-:S05]  /*1a50*/  LOP3.LUT R4, R4, 0x3, RZ, 0xc0, !PT ;  /* 0x0000000304047812 */ /* 0x000fca00078ec0ff */
[----:B------:R-:W-:-:S07]  /*1a60*/  IMAD.MOV R6, RZ, RZ, -R4 ;  /* 0x000000ffff067224 */ /* 0x000fce00078e0a04 */
.L_x_79:
[----:B------:R-:W-:-:S06]  /*1a70*/  IMAD.WIDE.U32 R4, R7, 0x8, R2 ;  /* 0x0000000807047825 */ /* 0x000fcc00078e0002 */
[----:B------:R-:W2:Y:S01]  /*1a80*/  LDG.E.64.CONSTANT R4, desc[UR6][R4.64] ;  /* 0x0000000604047981 */ /* 0x000ea2000c1e9b00 */
[----:B------:R-:W-:Y:S02]  /*1a90*/  VIADD R6, R6, 0x1 ;  /* 0x0000000106067836 */ /* 0x000fe40000000000 */
[----:B------:R-:W-:Y:S02]  /*1aa0*/  VIADD R45, R45, 0x200 ;  /* 0x000002002d2d7836 */ /* 0x000fe40000000000 */
[----:B------:R-:W-:Y:S01]  /*1ab0*/  VIADD R7, R7, 0x200 ;  /* 0x0000020007077836 */ /* 0x000fe20000000000 */
[----:B------:R-:W-:Y:S02]  /*1ac0*/  ISETP.NE.AND P0, PT, R6, RZ, PT ;  /* 0x000000ff0600720c */ /* 0x000fe40003f05270 */
[----:B--2---:R-:W-:-:S05]  /*1ad0*/  IADD3 R43, P2, PT, R4, R43, RZ ;  /* 0x0000002b042b7210 */ /* 0x004fca0007f5e0ff */
[----:B------:R-:W-:-:S06]  /*1ae0*/  IMAD.X R41, R5, 0x1, R41, P2 ;  /* 0x0000000105297824 */ /* 0x000fcc00010e0629 */
[----:B------:R-:W-:Y:S05]  /*1af0*/  @P0 BRA `(.L_x_79) ;  /* 0xfffffffc00dc0947 */ /* 0x000fea000383ffff */
.L_x_78:
[----:B------:R-:W-:Y:S05]  /*1b00*/  BSYNC.RECONVERGENT B2 ;  /* 0x0000000000027941 */ /* 0x000fea0003800200 */
.L_x_77:
[----:B------:R-:W-:Y:S05]  /*1b10*/  @!P1 BRA `(.L_x_76) ;  /* 0x00000004009c9947 */ /* 0x000fea0003800000 */
[----:B------:R-:W0:Y:S01]  /*1b20*/  LDCU.64 UR8, c[0x0][0x380] ;  /* 0x00007000ff0877ac */ /* 0x000e220008000a00 */
[----:B------:R-:W-:Y:S01]  /*1b30*/  IMAD.IADD R7, R0, 0x1, -R45 ;  /* 0x0000000100077824 */ /* 0x000fe200078e0a2d */
[C---:B------:R-:W-:Y:S01]  /*1b40*/  IADD3 R4, P0, PT, R45.reuse, UR4, RZ ;  /* 0x000000042d047c10 */ /* 0x040fe2000ff1e0ff */
[----:B------:R-:W-:Y:S01]  /*1b50*/  BSSY.RECONVERGENT B2, `(.L_x_80) ;  /* 0x0000039000027945 */ /* 0x000fe20003800200 */
[----:B------:R-:W-:Y:S02]  /*1b60*/  VIADD R38, R45, UR4 ;  /* 0x000000042d267c36 */ /* 0x000fe40008000000 */
[----:B------:R-:W-:Y:S01]  /*1b70*/  ISETP.GT.AND P1, PT, R7, 0x1800, PT ;  /* 0x000018000700780c */ /* 0x000fe20003f24270 */
[----:B------:R-:W-:Y:S01]  /*1b80*/  IMAD.X R5, RZ, RZ, RZ, P0 ;  /* 0x000000ffff057224 */ /* 0x000fe200000e06ff */
[----:B0-----:R-:W-:-:S04]  /*1b90*/  LEA R6, P0, R4, UR8, 0x3 ;  /* 0x0000000804067c11 */ /* 0x001fc8000f8018ff */
[----:B------:R-:W-:Y:S02]  /*1ba0*/  LEA.HI.X R4, R4, UR9, R5, 0x3, P0 ;  /* 0x0000000904047c11 */ /* 0x000fe400080f1c05 */
[----:B------:R-:W-:-:S05]  /*1bb0*/  IADD3 R6, P0, PT, R6, 0x2000, RZ ;  /* 0x0000200006067810 */ /* 0x000fca0007f1e0ff */
[----:B------:R-:W-:Y:S01]  /*1bc0*/  IMAD.X R7, RZ, RZ, R4, P0 ;  /* 0x000000ffff077224 */ /* 0x000fe200000e0604 */
[----:B------:R-:W-:Y:S01]  /*1bd0*/  PLOP3.LUT P0, PT, PT, PT, PT, 0x80, 0x8 ;  /* 0x000000000008781c */ /* 0x000fe20003f0f070 */
[----:B------:R-:W-:-:S12]  /*1be0*/  @!P1 BRA `(.L_x_81) ;  /* 0x0000000000bc9947 */ /* 0x000fd80003800000 */
[----:B------:R-:W-:Y:S01]  /*1bf0*/  PLOP3.LUT P0, PT, PT, PT, PT, 0x8, 0x80 ;  /* 0x000000000080781c */ /* 0x000fe20003f0e170 */
[----:B------:R-:W-:-:S12]  /*1c00*/  VIADD R40, R0, 0xffffe800 ;  /* 0xffffe80000287836 */ /* 0x000fd80000000000 */
.L_x_82:
[C-C-:B------:R-:W-:Y:S01]  /*1c10*/  IMAD.WIDE.U32 R8, R38.reuse, 0x8, R2.reuse ;  /* 0x0000000826087825 */ /* 0x140fe200078e0002 */
[----:B------:R-:W2:Y:S03]  /*1c20*/  LDG.E.64.CONSTANT R4, desc[UR6][R6.64+-0x1000] ;  /* 0xfff0000606047981 */ /* 0x000ea6000c1e9b00 */
[----:B------:R-:W-:Y:S01]  /*1c30*/  VIADD R25, R38, 0x800 ;  /* 0x0000080026197836 */ /* 0x000fe20000000000 */
[----:B------:R-:W3:Y:S04]  /*1c40*/  LDG.E.64.CONSTANT R10, desc[UR6][R6.64] ;  /* 0x00000006060a7981 */ /* 0x000ee8000c1e9b00 */
[----:B------:R-:W2:Y:S01]  /*1c50*/  LDG.E.64.CONSTANT R8, desc[UR6][R8.64] ;  /* 0x0000000608087981 */ /* 0x000ea2000c1e9b00 */
[----:B------:R-:W-:-:S03]  /*1c60*/  IMAD.WIDE.U32 R24, R25, 0x8, R2 ;  /* 0x0000000819187825 */ /* 0x000fc600078e0002 */
[----:B------:R-:W3:Y:S01]  /*1c70*/  LDG.E.64.CONSTANT R26, desc[UR6][R6.64+0x1000] ;  /* 0x00100006061a7981 */ /* 0x000ee2000c1e9b00 */
[----:B------:R-:W-:-:S03]  /*1c80*/  VIADD R17, R38, 0x1000 ;  /* 0x0000100026117836 */ /* 0x000fc60000000000 */
[----:B------:R-:W4:Y:S01]  /*1c90*/  LDG.E.64.CONSTANT R22, desc[UR6][R6.64+0x3000] ;  /* 0x0030000606167981 */ /* 0x000f22000c1e9b00 */
[----:B------:R-:W-:-:S03]  /*1ca0*/  IMAD.WIDE.U32 R16, R17, 0x8, R2 ;  /* 0x0000000811107825 */ /* 0x000fc600078e0002 */
[----:B------:R-:W4:Y:S04]  /*1cb0*/  LDG.E.64.CONSTANT R24, desc[UR6][R24.64] ;  /* 0x0000000618187981 */ /* 0x000f28000c1e9b00 */
[----:B------:R-:W5:Y:S04]  /*1cc0*/  LDG.E.64.CONSTANT R20, desc[UR6][R6.64+0x4000] ;  /* 0x0040000606147981 */ /* 0x000f68000c1e9b00 */
[----:B------:R-:W5:Y:S04]  /*1cd0*/  LDG.E.64.CONSTANT R18, desc[UR6][R6.64+0x5000] ;  /* 0x0050000606127981 */ /* 0x000f68000c1e9b00 */
[----:B------:R-:W5:Y:S04]  /*1ce0*/  LDG.E.64.CONSTANT R14, desc[UR6][R6.64+0x7000] ;  /* 0x00700006060e7981 */ /* 0x000f68000c1e9b00 */
[----:B------:R-:W5:Y:S01]  /*1cf0*/  LDG.E.64.CONSTANT R16, desc[UR6][R16.64] ;  /* 0x0000000610107981 */ /* 0x000f62000c1e9b00 */
[----:B------:R-:W-:-:S03]  /*1d00*/  VIADD R33, R38, 0x1800 ;  /* 0x0000180026217836 */ /* 0x000fc60000000000 */
[----:B------:R-:W5:Y:S04]  /*1d10*/  LDG.E.64.CONSTANT R12, desc[UR6][R6.64+0x8000] ;  /* 0x00800006060c7981 */ /* 0x000f68000c1e9b00 */
[----:B------:R-:W5:Y:S01]  /*1d20*/  LDG.E.64.CONSTANT R28, desc[UR6][R6.64+0x9000] ;  /* 0x00900006061c7981 */ /* 0x000f62000c1e9b00 */
[----:B------:R-:W-:-:S03]  /*1d30*/  IMAD.WIDE.U32 R32, R33, 0x8, R2 ;  /* 0x0000000821207825 */ /* 0x000fc600078e0002 */
[----:B------:R-:W5:Y:S04]  /*1d40*/  LDG.E.64.CONSTANT R30, desc[UR6][R6.64+0xb000] ;  /* 0x00b00006061e7981 */ /* 0x000f68000c1e9b00 */
[----:B------:R-:W5:Y:S04]  /*1d50*/  LDG.E.64.CONSTANT R32, desc[UR6][R32.64] ;  /* 0x0000000620207981 */ /* 0x000f68000c1e9b00 */
[----:B------:R-:W5:Y:S04]  /*1d60*/  LDG.E.64.CONSTANT R34, desc[UR6][R6.64+0xc000] ;  /* 0x00c0000606227981 */ /* 0x000f68000c1e9b00 */
[----:B------:R0:W5:Y:S01]  /*1d70*/  LDG.E.64.CONSTANT R36, desc[UR6][R6.64+0xd000] ;  /* 0x00d0000606247981 */ /* 0x000162000c1e9b00 */
[----:B------:R-:W-:-:S02]  /*1d80*/  VIADD R45, R45, 0x2000 ;  /* 0x000020002d2d7836 */ /* 0x000fc40000000000 */
[----:B------:R-:W-:Y:S01]  /*1d90*/  VIADD R38, R38, 0x2000 ;  /* 0x0000200026267836 */ /* 0x000fe20000000000 */
[----:B0-----:R-:W-:-:S05]  /*1da0*/  IADD3 R6, P6, PT, R6, 0x10000, RZ ;  /* 0x0001000006067810 */ /* 0x001fca0007fde0ff */
[----:B------:R-:W-:Y:S01]  /*1db0*/  IMAD.X R7, RZ, RZ, R7, P6 ;  /* 0x000000ffff077224 */ /* 0x000fe200030e0607 */
[----:B--2---:R-:W-:-:S04]  /*1dc0*/  IADD3 R43, P1, P2, R4, R8, R43 ;  /* 0x00000008042b7210 */ /* 0x004fc80007a3e02b */
[----:B---3--:R-:W-:Y:S02]  /*1dd0*/  IADD3 R43, P3, P4, R26, R10, R43 ;  /* 0x0000000a1a2b7210 */ /* 0x008fe40007c7e02b */
[----:B------:R-:W-:-:S04]  /*1de0*/  IADD3.X R5, PT, PT, R5, R9, R41, P1, P2 ;  /* 0x0000000905057210 */ /* 0x000fc80000fe4429 */
[----:B------:R-:W-:Y:S02]  /*1df0*/  IADD3.X R11, PT, PT, R27, R11, R5, P3, P4 ;  /* 0x0000000b1b0b7210 */ /* 0x000fe40001fe8405 */
[----:B----4-:R-:W-:-:S04]  /*1e00*/  IADD3 R43, P1, P2, R22, R24, R43 ;  /* 0x00000018162b7210 */ /* 0x010fc80007a3e02b */
[----:B------:R-:W-:Y:S02]  /*1e10*/  IADD3.X R23, PT, PT, R23, R25, R11, P1, P2 ;  /* 0x0000001917177210 */ /* 0x000fe40000fe440b */
[----:B-----5:R-:W-:-:S04]  /*1e20*/  IADD3 R43, P3, P4, R18, R20, R43 ;  /* 0x00000014122b7210 */ /* 0x020fc80007c7e02b */
[----:B------:R-:W-:Y:S02]  /*1e30*/  IADD3.X R19, PT, PT, R19, R21, R23, P3, P4 ;  /* 0x0000001513137210 */ /* 0x000fe40001fe8417 */
[----:B------:R-:W-:-:S04]  /*1e40*/  IADD3 R43, P1, P2, R14, R16, R43 ;  /* 0x000000100e2b7210 */ /* 0x000fc80007a3e02b */
[----:B------:R-:W-:Y:S02]  /*1e50*/  IADD3.X R15, PT, PT, R15, R17, R19, P1, P2 ;  /* 0x000000110f0f7210 */ /* 0x000fe40000fe4413 */
[----:B------:R-:W-:-:S04]  /*1e60*/  IADD3 R43, P3, P4, R28, R12, R43 ;  /* 0x0000000c1c2b7210 */ /* 0x000fc80007c7e02b */
[----:B------:R-:W-:Y:S02]  /*1e70*/  IADD3.X R13, PT, PT, R29, R13, R15, P3, P4 ;  /* 0x0000000d1d0d7210 */ /* 0x000fe40001fe840f */
[----:B------:R-:W-:Y:S02]  /*1e80*/  ISETP.GE.AND P3, PT, R45, R40, PT ;  /* 0x000000282d00720c */ /* 0x000fe40003f66270 */
[----:B------:R-:W-:-:S04]  /*1e90*/  IADD3 R43, P2, P1, R30, R32, R43 ;  /* 0x000000201e2b7210 */ /* 0x000fc8000795e02b */
[----:B------:R-:W-:Y:S02]  /*1ea0*/  IADD3.X R31, PT, PT, R31, R33, R13, P2, P1 ;  /* 0x000000211f1f7210 */ /* 0x000fe400017e240d */
[----:B------:R-:W-:-:S04]  /*1eb0*/  IADD3 R43, P4, P5, R36, R34, R43 ;  /* 0x00000022242b7210 */ /* 0x000fc80007d9e02b */
[----:B------:R-:W-:Y:S01]  /*1ec0*/  IADD3.X R41, PT, PT, R37, R35, R31, P4, P5 ;  /* 0x0000002325297210 */ /* 0x000fe200027ea41f */
[----:B------:R-:W-:Y:S08]  /*1ed0*/  @!P3 BRA `(.L_x_82) ;  /* 0xfffffffc004cb947 */ /* 0x000ff0000383ffff */
.L_x_81:
[----:B------:R-:W-:Y:S05]  /*1ee0*/  BSYNC.RECONVERGENT B2 ;  /* 0x0000000000027941 */ /* 0x000fea0003800200 */
.L_x_80:
[----:B------:R-:W-:Y:S01]  /*1ef0*/  IMAD.IADD R4, R0, 0x1, -R45 ;  /* 0x0000000100047824 */ /* 0x000fe200078e0a2d */
[----:B------:R-:W-:Y:S04]  /*1f00*/  BSSY.RECONVERGENT B2, `(.L_x_83) ;  /* 0x000001d000027945 */ /* 0x000fe80003800200 */
[----:B------:R-:W-:-:S13]  /*1f10*/  ISETP.GT.AND P1, PT, R4, 0x800, PT ;  /* 0x000008000400780c */ /* 0x000fda0003f24270 */
[----:B------:R-:W-:Y:S05]  /*1f20*/  @!P1 BRA `(.L_x_84) ;  /* 0x0000000000689947 */ /* 0x000fea0003800000 */
[C-C-:B------:R-:W-:Y:S01]  /*1f30*/  IMAD.WIDE.U32 R10, R38.reuse, 0x8, R2.reuse ;  /* 0x00000008260a7825 */ /* 0x140fe200078e0002 */
[----:B------:R-:W2:Y:S03]  /*1f40*/  LDG.E.64.CONSTANT R12, desc[UR6][R6.64+-0x1000] ;  /* 0xfff00006060c7981 */ /* 0x000ea6000c1e9b00 */
[----:B------:R-:W-:Y:S01]  /*1f50*/  VIADD R19, R38, 0x800 ;  /* 0x0000080026137836 */ /* 0x000fe20000000000 */
[----:B------:R-:W3:Y:S04]  /*1f60*/  LDG.E.64.CONSTANT R14, desc[UR6][R6.64] ;  /* 0x00000006060e7981 */ /* 0x000ee8000c1e9b00 */
[----:B------:R-:W2:Y:S01]  /*1f70*/  LDG.E.64.CONSTANT R10, desc[UR6][R10.64] ;  /* 0x000000060a0a7981 */ /* 0x000ea2000c1e9b00 */
[----:B------:R-:W-:-:S03]  /*1f80*/  IMAD.WIDE.U32 R18, R19, 0x8, R2 ;  /* 0x0000000813127825 */ /* 0x000fc600078e0002 */
[----:B------:R-:W3:Y:S04]  /*1f90*/  LDG.E.64.CONSTANT R16, desc[UR6][R6.64+0x1000] ;  /* 0x0010000606107981 */ /* 0x000ee8000c1e9b00 */
[----:B------:R-:W4:Y:S04]  /*1fa0*/  LDG.E.64.CONSTANT R20, desc[UR6][R6.64+0x3000] ;  /* 0x0030000606147981 */ /* 0x000f28000c1e9b00 */
[----:B------:R-:W4:Y:S04]  /*1fb0*/  LDG.E.64.CONSTANT R18, desc[UR6][R18.64] ;  /* 0x0000000612127981 */ /* 0x000f28000c1e9b00 */
[----:B------:R-:W5:Y:S04]  /*1fc0*/  LDG.E.64.CONSTANT R4, desc[UR6][R6.64+0x4000] ;  /* 0x0040000606047981 */ /* 0x000f68000c1e9b00 */
[----:B------:R-:W5:Y:S01]  /*1fd0*/  LDG.E.64.CONSTANT R8, desc[UR6][R6.64+0x5000] ;  /* 0x0050000606087981 */ /* 0x000f62000c1e9b00 */
[----:B------:R-:W-:-:S02]  /*1fe0*/  VIADD R45, R45, 0x1000 ;  /* 0x000010002d2d7836 */ /* 0x000fc40000000000 */
[----:B------:R-:W-:Y:S01]  /*1ff0*/  VIADD R38, R38, 0x1000 ;  /* 0x0000100026267836 */ /* 0x000fe20000000000 */
[----:B--2---:R-:W-:-:S04]  /*2000*/  IADD3 R43, P0, P1, R12, R10, R43 ;  /* 0x0000000a0c2b7210 */ /* 0x004fc8000791e02b */
[----:B------:R-:W-:Y:S02]  /*2010*/  IADD3.X R13, PT, PT, R13, R11, R41, P0, P1 ;  /* 0x0000000b0d0d7210 */ /* 0x000fe400007e2429 */
[----:B---3--:R-:W-:Y:S02]  /*2020*/  IADD3 R43, P0, P1, R16, R14, R43 ;  /* 0x0000000e102b7210 */ /* 0x008fe4000791e02b */
[----:B------:R-:W-:Y:S02]  /*2030*/  IADD3 R10, P3, PT, R6, 0x8000, RZ ;  /* 0x00008000060a7810 */ /* 0x000fe40007f7e0ff */
[----:B------:R-:W-:Y:S02]  /*2040*/  IADD3.X R15, PT, PT, R17, R15, R13, P0, P1 ;  /* 0x0000000f110f7210 */ /* 0x000fe400007e240d */
[----:B----4-:R-:W-:Y:S01]  /*2050*/  IADD3 R43, P0, P1, R20, R18, R43 ;  /* 0x00000012142b7210 */ /* 0x010fe2000791e02b */
[----:B------:R-:W-:-:S03]  /*2060*/  IMAD.X R11, RZ, RZ, R7, P3 ;  /* 0x000000ffff0b7224 */ /* 0x000fc600018e0607 */
[----:B------:R-:W-:Y:S02]  /*2070*/  IADD3.X R21, PT, PT, R21, R19, R15, P0, P1 ;  /* 0x0000001315157210 */ /* 0x000fe400007e240f */
[----:B-----5:R-:W-:Y:S01]  /*2080*/  IADD3 R43, P1, P2, R8, R4, R43 ;  /* 0x00000004082b7210 */ /* 0x020fe20007a3e02b */
[----:B------:R-:W-:Y:S01]  /*2090*/  IMAD.MOV.U32 R6, RZ, RZ, R10 ;  /* 0x000000ffff067224 */ /* 0x000fe200078e000a */
[----:B------:R-:W-:Y:S01]  /*20a0*/  PLOP3.LUT P0, PT, PT, PT, PT, 0x8, 0x80 ;  /* 0x000000000080781c */ /* 0x000fe20003f0e170 */
[----:B------:R-:W-:Y:S01]  /*20b0*/  IMAD.MOV.U32 R7, RZ, RZ, R11 ;  /* 0x000000ffff077224 */ /* 0x000fe200078e000b */
[----:B------:R-:W-:-:S11]  /*20c0*/  IADD3.X R41, PT, PT, R9, R5, R21, P1, P2 ;  /* 0x0000000509297210 */ /* 0x000fd60000fe4415 */
.L_x_84:
[----:B------:R-:W-:Y:S05]  /*20d0*/  BSYNC.RECONVERGENT B2 ;  /* 0x0000000000027941 */ /* 0x000fea0003800200 */
.L_x_83:
[----:B------:R-:W-:-:S13]  /*20e0*/  ISETP.LT.OR P0, PT, R45, R0, P0 ;  /* 0x000000002d00720c */ /* 0x000fda0000701670 */
[----:B------:R-:W-:Y:S05]  /*20f0*/  @!P0 BRA `(.L_x_76) ;  /* 0x0000000000248947 */ /* 0x000fea0003800000 */
[----:B------:R-:W-:Y:S01]  /*2100*/  IMAD.WIDE.U32 R2, R38, 0x8, R2 ;  /* 0x0000000826027825 */ /* 0x000fe200078e0002 */
[----:B------:R-:W2:Y:S04]  /*2110*/  LDG.E.64.CONSTANT R4, desc[UR6][R6.64+-0x1000] ;  /* 0xfff0000606047981 */ /* 0x000ea8000c1e9b00 */
[----:B------:R-:W3:Y:S04]  /*2120*/  LDG.E.64.CONSTANT R8, desc[UR6][R6.64] ;  /* 0x0000000606087981 */ /* 0x000ee8000c1e9b00 */
[----:B------:R-:W2:Y:S04]  /*2130*/  LDG.E.64.CONSTANT R2, desc[UR6][R2.64] ;  /* 0x0000000602027981 */ /* 0x000ea8000c1e9b00 */
[----:B------:R-:W3:Y:S01]  /*2140*/  LDG.E.64.CONSTANT R10, desc[UR6][R6.64+0x1000] ;  /* 0x00100006060a7981 */ /* 0x000ee2000c1e9b00 */
[----:B--2---:R-:W-:-:S04]  /*2150*/  IADD3 R43, P0, P1, R4, R2, R43 ;  /* 0x00000002042b7210 */ /* 0x004fc8000791e02b */
[----:B---3--:R-:W-:Y:S02]  /*2160*/  IADD3 R43, P2, P3, R10, R8, R43 ;  /* 0x000000080a2b7210 */ /* 0x008fe40007b5e02b */
[----:B------:R-:W-:-:S04]  /*2170*/  IADD3.X R41, PT, PT, R5, R3, R41, P0, P1 ;  /* 0x0000000305297210 */ /* 0x000fc800007e2429 */
[----:B------:R-:W-:-:S07]  /*2180*/  IADD3.X R41, PT, PT, R11, R9, R41, P2, P3 ;  /* 0x000000090b297210 */ /* 0x000fce00017e6429 */
.L_x_76:
[----:B------:R-:W-:Y:S05]  /*2190*/  BSYNC.RECONVERGENT B1 ;  /* 0x0000000000017941 */ /* 0x000fea0003800200 */
.L_x_74:
[----:B------:R-:W0:Y:S01]  /*21a0*/  S2R R6, SR_LANEID ;  /* 0x0000000000067919 */ /* 0x000e220000000000 */
[----:B------:R-:W1:Y:S04]  /*21b0*/  SHFL.DOWN PT, R0, R43, 0x1, 0x1f ;  /* 0x08201f002b007f89 */ /* 0x000e6800000e0000 */
[----:B------:R-:W2:Y:S01]  /*21c0*/  SHFL.DOWN PT, R2, R41, 0x1, 0x1f ;  /* 0x08201f0029027f89 */ /* 0x000ea200000e0000 */
[C---:B0-----:R-:W-:Y:S02]  /*21d0*/  ISETP.GT.AND P0, PT, R6.reuse, 0x1e, PT ;  /* 0x0000001e0600780c */ /* 0x041fe40003f04270 */
[----:B------:R-:W-:Y:S02]  /*21e0*/  ISETP.GT.AND P1, PT, R6, 0x1d, PT ;  /* 0x0000001d0600780c */ /* 0x000fe40003f24270 */
[----:B-1----:R-:W-:-:S02]  /*21f0*/  SEL R0, R0, RZ, !P0 ;  /* 0x000000ff00007207 */ /* 0x002fc40004000000 */
[----:B--2---:R-:W-:Y:S02]  /*2200*/  SEL R2, R2, RZ, !P0 ;  /* 0x000000ff02027207 */ /* 0x004fe40004000000 */
[----:B------:R-:W-:Y:S02]  /*2210*/  IADD3 R7, P0, PT, R43, R0, RZ ;  /* 0x000000002b077210 */ /* 0x000fe40007f1e0ff */
[----:B------:R-:W-:-:S03]  /*2220*/  ISETP.NE.AND P2, PT, R6, RZ, PT ;  /* 0x000000ff0600720c */ /* 0x000fc60003f45270 */
[----:B------:R-:W-:Y:S01]  /*2230*/  IMAD.X R9, R41, 0x1, R2, P0 ;  /* 0x0000000129097824 */ /* 0x000fe200000e0602 */
[----:B------:R-:W0:Y:S04]  /*2240*/  SHFL.DOWN PT, R0, R7, 0x2, 0x1f ;  /* 0x08401f0007007f89 */ /* 0x000e2800000e0000 */
[----:B------:R-:W1:Y:S05]  /*2250*/  SHFL.DOWN PT, R2, R9, 0x2, 0x1f ;  /* 0x08401f0009027f89 */ /* 0x000e6a00000e0000 */
[----:B------:R-:W2:Y:S01]  /*2260*/  @!P2 S2R R11, SR_CgaCtaId ;  /* 0x00000000000ba919 */ /* 0x000ea20000008800 */
        /* <DEDUP_REMOVED lines=12> */
[----:B------:R-:W-:-:S05]  /*2330*/  IMAD.X R9, R2, 0x1, R5, P0 ;  /* 0x0000000102097824 */ /* 0x000fca00000e0605 */
[----:B------:R-:W1:Y:S01]  /*2340*/  SHFL.DOWN PT, R2, R9, 0x8, 0x1f ;  /* 0x09001f0009027f89 */ /* 0x000e6200000e0000 */
[----:B0-----:R-:W-:-:S04]  /*2350*/  SEL R0, R0, RZ, !P1 ;  /* 0x000000ff00007207 */ /* 0x001fc80004800000 */
[----:B------:R-:W-:Y:S02]  /*2360*/  IADD3 R5, P0, PT, R0, R7, RZ ;  /* 0x0000000700057210 */ /* 0x000fe40007f1e0ff */
[----:B-1----:R-:W-:-:S03]  /*2370*/  SEL R2, R2, RZ, !P1 ;  /* 0x000000ff02027207 */ /* 0x002fc60004800000 */
[----:B------:R-:W0:Y:S01]  /*2380*/  SHFL.DOWN PT, R0, R5, 0x10, 0x1f ;  /* 0x0a001f0005007f89 */ /* 0x000e2200000e0000 */
[----:B------:R-:W-:Y:S02]  /*2390*/  ISETP.GT.AND P1, PT, R6, 0xf, PT ;  /* 0x0000000f0600780c */ /* 0x000fe40003f24270 */
[----:B------:R-:W-:Y:S01]  /*23a0*/  @!P2 SHF.R.U32.HI R6, RZ, 0x2, R39 ;  /* 0x00000002ff06a819 */ /* 0x000fe20000011627 */
[----:B------:R-:W-:Y:S01]  /*23b0*/  IMAD.X R4, R2, 0x1, R9, P0 ;  /* 0x0000000102047824 */ /* 0x000fe200000e0609 */
[----:B------:R-:W-:Y:S02]  /*23c0*/  @!P2 MOV R2, 0x400 ;  /* 0x000004000002a802 */ /* 0x000fe40000000f00 */
[----:B------:R-:W-:Y:S02]  /*23d0*/  @!P2 LOP3.LUT R6, R6, 0xf8, RZ, 0xc0, !PT ;  /* 0x000000f80606a812 */ /* 0x000fe400078ec0ff */
[----:B------:R-:W1:Y:S01]  /*23e0*/  SHFL.DOWN PT, R3, R4, 0x10, 0x1f ;  /* 0x0a001f0004037f89 */ /* 0x000e6200000e0000 */
[----:B--2---:R-:W-:-:S05]  /*23f0*/  @!P2 LEA R11, R11, R2, 0x18 ;  /* 0x000000020b0ba211 */ /* 0x004fca00078ec0ff */
[----:B------:R-:W-:Y:S01]  /*2400*/  @!P2 IMAD.IADD R11, R6, 0x1, R11 ;  /* 0x00000001060ba824 */ /* 0x000fe200078e020b */
[----:B0-----:R-:W-:-:S04]  /*2410*/  SEL R0, R0, RZ, !P1 ;  /* 0x000000ff00007207 */ /* 0x001fc80004800000 */
[----:B------:R-:W-:Y:S02]  /*2420*/  IADD3 R2, P0, PT, R0, R5, RZ ;  /* 0x0000000500027210 */ /* 0x000fe40007f1e0ff */
[----:B-1----:R-:W-:-:S05]  /*2430*/  SEL R3, R3, RZ, !P1 ;  /* 0x000000ff03037207 */ /* 0x002fca0004800000 */
[----:B------:R-:W-:Y:S01]  /*2440*/  IMAD.X R3, R3, 0x1, R4, P0 ;  /* 0x0000000103037824 */ /* 0x000fe200000e0604 */
[----:B------:R-:W-:-:S04]  /*2450*/  ISETP.NE.AND P0, PT, R39, RZ, PT ;  /* 0x000000ff2700720c */ /* 0x000fc80003f05270 */
[----:B------:R0:W-:Y:S01]  /*2460*/  @!P2 STS.64 [R11+0x10], R2 ;  /* 0x000010020b00a388 */ /* 0x0001e20000000a00 */
[----:B------:R-:W-:Y:S08]  /*2470*/  BAR.SYNC.DEFER_BLOCKING 0x0 ;  /* 0x0000000000007b1d */ /* 0x000ff00000010000 */
[----:B------:R-:W-:Y:S05]  /*2480*/  @P0 BRA `(.L_x_72) ;  /* 0x00000000006c0947 */ /* 0x000fea0003800000 */
[----:B------:R-:W1:Y:S01]  /*2490*/  S2UR UR5, SR_CgaCtaId ;  /* 0x00000000000579c3 */ /* 0x000e620000008800 */
[----:B------:R-:W-:Y:S02]  /*24a0*/  UMOV UR4, 0x400 ;  /* 0x0000040000047882 */ /* 0x000fe40000000000 */
[----:B-1----:R-:W-:-:S09]  /*24b0*/  ULEA UR4, UR5, UR4, 0x18 ;  /* 0x0000000405047291 */ /* 0x002fd2000f8ec0ff */
[----:B------:R-:W-:Y:S04]  /*24c0*/  LDS.64 R32, [UR4+0x18] ;  /* 0x00001804ff207984 */ /* 0x000fe80008000a00 */
[----:B------:R-:W1:Y:S04]  /*24d0*/  LDS.128 R28, [UR4+0x20] ;  /* 0x00002004ff1c7984 */ /* 0x000e680008000c00 */
[----:B------:R-:W2:Y:S04]  /*24e0*/  LDS.128 R24, [UR4+0x30] ;  /* 0x00003004ff187984 */ /* 0x000ea80008000c00 */
[----:B------:R-:W3:Y:S04]  /*24f0*/  LDS.128 R20, [UR4+0x40] ;  /* 0x00004004ff147984 */ /* 0x000ee80008000c00 */
[----:B------:R-:W4:Y:S04]  /*2500*/  LDS.128 R16, [UR4+0x50] ;  /* 0x00005004ff107984 */ /* 0x000f280008000c00 */
[----:B------:R-:W5:Y:S04]  /*2510*/  LDS.128 R12, [UR4+0x60] ;  /* 0x00006004ff0c7984 */ /* 0x000f680008000c00 */
[----:B0-----:R-:W0:Y:S04]  /*2520*/  LDS.128 R8, [UR4+0x70] ;  /* 0x00007004ff087984 */ /* 0x001e280008000c00 */
[----:B------:R-:W0:Y:S01]  /*2530*/  LDS.128 R4, [UR4+0x80] ;  /* 0x00008004ff047984 */ /* 0x000e220008000c00 */
[----:B-1----:R-:W-:-:S04]  /*2540*/  IADD3 R35, P1, P2, R28, R32, R2 ;  /* 0x000000201c237210 */ /* 0x002fc80007a3e002 */
[----:B--2---:R-:W-:Y:S02]  /*2550*/  IADD3 R35, P3, P4, R24, R35, R30 ;  /* 0x0000002318237210 */ /* 0x004fe40007c7e01e */
[----:B------:R-:W-:Y:S02]  /*2560*/  IADD3.X R29, PT, PT, R29, R33, R3, P1, P2 ;  /* 0x000000211d1d7210 */ /* 0x000fe40000fe4403 */
[----:B---3--:R-:W-:Y:S02]  /*2570*/  IADD3 R3, P1, P2, R20, R35, R26 ;  /* 0x0000002314037210 */ /* 0x008fe40007a3e01a */
[----:B------:R-:W-:Y:S02]  /*2580*/  IADD3.X R25, PT, PT, R25, R29, R31, P3, P4 ;  /* 0x0000001d19197210 */ /* 0x000fe40001fe841f */
[----:B----4-:R-:W-:Y:S02]  /*2590*/  IADD3 R3, P3, P4, R16, R3, R22 ;  /* 0x0000000310037210 */ /* 0x010fe40007c7e016 */
[----:B------:R-:W-:-:S02]  /*25a0*/  IADD3.X R21, PT, PT, R21, R25, R27, P1, P2 ;  /* 0x0000001915157210 */ /* 0x000fc40000fe441b */
[----:B-----5:R-:W-:Y:S02]  /*25b0*/  IADD3 R3, P1, P2, R12, R3, R18 ;  /* 0x000000030c037210 */ /* 0x020fe40007a3e012 */
[----:B------:R-:W-:Y:S02]  /*25c0*/  IADD3.X R17, PT, PT, R17, R21, R23, P3, P4 ;  /* 0x0000001511117210 */ /* 0x000fe40001fe8417 */
[----:B0-----:R-:W-:Y:S02]  /*25d0*/  IADD3 R3, P3, P4, R8, R3, R14 ;  /* 0x0000000308037210 */ /* 0x001fe40007c7e00e */
[----:B------:R-:W-:Y:S02]  /*25e0*/  IADD3.X R13, PT, PT, R13, R17, R19, P1, P2 ;  /* 0x000000110d0d7210 */ /* 0x000fe40000fe4413 */
[----:B------:R-:W-:Y:S02]  /*25f0*/  IADD3 R3, P1, P2, R4, R3, R10 ;  /* 0x0000000304037210 */ /* 0x000fe40007a3e00a */
[----:B------:R-:W-:-:S02]  /*2600*/  IADD3.X R9, PT, PT, R9, R13, R15, P3, P4 ;  /* 0x0000000d09097210 */ /* 0x000fc40001fe840f */
[----:B------:R-:W-:Y:S02]  /*2610*/  IADD3 R2, P3, PT, R3, R6, RZ ;  /* 0x0000000603027210 */ /* 0x000fe40007f7e0ff */
[----:B------:R-:W-:-:S05]  /*2620*/  IADD3.X R3, PT, PT, R5, R9, R11, P1, P2 ;  /* 0x0000000905037210 */ /* 0x000fca0000fe440b */
[----:B------:R-:W-:-:S07]  /*2630*/  IMAD.X R3, R3, 0x1, R7, P3 ;  /* 0x0000000103037824 */ /* 0x000fce00018e0607 */
.L_x_72:
[----:B------:R-:W-:Y:S05]  /*2640*/  BSYNC.RECONVERGENT B0 ;  /* 0x0000000000007941 */ /* 0x000fea0003800200 */
.L_x_57:
[----:B------:R-:W-:Y:S05]  /*2650*/  @P0 EXIT ;  /* 0x000000000000094d */ /* 0x000fea0003800000 */
[----:B------:R-:W0:Y:S01]  /*2660*/  LDCU.64 UR4, c[0x0][0x398] ;  /* 0x00007300ff0477ac */ /* 0x000e220008000a00 */
[----:B------:R-:W3:Y:S01]  /*2670*/  LDC.64 R4, c[0x0][0x388] ;  /* 0x0000e200ff047b82 */ /* 0x000ee20000000a00 */
[----:B012---:R-:W-:-:S04]  /*2680*/  IADD3 R2, P0, PT, R2, UR4, RZ ;  /* 0x0000000402027c10 */ /* 0x007fc8000ff1e0ff */
[----:B------:R-:W-:-:S05]  /*2690*/  IADD3.X R3, PT, PT, R3, UR5, RZ, P0, !PT ;  /* 0x0000000503037c10 */ /* 0x000fca00087fe4ff */
[----:B---3--:R-:W-:Y:S01]  /*26a0*/  STG.E.64 desc[UR6][R4.64], R2 ;  /* 0x0000000204007986 */ /* 0x008fe2000c101b06 */
[----:B------:R-:W-:Y:S05]  /*26b0*/  EXIT ;  /* 0x000000000000794d */ /* 0x000fea0003800000 */
.L_x_85:
        /* <DEDUP_REMOVED lines=12> */
.L_x_243:


//--------------------- .text._ZN3cub18CUB_300001_SM_10006detail6reduce18DeviceReduceKernelINS2_10policy_hubIlyN4cuda3std3__44plusIlEEE10Policy1000EN6thrust24THRUST_300001_SM_1000_NS18transform_iteratorI11is_positiveNSD_6detail15normal_iteratorINSD_10device_ptrIdEEEEllEEyS9_lNS7_10__identityEEEvT0_PT3_T1_NS0_13GridEvenShareISQ_EET2_T4_ --------------------------
	.section	.text._ZN3cub18CUB_300001_SM_10006detail6reduce18DeviceReduceKernelINS2_10policy_hubIlyN4cuda3std3__44plusIlEEE10Policy1000EN6thrust24THRUST_300001_SM_1000_NS18transform_iteratorI11is_positiveNSD_6detail15normal_iteratorINSD_10device_ptrIdEEEEllEEyS9_lNS7_10__identityEEEvT0_PT3_T1_NS0_13GridEvenShareISQ_EET2_T4_,"ax",@progbits
	.align	128
        .global         _ZN3cub18CUB_300001_SM_10006detail6reduce18DeviceReduceKernelINS2_10policy_hubIlyN4cuda3std3__44plusIlEEE10Policy1000EN6thrust24THRUST_300001_SM_1000_NS18transform_iteratorI11is_positiveNSD_6detail15normal_iteratorINSD_10device_ptrIdEEEEllEEyS9_lNS7_10__identityEEEvT0_PT3_T1_NS0_13GridEvenShareISQ_EET2_T4_
        .type           _ZN3cub18CUB_300001_SM_10006detail6reduce18DeviceReduceKernelINS2_10policy_hubIlyN4cuda3std3__44plusIlEEE10Policy1000EN6thrust24THRUST_300001_SM_1000_NS18transform_iteratorI11is_positiveNSD_6detail15normal_iteratorINSD_10device_ptrIdEEEEllEEyS9_lNS7_10__identityEEEvT0_PT3_T1_NS0_13GridEvenShareISQ_EET2_T4_,@function
        .size           _ZN3cub18CUB_300001_SM_10006detail6reduce18DeviceReduceKernelINS2_10policy_hubIlyN4cuda3std3__44plusIlEEE10Policy1000EN6thrust24THRUST_300001_SM_1000_NS18transform_iteratorI11is_positiveNSD_6detail15normal_iteratorINSD_10device_ptrIdEEEEllEEyS9_lNS7_10__identityEEEvT0_PT3_T1_NS0_13GridEvenShareISQ_EET2_T4_,(.L_x_244 - _ZN3cub18CUB_300001_SM_10006detail6reduce18DeviceReduceKernelINS2_10policy_hubIlyN4cuda3std3__44plusIlEEE10Policy1000EN6thrust24THRUST_300001_SM_1000_NS18transform_iteratorI11is_positiveNSD_6detail15normal_iteratorINSD_10device_ptrIdEEEEllEEyS9_lNS7_10__identityEEEvT0_PT3_T1_NS0_13GridEvenShareISQ_EET2_T4_)
        .other          _ZN3cub18CUB_300001_SM_10006detail6reduce18DeviceReduceKernelINS2_10policy_hubIlyN4cuda3std3__44plusIlEEE10Policy1000EN6thrust24THRUST_300001_SM_1000_NS18transform_iteratorI11is_positiveNSD_6detail15normal_iteratorINSD_10device_ptrIdEEEEllEEyS9_lNS7_10__identityEEEvT0_PT3_T1_NS0_13GridEvenShareISQ_EET2_T4_,@"STO_CUDA_ENTRY STV_DEFAULT"
_ZN3cub18CUB_300001_SM_10006detail6reduce18DeviceReduceKernelINS2_10policy_hubIlyN4cuda3std3__44plusIlEEE10Policy1000EN6thrust24THRUST_300001_SM_1000_NS18transform_iteratorI11is_positiveNSD_6detail15normal_iteratorINSD_10device_ptrIdEEEEllEEyS9_lNS7_10__identityEEEvT0_PT3_T1_NS0_13GridEvenShareISQ_EET2_T4_:
.text._ZN3cub18CUB_300001_SM_10006detail6reduce18DeviceReduceKernelINS2_10policy_hubIlyN4cuda3std3__44plusIlEEE10Policy1000EN6thrust24THRUST_300001_SM_1000_NS18transform_iteratorI11is_positiveNSD_6detail15normal_iteratorINSD_10device_ptrIdEEEEllEEyS9_lNS7_10__identityEEEvT0_PT3_T1_NS0_13GridEvenShareISQ_EET2_T4_:
[----:B------:R-:W-:Y:S08]  /*0000*/  LDC R1, c[0x0][0x37c] ;  /* 0x0000df00ff017b82 */ /* 0x000ff00000000800 */
[----:B------:R-:W0:Y:S01]  /*0010*/  S2UR UR18, SR_CTAID.X ;  /* 0x00000000001279c3 */ /* 0x000e220000002500 */
[----:B------:R-:W1:Y:S01]  /*0020*/  LDCU.64 UR4, c[0x0][0x3c0] ;  /* 0x00007800ff0477ac */ /* 0x000e620008000a00 */
[----:B------:R-:W-:Y:S01]  /*0030*/  BSSY.RECONVERGENT B0, `(.L_x_86) ;  /* 0x0000321000007945 */ /* 0x000fe20003800200 */
[----:B------:R-:W2:Y:S01]  /*0040*/  LDCU UR11, c[0x0][0x3c8] ;  /* 0x00007900ff0b77ac */ /* 0x000ea20008000800 */
[----:B------:R-:W3:Y:S01]  /*0050*/  LDCU.64 UR16, c[0x0][0x358] ;  /* 0x00006b00ff1077ac */ /* 0x000ee20008000a00 */
[----:B-1----:R-:W-:-:S02]  /*0060*/  IMAD.U32 R4, RZ, RZ, UR4 ;  /* 0x00000004ff047e24 */ /* 0x002fc4000f8e00ff */
[----:B------:R-:W-:Y:S01]  /*0070*/  IMAD.U32 R5, RZ, RZ, UR5 ;  /* 0x00000005ff057e24 */ /* 0x000fe2000f8e00ff */
[----:B--2---:R-:W-:Y:S02]  /*0080*/  UIMAD UR5, UR11, 0xe00, URZ ;  /* 0x00000e000b0578a4 */ /* 0x004fe4000f8e02ff */
[----:B0-----:R-:W-:Y:S02]  /*0090*/  UIMAD UR9, UR18, 0xe00, URZ ;  /* 0x00000e00120978a4 */ /* 0x001fe4000f8e02ff */
[----:B------:R-:W-:-:S04]  /*00a0*/  USHF.R.S32.HI UR4, URZ, 0x1f, UR5 ;  /* 0x0000001fff047899 */ /* 0x000fc80008011405 */
[----:B------:R-:W-:-:S04]  /*00b0*/  IADD3 R21, P1, PT, R4, -UR9, RZ ;  /* 0x8000000904157c10 */ /* 0x000fc8000ff3e0ff */
[----:B------:R-:W-:Y:S02]  /*00c0*/  ISETP.GT.U32.AND P0, PT, R21, 0xdff, PT ;  /* 0x00000dff1500780c */ /* 0x000fe40003f04070 */
[----:B------:R-:W-:-:S04]  /*00d0*/  IADD3.X R20, PT, PT, R5, -0x1, RZ, P1, !PT ;  /* 0xffffffff05147810 */ /* 0x000fc80000ffe4ff */
[----:B------:R-:W-:-:S13]  /*00e0*/  ISETP.GT.U32.AND.EX P0, PT, R20, RZ, PT, P0 ;  /* 0x000000ff1400720c */ /* 0x000fda0003f04100 */
[----:B---3--:R-:W-:Y:S05]  /*00f0*/  @P0 BRA `(.L_x_87) ;  /* 0x0000001800600947 */ /* 0x008fea0003800000 */
[----:B------:R-:W0:Y:S01]  /*0100*/  S2R R5, SR_TID.X ;  /* 0x0000000000057919 */ /* 0x000e220000002100 */
[----:B------:R-:W-:Y:S01]  /*0110*/  VIADD R2, R4, -UR9 ;  /* 0x8000000904027c36 */ /* 0x000fe20008000000 */
[----:B------:R-:W-:Y:S01]  /*0120*/  BSSY.RECONVERGENT B1, `(.L_x_88) ;  /* 0x000000e000017945 */ /* 0x000fe20003800200 */
[----:B------:R-:W-:Y:S02]  /*0130*/  IMAD.MOV.U32 R7, RZ, RZ, RZ ;  /* 0x000000ffff077224 */ /* 0x000fe400078e00ff */
[----:B------:R-:W-:Y:S01]  /*0140*/  IMAD.MOV.U32 R24, RZ, RZ, RZ ;  /* 0x000000ffff187224 */ /* 0x000fe200078e00ff */
[----:B0-----:R-:W-:Y:S01]  /*0150*/  ISETP.GE.AND P0, PT, R5, R2, PT ;  /* 0x000000020500720c */ /* 0x001fe20003f06270 */
[----:B------:R-:W-:-:S12]  /*0160*/  IMAD.MOV.U32 R3, RZ, RZ, R5 ;  /* 0x000000ffff037224 */ /* 0x000fd800078e0005 */
[----:B------:R-:W-:Y:S05]  /*0170*/  @P0 BRA `(.L_x_89) ;  /* 0x0000000000200947 */ /* 0x000fea0003800000 */
[----:B------:R-:W0:Y:S01]  /*0180*/  LDC.64 R8, c[0x0][0x380] ;  /* 0x0000e000ff087b82 */ /* 0x000e220000000a00 */
[----:B------:R-:W-:-:S04]  /*0190*/  VIADD R3, R5, UR9 ;  /* 0x0000000905037c36 */ /* 0x000fc80008000000 */
[----:B0-----:R-:W-:-:S06]  /*01a0*/  IMAD.WIDE.U32 R8, R3, 0x8, R8 ;  /* 0x0000000803087825 */ /* 0x001fcc00078e0008 */
[----:B------:R-:W2:Y:S01]  /*01b0*/  LDG.E.64 R8, desc[UR16][R8.64] ;  /* 0x0000001008087981 */ /* 0x000ea2000c1e1b00 */
[----:B------:R-:W-:Y:S02]  /*01c0*/  VIADD R3, R5, 0x200 ;  /* 0x0000020005037836 */ /* 0x000fe40000000000 */
[----:B------:R-:W-:Y:S01]  /*01d0*/  IMAD.MOV.U32 R24, RZ, RZ, RZ ;  /* 0x000000ffff187224 */ /* 0x000fe200078e00ff */
[----:B--2---:R-:W-:-:S06]  /*01e0*/  DSETP.GT.AND P0, PT, R8, RZ, PT ;  /* 0x000000ff0800722a */ /* 0x004fcc0003f04000 */
[----:B------:R-:W-:-:S08]  /*01f0*/  SEL R7, RZ, 0x1, !P0 ;  /* 0x00000001ff077807 */ /* 0x000fd00004000000 */
.L_x_89:
[----:B------:R-:W-:Y:S05]  /*0200*/  BSYNC.RECONVERGENT B1 ;  /* 0x0000000000017941 */ /* 0x000fea0003800200 */
.L_x_88:
[----:B------:R-:W-:Y:S01]  /*0210*/  ISETP.GE.AND P0, PT, R3, R2, PT ;  /* 0x000000020300720c */ /* 0x000fe20003f06270 */
[----:B------:R-:W-:-:S12]  /*0220*/  BSSY.RECONVERGENT B1, `(.L_x_90) ;  /* 0x00000b3000017945 */ /* 0x000fd80003800200 */
[----:B------:R-:W-:Y:S05]  /*0230*/  @P0 BRA `(.L_x_91) ;  /* 0x0000000800c40947 */ /* 0x000fea0003800000 */
[----:B------:R-:W-:Y:S01]  /*0240*/  LOP3.LUT R9, RZ, R3, RZ, 0x33, !PT ;  /* 0x00000003ff097212 */ /* 0x000fe200078e33ff */
[----:B------:R-:W-:Y:S03]  /*0250*/  BSSY.RECONVERGENT B2, `(.L_x_92) ;  /* 0x0000056000027945 */ /* 0x000fe60003800200 */
[----:B------:R-:W-:-:S04]  /*0260*/  IADD3 R9, PT, PT, R4, -UR9, R9 ;  /* 0x8000000904097c10 */ /* 0x000fc8000fffe009 */
[C---:B------:R-:W-:Y:S02]  /*0270*/  ISETP.GE.U32.AND P1, PT, R9.reuse, 0x1e00, PT ;  /* 0x00001e000900780c */ /* 0x040fe40003f26070 */
[----:B------:R-:W-:-:S04]  /*0280*/  LEA.HI R0, R9, 0x1, RZ, 0x17 ;  /* 0x0000000109007811 */ /* 0x000fc800078fb8ff */
[----:B------:R-:W-:-:S04]  /*0290*/  LOP3.LUT R4, R0, 0xf, RZ, 0xc0, !PT ;  /* 0x0000000f00047812 */ /* 0x000fc800078ec0ff */
[----:B------:R-:W-:-:S03]  /*02a0*/  ISETP.NE.AND P0, PT, R4, RZ, PT ;  /* 0x000000ff0400720c */ /* 0x000fc60003f05270 */
[----:B------:R-:W-:Y:S10]  /*02b0*/  @!P1 BRA `(.L_x_93) ;  /* 0x00000004003c9947 */ /* 0x000ff40003800000 */
[----:B------:R-:W0:Y:S01]  /*02c0*/  LDCU.64 UR4, c[0x0][0x380] ;  /* 0x00007000ff0477ac */ /* 0x000e220008000a00 */
[----:B------:R-:W-:Y:S01]  /*02d0*/  IMAD.WIDE.U32 R8, R3, 0x8, RZ ;  /* 0x0000000803087825 */ /* 0x000fe200078e00ff */
[----:B------:R-:W-:-:S03]  /*02e0*/  LOP3.LUT R6, R0, 0xfffff0, RZ, 0xc0, !PT ;  /* 0x00fffff000067812 */ /* 0x000fc600078ec0ff */
[----:B------:R-:W-:Y:S02]  /*02f0*/  IMAD.U32 R11, RZ, RZ, UR18 ;  /* 0x00000012ff0b7e24 */ /* 0x000fe4000f8e00ff */
[----:B------:R-:W-:Y:S02]  /*0300*/  IMAD.MOV R6, RZ, RZ, -R6 ;  /* 0x000000ffff067224 */ /* 0x000fe400078e0a06 */
[----:B------:R-:W-:-:S03]  /*0310*/  IMAD.WIDE.U32 R8, R11, 0x7000, R8 ;  /* 0x000070000b087825 */ /* 0x000fc600078e0008 */
[----:B0-----:R-:W-:-:S04]  /*0320*/  IADD3 R8, P1, PT, R8, UR4, RZ ;  /* 0x0000000408087c10 */ /* 0x001fc8000ff3e0ff */
[----:B------:R-:W-:-:S04]  /*0330*/  IADD3 R8, P2, PT, R8, 0x8000, RZ ;  /* 0x0000800008087810 */ /* 0x000fc80007f5e0ff */
[----:B------:R-:W-:-:S09]  /*0340*/  IADD3.X R9, PT, PT, RZ, UR5, R9, P2, P1 ;  /* 0x00000005ff097c10 */ /* 0x000fd200097e2409 */
.L_x_94:
[----:B------:R-:W2:Y:S04]  /*0350*/  LDG.E.64 R10, desc[UR16][R8.64+-0x8000] ;  /* 0xff800010080a7981 */ /* 0x000ea8000c1e1b00 */
[----:B------:R-:W3:Y:S04]  /*0360*/  LDG.E.64 R26, desc[UR16][R8.64+-0x7000] ;  /* 0xff900010081a7981 */ /* 0x000ee8000c1e1b00 */
[----:B------:R-:W4:Y:S04]  /*0370*/  LDG.E.64 R18, desc[UR16][R8.64+-0x6000] ;  /* 0xffa0001008127981 */ /* 0x000f28000c1e1b00 */
[----:B------:R-:W5:Y:S04]  /*0380*/  LDG.E.64 R12, desc[UR16][R8.64+-0x5000] ;  /* 0xffb00010080c7981 */ /* 0x000f68000c1e1b00 */
[----:B------:R-:W5:Y:S04]  /*0390*/  LDG.E.64 R14, desc[UR16][R8.64+-0x4000] ;  /* 0xffc00010080e7981 */ /* 0x000f68000c1e1b00 */
[----:B------:R-:W5:Y:S04]  /*03a0*/  LDG.E.64 R16, desc[UR16][R8.64+-0x3000] ;  /* 0xffd0001008107981 */ /* 0x000f68000c1e1b00 */
[----:B------:R-:W5:Y:S04]  /*03b0*/  LDG.E.64 R20, desc[UR16][R8.64+-0x2000] ;  /* 0xffe0001008147981 */ /* 0x000f68000c1e1b00 */
[----:B------:R-:W5:Y:S01]  /*03c0*/  LDG.E.64 R22, desc[UR16][R8.64+-0x1000] ;  /* 0xfff0001008167981 */ /* 0x000f62000c1e1b00 */
[----:B--2---:R-:W-:-:S03]  /*03d0*/  DSETP.GT.AND P2, PT, R10, RZ, PT ;  /* 0x000000ff0a00722a */ /* 0x004fc60003f44000 */
[----:B------:R-:W2:Y:S01]  /*03e0*/  LDG.E.64 R10, desc[UR16][R8.64] ;  /* 0x00000010080a7981 */ /* 0x000ea2000c1e1b00 */
[----:B---3--:R-:W-:Y:S02]  /*03f0*/  DSETP.GT.AND P3, PT, R26, RZ, PT ;  /* 0x000000ff1a00722a */ /* 0x008fe40003f64000 */
[----:B----4-:R-:W-:Y:S01]  /*0400*/  DSETP.GT.AND P1, PT, R18, RZ, PT ;  /* 0x000000ff1200722a */ /* 0x010fe20003f24000 */
[----:B------:R-:W-:Y:S01]  /*0410*/  SEL R19, RZ, 0x1, !P2 ;  /* 0x00000001ff137807 */ /* 0x000fe20005000000 */
[----:B-----5:R-:W-:Y:S02]  /*0420*/  DSETP.GT.AND P2, PT, R12, RZ, PT ;  /* 0x000000ff0c00722a */ /* 0x020fe40003f44000 */
[----:B------:R-:W-:Y:S01]  /*0430*/  SEL R18, RZ, 0x1, !P3 ;  /* 0x00000001ff127807 */ /* 0x000fe20005800000 */
[----:B------:R-:W3:Y:S01]  /*0440*/  LDG.E.64 R12, desc[UR16][R8.64+0x1000] ;  /* 0x00100010080c7981 */ /* 0x000ee2000c1e1b00 */
[----:B------:R-:W-:Y:S02]  /*0450*/  DSETP.GT.AND P5, PT, R14, RZ, PT ;  /* 0x000000ff0e00722a */ /* 0x000fe40003fa4000 */
[----:B------:R-:W-:-:S02]  /*0460*/  IADD3 R7, P3, P4, R18, R7, R19 ;  /* 0x0000000712077210 */ /* 0x000fc40007c7e013 */
[----:B------:R-:W-:Y:S01]  /*0470*/  SEL R14, RZ, 0x1, !P1 ;  /* 0x00000001ff0e7807 */ /* 0x000fe20004800000 */
[----:B------:R-:W-:Y:S01]  /*0480*/  DSETP.GT.AND P6, PT, R16, RZ, PT ;  /* 0x000000ff1000722a */ /* 0x000fe20003fc4000 */
[----:B------:R-:W-:Y:S01]  /*0490*/  SEL R19, RZ, 0x1, !P2 ;  /* 0x00000001ff137807 */ /* 0x000fe20005000000 */
[----:B------:R-:W4:Y:S01]  /*04a0*/  LDG.E.64 R16, desc[UR16][R8.64+0x3000] ;  /* 0x0030001008107981 */ /* 0x000f22000c1e1b00 */
[----:B------:R-:W-:Y:S02]  /*04b0*/  SEL R18, RZ, 0x1, !P5 ;  /* 0x00000001ff127807 */ /* 0x000fe40006800000 */
[----:B------:R-:W-:Y:S02]  /*04c0*/  IADD3 R19, P1, P2, R19, R7, R14 ;  /* 0x0000000713137210 */ /* 0x000fe40007a3e00e */
[----:B------:R-:W5:Y:S01]  /*04d0*/  LDG.E.64 R14, desc[UR16][R8.64+0x2000] ;  /* 0x00200010080e7981 */ /* 0x000f62000c1e1b00 */
[----:B------:R-:W-:-:S04]  /*04e0*/  SEL R7, RZ, 0x1, !P6 ;  /* 0x00000001ff077807 */ /* 0x000fc80007000000 */
[----:B------:R-:W-:Y:S02]  /*04f0*/  IADD3 R7, P5, P6, R7, R19, R18 ;  /* 0x0000001307077210 */ /* 0x000fe40007ebe012 */
[----:B------:R-:W5:Y:S01]  /*0500*/  LDG.E.64 R18, desc[UR16][R8.64+0x4000] ;  /* 0x0040001008127981 */ /* 0x000f62000c1e1b00 */
[----:B------:R-:W-:Y:S01]  /*0510*/  IADD3.X R24, PT, PT, RZ, R24, RZ, P3, P4 ;  /* 0x00000018ff187210 */ /* 0x000fe20001fe84ff */
[----:B------:R-:W-:Y:S02]  /*0520*/  DSETP.GT.AND P3, PT, R20, RZ, PT ;  /* 0x000000ff1400722a */ /* 0x000fe40003f64000 */
[----:B------:R-:W5:Y:S01]  /*0530*/  LDG.E.64 R20, desc[UR16][R8.64+0x5000] ;  /* 0x0050001008147981 */ /* 0x000f62000c1e1b00 */
[----:B------:R-:W-:-:S03]  /*0540*/  DSETP.GT.AND P4, PT, R22, RZ, PT ;  /* 0x000000ff1600722a */ /* 0x000fc60003f84000 */
[----:B------:R-:W5:Y:S01]  /*0550*/  LDG.E.64 R22, desc[UR16][R8.64+0x6000] ;  /* 0x0060001008167981 */ /* 0x000f62000c1e1b00 */
[----:B------:R-:W-:Y:S01]  /*0560*/  SEL R25, RZ, 0x1, !P3 ;  /* 0x00000001ff197807 */ /* 0x000fe20005800000 */
[----:B--2---:R-:W-:Y:S02]  /*0570*/  DSETP.GT.AND P3, PT, R10, RZ, PT ;  /* 0x000000ff0a00722a */ /* 0x004fe40003f64000 */
[----:B------:R-:W2:Y:S01]  /*0580*/  LDG.E.64 R10, desc[UR16][R8.64+0x7000] ;  /* 0x00700010080a7981 */ /* 0x000ea2000c1e1b00 */
[----:B------:R-:W-:Y:S02]  /*0590*/  SEL R26, RZ, 0x1, !P4 ;  /* 0x00000001ff1a7807 */ /* 0x000fe40006000000 */
[----:B------:R-:W-:Y:S01]  /*05a0*/  IADD3.X R24, PT, PT, RZ, R24, RZ, P1, P2 ;  /* 0x00000018ff187210 */ /* 0x000fe20000fe44ff */
[----:B---3--:R-:W-:Y:S01]  /*05b0*/  DSETP.GT.AND P4, PT, R12, RZ, PT ;  /* 0x000000ff0c00722a */ /* 0x008fe20003f84000 */
[----:B------:R-:W-:Y:S02]  /*05c0*/  SEL R12, RZ, 0x1, !P3 ;  /* 0x00000001ff0c7807 */ /* 0x000fe40005800000 */
[----:B------:R-:W-:-:S03]  /*05d0*/  IADD3 R13, P1, P2, R26, R7, R25 ;  /* 0x000000071a0d7210 */ /* 0x000fc60007a3e019 */
[----:B------:R-:W-:Y:S01]  /*05e0*/  SEL R7, RZ, 0x1, !P4 ;  /* 0x00000001ff077807 */ /* 0x000fe20006000000 */
[----:B----4-:R-:W-:Y:S01]  /*05f0*/  DSETP.GT.AND P4, PT, R16, RZ, PT ;  /* 0x000000ff1000722a */ /* 0x010fe20003f84000 */
[----:B------:R-:W-:Y:S01]  /*0600*/  IADD3.X R24, PT, PT, RZ, R24, RZ, P5, P6 ;  /* 0x00000018ff187210 */ /* 0x000fe20002fec4ff */
[----:B-----5:R-:W-:Y:S01]  /*0610*/  DSETP.GT.AND P3, PT, R14, RZ, PT ;  /* 0x000000ff0e00722a */ /* 0x020fe20003f64000 */
[----:B------:R-:W-:-:S03]  /*0620*/  IADD3 R7, P5, P6, R7, R13, R12 ;  /* 0x0000000d07077210 */ /* 0x000fc60007ebe00c */
[----:B------:R-:W-:Y:S02]  /*0630*/  SEL R13, RZ, 0x1, !P4 ;  /* 0x00000001ff0d7807 */ /* 0x000fe40006000000 */
[----:B------:R-:W-:Y:S01]  /*0640*/  SEL R12, RZ, 0x1, !P3 ;  /* 0x00000001ff0c7807 */ /* 0x000fe20005800000 */
[----:B------:R-:W-:Y:S01]  /*0650*/  DSETP.GT.AND P3, PT, R18, RZ, PT ;  /* 0x000000ff1200722a */ /* 0x000fe20003f64000 */
[----:B------:R-:W-:Y:S02]  /*0660*/  IADD3.X R24, PT, PT, RZ, R24, RZ, P1, P2 ;  /* 0x00000018ff187210 */ /* 0x000fe40000fe44ff */
[----:B------:R-:W-:Y:S01]  /*0670*/  IADD3 R13, P2, P1, R13, R7, R12 ;  /* 0x000000070d0d7210 */ /* 0x000fe2000795e00c */
[----:B------:R-:W-:Y:S02]  /*0680*/  DSETP.GT.AND P4, PT, R20, RZ, PT ;  /* 0x000000ff1400722a */ /* 0x000fe40003f84000 */
[----:B------:R-:W-:Y:S01]  /*0690*/  SEL R12, RZ, 0x1, !P3 ;  /* 0x00000001ff0c7807 */ /* 0x000fe20005800000 */
[----:B------:R-:W-:Y:S01]  /*06a0*/  DSETP.GT.AND P3, PT, R22, RZ, PT ;  /* 0x000000ff1600722a */ /* 0x000fe20003f64000 */
[----:B------:R-:W-:-:S02]  /*06b0*/  VIADD R6, R6, 0x10 ;  /* 0x0000001006067836 */ /* 0x000fc40000000000 */
[----:B------:R-:W-:Y:S02]  /*06c0*/  SEL R7, RZ, 0x1, !P4 ;  /* 0x00000001ff077807 */ /* 0x000fe40006000000 */
[----:B------:R-:W-:-:S04]  /*06d0*/  IADD3.X R24, PT, PT, RZ, R24, RZ, P5, P6 ;  /* 0x00000018ff187210 */ /* 0x000fc80002fec4ff */
[----:B------:R-:W-:Y:S01]  /*06e0*/  IADD3.X R24, PT, PT, RZ, R24, RZ, P2, P1 ;  /* 0x00000018ff187210 */ /* 0x000fe200017e24ff */
[----:B------:R-:W-:Y:S01]  /*06f0*/  VIADD R3, R3, 0x2000 ;  /* 0x0000200003037836 */ /* 0x000fe20000000000 */
[----:B--2---:R-:W-:Y:S01]  /*0700*/  DSETP.GT.AND P4, PT, R10, RZ, PT ;  /* 0x000000ff0a00722a */ /* 0x004fe20003f84000 */
[----:B------:R-:W-:Y:S02]  /*0710*/  SEL R10, RZ, 0x1, !P3 ;  /* 0x00000001ff0a7807 */ /* 0x000fe40005800000 */
[----:B------:R-:W-:Y:S02]  /*0720*/  ISETP.NE.AND P3, PT, R6, RZ, PT ;  /* 0x000000ff0600720c */ /* 0x000fe40003f65270 */
[----:B------:R-:W-:Y:S02]  /*0730*/  IADD3 R11, P5, P6, R7, R13, R12 ;  /* 0x0000000d070b7210 */ /* 0x000fe40007ebe00c */
[----:B------:R-:W-:Y:S02]  /*0740*/  SEL R7, RZ, 0x1, !P4 ;  /* 0x00000001ff077807 */ /* 0x000fe40006000000 */
[----:B------:R-:W-:-:S02]  /*0750*/  IADD3 R8, P4, PT, R8, 0x10000, RZ ;  /* 0x0001000008087810 */ /* 0x000fc40007f9e0ff */
[----:B------:R-:W-:Y:S02]  /*0760*/  IADD3 R7, P1, P2, R7, R11, R10 ;  /* 0x0000000b07077210 */ /* 0x000fe40007a3e00a */
[----:B------:R-:W-:Y:S01]  /*0770*/  IADD3.X R24, PT, PT, RZ, R24, RZ, P5, P6 ;  /* 0x00000018ff187210 */ /* 0x000fe20002fec4ff */
[----:B------:R-:W-:-:S03]  /*0780*/  IMAD.X R9, RZ, RZ, R9, P4 ;  /* 0x000000ffff097224 */ /* 0x000fc600020e0609 */
[----:B------:R-:W-:Y:S01]  /*0790*/  IADD3.X R24, PT, PT, RZ, R24, RZ, P1, P2 ;  /* 0x00000018ff187210 */ /* 0x000fe20000fe44ff */
[----:B------:R-:W-:Y:S06]  /*07a0*/  @P3 BRA `(.L_x_94) ;  /* 0xfffffff800e83947 */ /* 0x000fec000383ffff */
.L_x_93:
[----:B------:R-:W-:Y:S05]  /*07b0*/  BSYNC.RECONVERGENT B2 ;  /* 0x0000000000027941 */ /* 0x000fea0003800200 */
.L_x_92:
[----:B------:R-:W-:Y:S05]  /*07c0*/  @!P0 BRA `(.L_x_91) ;  /* 0x0000000400608947 */ /* 0x000fea0003800000 */
[----:B------:R-:W-:Y:S01]  /*07d0*/  ISETP.GE.U32.AND P1, PT, R4, 0x8, PT ;  /* 0x000000080400780c */ /* 0x000fe20003f26070 */
[----:B------:R-:W-:Y:S01]  /*07e0*/  BSSY.RECONVERGENT B2, `(.L_x_95) ;  /* 0x000002a000027945 */ /* 0x000fe20003800200 */
[----:B------:R-:W-:-:S04]  /*07f0*/  LOP3.LUT R25, R0, 0x7, RZ, 0xc0, !PT ;  /* 0x0000000700197812 */ /* 0x000fc800078ec0ff */
[----:B------:R-:W-:-:S07]  /*0800*/  ISETP.NE.AND P0, PT, R25, RZ, PT ;  /* 0x000000ff1900720c */ /* 0x000fce0003f05270 */
[----:B------:R-:W-:Y:S06]  /*0810*/  @!P1 BRA `(.L_x_96) ;  /* 0x0000000000989947 */ /* 0x000fec0003800000 */
[----:B------:R-:W0:Y:S01]  /*0820*/  LDCU.64 UR4, c[0x0][0x380] ;  /* 0x00007000ff0477ac */ /* 0x000e220008000a00 */
[----:B------:R-:W-:-:S04]  /*0830*/  IADD3 R4, P1, PT, R3, UR9, RZ ;  /* 0x0000000903047c10 */ /* 0x000fc8000ff3e0ff */
[----:B------:R-:W-:Y:S02]  /*0840*/  LEA.HI.X.SX32 R9, R3, RZ, 0x1, P1 ;  /* 0x000000ff03097211 */ /* 0x000fe400008f0eff */
[----:B0-----:R-:W-:-:S04]  /*0850*/  LEA R20, P1, R4, UR4, 0x3 ;  /* 0x0000000404147c11 */ /* 0x001fc8000f8218ff */
[----:B------:R-:W-:-:S05]  /*0860*/  LEA.HI.X R21, R4, UR5, R9, 0x3, P1 ;  /* 0x0000000504157c11 */ /* 0x000fca00088f1c09 */
        /* <DEDUP_REMOVED lines=8> */
[----:B------:R-:W-:Y:S01]  /*08f0*/  VIADD R3, R3, 0x1000 ;  /* 0x0000100003037836 */ /* 0x000fe20000000000 */
[----:B--2---:R-:W-:-:S02]  /*0900*/  DSETP.GT.AND P1, PT, R22, RZ, PT ;  /* 0x000000ff1600722a */ /* 0x004fc40003f24000 */
[----:B---3--:R-:W-:-:S04]  /*0910*/  DSETP.GT.AND P2, PT, R18, RZ, PT ;  /* 0x000000ff1200722a */ /* 0x008fc80003f44000 */
[----:B------:R-:W-:Y:S01]  /*0920*/  SEL R4, RZ, 0x1, !P1 ;  /* 0x00000001ff047807 */ /* 0x000fe20004800000 */
[----:B----4-:R-:W-:Y:S01]  /*0930*/  DSETP.GT.AND P3, PT, R16, RZ, PT ;  /* 0x000000ff1000722a */ /* 0x010fe20003f64000 */
[----:B------:R-:W-:Y:S01]  /*0940*/  SEL R6, RZ, 0x1, !P2 ;  /* 0x00000001ff067807 */ /* 0x000fe20005000000 */
[----:B-----5:R-:W-:-:S03]  /*0950*/  DSETP.GT.AND P4, PT, R14, RZ, PT ;  /* 0x000000ff0e00722a */ /* 0x020fc60003f84000 */
[----:B------:R-:W-:Y:S02]  /*0960*/  IADD3 R6, P2, P1, R6, R7, R4 ;  /* 0x0000000706067210 */ /* 0x000fe4000795e004 */
[----:B------:R-:W-:Y:S01]  /*0970*/  SEL R7, RZ, 0x1, !P3 ;  /* 0x00000001ff077807 */ /* 0x000fe20005800000 */
[----:B------:R-:W-:Y:S01]  /*0980*/  DSETP.GT.AND P6, PT, R12, RZ, PT ;  /* 0x000000ff0c00722a */ /* 0x000fe20003fc4000 */
[----:B------:R-:W-:Y:S01]  /*0990*/  SEL R4, RZ, 0x1, !P4 ;  /* 0x00000001ff047807 */ /* 0x000fe20006000000 */
[----:B------:R-:W-:Y:S01]  /*09a0*/  DSETP.GT.AND P3, PT, R10, RZ, PT ;  /* 0x000000ff0a00722a */ /* 0x000fe20003f64000 */
[----:B------:R-:W-:Y:S02]  /*09b0*/  IADD3.X R24, PT, PT, RZ, R24, RZ, P2, P1 ;  /* 0x00000018ff187210 */ /* 0x000fe400017e24ff */
[----:B------:R-:W-:Y:S02]  /*09c0*/  IADD3 R4, P4, P5, R4, R6, R7 ;  /* 0x0000000604047210 */ /* 0x000fe40007d9e007 */
[----:B------:R-:W-:Y:S01]  /*09d0*/  SEL R7, RZ, 0x1, !P6 ;  /* 0x00000001ff077807 */ /* 0x000fe20007000000 */
[----:B------:R-:W-:Y:S01]  /*09e0*/  DSETP.GT.AND P6, PT, R8, RZ, PT ;  /* 0x000000ff0800722a */ /* 0x000fe20003fc4000 */
[----:B------:R-:W-:Y:S01]  /*09f0*/  SEL R6, RZ, 0x1, !P3 ;  /* 0x00000001ff067807 */ /* 0x000fe20005800000 */
[----:B------:R-:W-:Y:S01]  /*0a00*/  DSETP.GT.AND P3, PT, R26, RZ, PT ;  /* 0x000000ff1a00722a */ /* 0x000fe20003f64000 */
[----:B------:R-:W-:-:S02]  /*0a10*/  IADD3.X R24, PT, PT, RZ, R24, RZ, P4, P5 ;  /* 0x00000018ff187210 */ /* 0x000fc400027ea4ff */
[----:B------:R-:W-:Y:S02]  /*0a20*/  IADD3 R6, P1, P2, R6, R4, R7 ;  /* 0x0000000406067210 */ /* 0x000fe40007a3e007 */
[----:B------:R-:W-:Y:S02]  /*0a30*/  SEL R4, RZ, 0x1, !P6 ;  /* 0x00000001ff047807 */ /* 0x000fe40007000000 */
[----:B------:R-:W-:Y:S02]  /*0a40*/  SEL R7, RZ, 0x1, !P3 ;  /* 0x00000001ff077807 */ /* 0x000fe40005800000 */
[----:B------:R-:W-:Y:S02]  /*0a50*/  IADD3.X R24, PT, PT, RZ, R24, RZ, P1, P2 ;  /* 0x00000018ff187210 */ /* 0x000fe40000fe44ff */
[----:B------:R-:W-:-:S04]  /*0a60*/  IADD3 R7, P3, P4, R7, R6, R4 ;  /* 0x0000000607077210 */ /* 0x000fc80007c7e004 */
[----:B------:R-:W-:-:S09]  /*0a70*/  IADD3.X R24, PT, PT, RZ, R24, RZ, P3, P4 ;  /* 0x00000018ff187210 */ /* 0x000fd20001fe84ff */
.L_x_96:
[----:B------:R-:W-:Y:S05]  /*0a80*/  BSYNC.RECONVERGENT B2 ;  /* 0x0000000000027941 */ /* 0x000fea0003800200 */
.L_x_95:
        /* <DEDUP_REMOVED lines=14> */
[----:B------:R-:W5:Y:S01]  /*0b70*/  LDG.E.64 R14, desc[UR16][R8.64+0x3000] ;  /* 0x00300010080e7981 */ /* 0x000f62000c1e1b00 */
[----:B------:R-:W-:Y:S01]  /*0b80*/  VIADD R3, R3, 0x800 ;  /* 0x0000080003037836 */ /* 0x000fe20000000000 */
[----:B--2---:R-:W-:-:S02]  /*0b90*/  DSETP.GT.AND P1, PT, R16, RZ, PT ;  /* 0x000000ff1000722a */ /* 0x004fc40003f24000 */
[----:B---3--:R-:W-:-:S04]  /*0ba0*/  DSETP.GT.AND P2, PT, R10, RZ, PT ;  /* 0x000000ff0a00722a */ /* 0x008fc80003f44000 */
[----:B------:R-:W-:Y:S01]  /*0bb0*/  SEL R4, RZ, 0x1, !P1 ;  /* 0x00000001ff047807 */ /* 0x000fe20004800000 */
[----:B----4-:R-:W-:Y:S01]  /*0bc0*/  DSETP.GT.AND P3, PT, R12, RZ, PT ;  /* 0x000000ff0c00722a */ /* 0x010fe20003f64000 */
[----:B------:R-:W-:Y:S01]  /*0bd0*/  SEL R6, RZ, 0x1, !P2 ;  /* 0x00000001ff067807 */ /* 0x000fe20005000000 */
[----:B-----5:R-:W-:-:S04]  /*0be0*/  DSETP.GT.AND P4, PT, R14, RZ, PT ;  /* 0x000000ff0e00722a */ /* 0x020fc80003f84000 */
[----:B------:R-:W-:Y:S02]  /*0bf0*/  SEL R11, RZ, 0x1, !P3 ;  /* 0x00000001ff0b7807 */ /* 0x000fe40005800000 */
[----:B------:R-:W-:Y:S02]  /*0c00*/  IADD3 R4, P1, P2, R6, R7, R4 ;  /* 0x0000000706047210 */ /* 0x000fe40007a3e004 */
[----:B------:R-:W-:Y:S02]  /*0c10*/  SEL R10, RZ, 0x1, !P4 ;  /* 0x00000001ff0a7807 */ /* 0x000fe40006000000 */
[----:B------:R-:W-:Y:S02]  /*0c20*/  IADD3.X R24, PT, PT, RZ, R24, RZ, P1, P2 ;  /* 0x00000018ff187210 */ /* 0x000fe40000fe44ff */
[----:B------:R-:W-:-:S04]  /*0c30*/  IADD3 R7, P3, P4, R10, R4, R11 ;  /* 0x000000040a077210 */ /* 0x000fc80007c7e00b */
[----:B------:R-:W-:-:S09]  /*0c40*/  IADD3.X R24, PT, PT, RZ, R24, RZ, P3, P4 ;  /* 0x00000018ff187210 */ /* 0x000fd20001fe84ff */
.L_x_98:
[----:B------:R-:W-:Y:S05]  /*0c50*/  BSYNC.RECONVERGENT B2 ;  /* 0x0000000000027941 */ /* 0x000fea0003800200 */
.L_x_97:
[----:B------:R-:W-:Y:S05]  /*0c60*/  @!P0 BRA `(.L_x_91) ;  /* 0x0000000000388947 */ /* 0x000fea0003800000 */
[----:B------:R-:W0:Y:S01]  /*0c70*/  LDC.64 R8, c[0x0][0x380] ;  /* 0x0000e000ff087b82 */ /* 0x000e220000000a00 */
[----:B------:R-:W-:Y:S02]  /*0c80*/  IMAD.U32 R11, RZ, RZ, UR18 ;  /* 0x00000012ff0b7e24 */ /* 0x000fe4000f8e00ff */
[----:B------:R-:W-:Y:S02]  /*0c90*/  IMAD.MOV R0, RZ, RZ, -R0 ;  /* 0x000000ffff007224 */ /* 0x000fe400078e0a00 */
[----:B0-----:R-:W-:-:S07]  /*0ca0*/  IMAD.WIDE.U32 R8, R11, 0x7000, R8 ;  /* 0x000070000b087825 */ /* 0x001fce00078e0008 */
.L_x_99:
[----:B------:R-:W-:-:S06]  /*0cb0*/  IMAD.WIDE R10, R3, 0x8, R8 ;  /* 0x00000008030a7825 */ /* 0x000fcc00078e0208 */
[----:B------:R-:W2:Y:S01]  /*0cc0*/  LDG.E.64 R10, desc[UR16][R10.64] ;  /* 0x000000100a0a7981 */ /* 0x000ea2000c1e1b00 */
[----:B------:R-:W-:Y:S02]  /*0cd0*/  VIADD R0, R0, 0x1 ;  /* 0x0000000100007836 */ /* 0x000fe40000000000 */
[----:B------:R-:W-:Y:S01]  /*0ce0*/  VIADD R3, R3, 0x200 ;  /* 0x0000020003037836 */ /* 0x000fe20000000000 */
[----:B--2---:R-:W-:-:S06]  /*0cf0*/  DSETP.GT.AND P0, PT, R10, RZ, PT ;  /* 0x000000ff0a00722a */ /* 0x004fcc0003f04000 */
[----:B------:R-:W-:Y:S02]  /*0d00*/  SEL R4, RZ, 0x1, !P0 ;  /* 0x00000001ff047807 */ /* 0x000fe40004000000 */
[----:B------:R-:W-:Y:S02]  /*0d10*/  ISETP.NE.AND P0, PT, R0, RZ, PT ;  /* 0x000000ff0000720c */ /* 0x000fe40003f05270 */
[----:B------:R-:W-:-:S05]  /*0d20*/  IADD3 R7, P1, PT, R7, R4, RZ ;  /* 0x0000000407077210 */ /* 0x000fca0007f3e0ff */
[----:B------:R-:W-:-:S06]  /*0d30*/  IMAD.X R24, RZ, RZ, R24, P1 ;  /* 0x000000ffff187224 */ /* 0x000fcc00008e0618 */
[----:B------:R-:W-:Y:S05]  /*0d40*/  @P0 BRA `(.L_x_99) ;  /* 0xfffffffc00d80947 */ /* 0x000fea000383ffff */
.L_x_91:
[----:B------:R-:W-:Y:S05]  /*0d50*/  BSYNC.RECONVERGENT B1 ;  /* 0x0000000000017941 */ /* 0x000fea0003800200 */
.L_x_90:
[----:B------:R-:W-:-:S13]  /*0d60*/  ISETP.GE.AND P0, PT, R2, 0x200, PT ;  /* 0x000002000200780c */ /* 0x000fda0003f06270 */
[----:B------:R-:W-:Y:S05]  /*0d70*/  @!P0 BRA `(.L_x_100) ;  /* 0x0000000400308947 */ /* 0x000fea0003800000 */
[----:B------:R-:W0:Y:S01]  /*0d80*/  S2R R4, SR_LANEID ;  /* 0x0000000000047919 */ /* 0x000e220000000000 */
[----:B------:R-:W1:Y:S04]  /*0d90*/  SHFL.DOWN PT, R0, R7, 0x1, 0x1f ;  /* 0x08201f0007007f89 */ /* 0x000e6800000e0000 */
        /* <DEDUP_REMOVED lines=27> */
[----:B------:R-:W-:Y:S02]  /*0f50*/  @!P1 SHF.R.U32.HI R3, RZ, 0x2, R5 ;  /* 0x00000002ff039819 */ /* 0x000fe40000011605 */
[----:B-1----:R-:W-:Y:S01]  /*0f60*/  SEL R2, R2, RZ, !P0 ;  /* 0x000000ff02027207 */ /* 0x002fe20004000000 */
[----:B------:R-:W0:Y:S01]  /*0f70*/  SHFL.DOWN PT, R0, R9, 0x10, 0x1f ;  /* 0x0a001f0009007f89 */ /* 0x000e2200000e0000 */
[----:B------:R-:W-:Y:S02]  /*0f80*/  ISETP.GT.AND P0, PT, R4, 0xf, PT ;  /* 0x0000000f0400780c */ /* 0x000fe40003f04270 */
[----:B------:R-:W-:Y:S01]  /*0f90*/  @!P1 MOV R4, 0x400 ;  /* 0x0000040000049802 */ /* 0x000fe20000000f00 */
[----:B------:R-:W-:-:S05]  /*0fa0*/  IMAD.X R11, R2, 0x1, R13, P2 ;  /* 0x00000001020b7824 */ /* 0x000fca00010e060d */
[----:B------:R-:W1:Y:S01]  /*0fb0*/  SHFL.DOWN PT, R2, R11, 0x10, 0x1f ;  /* 0x0a001f000b027f89 */ /* 0x000e6200000e0000 */
[----:B--2---:R-:W-:Y:S02]  /*0fc0*/  @!P1 LEA R7, R7, R4, 0x18 ;  /* 0x0000000407079211 */ /* 0x004fe400078ec0ff */
[----:B0-----:R-:W-:-:S04]  /*0fd0*/  SEL R0, R0, RZ, !P0 ;  /* 0x000000ff00007207 */ /* 0x001fc80004000000 */
[----:B------:R-:W-:Y:S02]  /*0fe0*/  IADD3 R0, P2, PT, R0, R9, RZ ;  /* 0x0000000900007210 */ /* 0x000fe40007f5e0ff */
[----:B-1----:R-:W-:Y:S02]  /*0ff0*/  SEL R4, R2, RZ, !P0 ;  /* 0x000000ff02047207 */ /* 0x002fe40004000000 */
[----:B------:R-:W-:Y:S02]  /*1000*/  @!P1 LOP3.LUT R2, R3, 0xf8, RZ, 0xc0, !PT ;  /* 0x000000f803029812 */ /* 0x000fe400078ec0ff */
[----:B------:R-:W-:Y:S01]  /*1010*/  ISETP.NE.AND P0, PT, R5, RZ, PT ;  /* 0x000000ff0500720c */ /* 0x000fe20003f05270 */
[----:B------:R-:W-:Y:S02]  /*1020*/  IMAD.X R3, R4, 0x1, R11, P2 ;  /* 0x0000000104037824 */ /* 0x000fe400010e060b */
[----:B------:R-:W-:Y:S02]  /*1030*/  @!P1 IMAD.IADD R7, R2, 0x1, R7 ;  /* 0x0000000102079824 */ /* 0x000fe400078e0207 */
[----:B------:R-:W-:-:S05]  /*1040*/  @!P1 IMAD.MOV.U32 R2, RZ, RZ, R0 ;  /* 0x000000ffff029224 */ /* 0x000fca00078e0000 */
        /* <DEDUP_REMOVED lines=8> */
[----:B--2---:R-:W1:Y:S04]  /*10d0*/  LDS.128 R4, [UR4+0x30] ;  /* 0x00003004ff047984 */ /* 0x004e680008000c00 */
[----:B------:R-:W2:Y:S04]  /*10e0*/  LDS.128 R20, [UR4+0x40] ;  /* 0x00004004ff147984 */ /* 0x000ea80008000c00 */
[----:B------:R-:W3:Y:S04]  /*10f0*/  LDS.128 R16, [UR4+0x50] ;  /* 0x00005004ff107984 */ /* 0x000ee80008000c00 */
[----:B------:R-:W4:Y:S01]  /*1100*/  LDS.128 R12, [UR4+0x60] ;  /* 0x00006004ff0c7984 */ /* 0x000f220008000c00 */
[----:B0-----:R-:W-:-:S04]  /*1110*/  IADD3 R11, P1, P2, R24, R8, R0 ;  /* 0x00000008180b7210 */ /* 0x001fc80007a3e000 */
[----:B------:R-:W-:Y:S02]  /*1120*/  IADD3.X R25, PT, PT, R25, R9, R3, P1, P2 ;  /* 0x0000000919197210 */ /* 0x000fe40000fe4403 */
[----:B-1----:R-:W-:Y:S02]  /*1130*/  IADD3 R3, P1, P2, R4, R11, R26 ;  /* 0x0000000b04037210 */ /* 0x002fe40007a3e01a */
[----:B------:R-:W0:Y:S02]  /*1140*/  LDS.128 R8, [UR4+0x70] ;  /* 0x00007004ff087984 */ /* 0x000e240008000c00 */
[----:B------:R-:W-:Y:S02]  /*1150*/  IADD3.X R5, PT, PT, R5, R25, R27, P1, P2 ;  /* 0x0000001905057210 */ /* 0x000fe40000fe441b */
[----:B------:R-:W1:Y:S01]  /*1160*/  LDS.128 R24, [UR4+0x80] ;  /* 0x00008004ff187984 */ /* 0x000e620008000c00 */
[----:B--2---:R-:W-:-:S04]  /*1170*/  IADD3 R3, P1, P2, R20, R3, R6 ;  /* 0x0000000314037210 */ /* 0x004fc80007a3e006 */
[----:B---3--:R-:W-:Y:S02]  /*1180*/  IADD3 R3, P3, P4, R16, R3, R22 ;  /* 0x0000000310037210 */ /* 0x008fe40007c7e016 */
[----:B------:R-:W-:Y:S02]  /*1190*/  IADD3.X R7, PT, PT, R21, R5, R7, P1, P2 ;  /* 0x0000000515077210 */ /* 0x000fe40000fe4407 */
[----:B----4-:R-:W-:Y:S02]  /*11a0*/  IADD3 R3, P1, P2, R12, R3, R18 ;  /* 0x000000030c037210 */ /* 0x010fe40007a3e012 */
[----:B------:R-:W-:-:S04]  /*11b0*/  IADD3.X R17, PT, PT, R17, R7, R23, P3, P4 ;  /* 0x0000000711117210 */ /* 0x000fc80001fe8417 */
[----:B------:R-:W-:Y:S02]  /*11c0*/  IADD3.X R13, PT, PT, R13, R17, R19, P1, P2 ;  /* 0x000000110d0d7210 */ /* 0x000fe40000fe4413 */
[----:B0-----:R-:W-:-:S04]  /*11d0*/  IADD3 R3, P3, P4, R8, R3, R14 ;  /* 0x0000000308037210 */ /* 0x001fc80007c7e00e */
[----:B-1----:R-:W-:Y:S02]  /*11e0*/  IADD3 R3, P1, P2, R24, R3, R10 ;  /* 0x0000000318037210 */ /* 0x002fe40007a3e00a */
[----:B------:R-:W-:Y:S02]  /*11f0*/  IADD3.X R9, PT, PT, R9, R13, R15, P3, P4 ;  /* 0x0000000d09097210 */ /* 0x000fe40001fe840f */
[----:B------:R-:W-:Y:S02]  /*1200*/  IADD3 R0, P3, PT, R3, R26, RZ ;  /* 0x0000001a03007210 */ /* 0x000fe40007f7e0ff */
[----:B------:R-:W-:-:S05]  /*1210*/  IADD3.X R3, PT, PT, R25, R9, R11, P1, P2 ;  /* 0x0000000919037210 */ /* 0x000fca0000fe440b */
[----:B------:R-:W-:Y:S01]  /*1220*/  IMAD.X R3, R3, 0x1, R27, P3 ;  /* 0x0000000103037824 */ /* 0x000fe200018e061b */
[----:B------:R-:W-:Y:S06]  /*1230*/  BRA `(.L_x_101) ;  /* 0x0000002000007947 */ /* 0x000fec0003800000 */
.L_x_100:
[----:B------:R-:W-:-:S04]  /*1240*/  LOP3.LUT R0, R5, 0x3e0, RZ, 0xc0, !PT ;  /* 0x000003e005007812 */ /* 0x000fc800078ec0ff */
[----:B------:R-:W-:Y:S01]  /*1250*/  LOP3.LUT R9, RZ, R0, RZ, 0x33, !PT ;  /* 0x00000000ff097212 */ /* 0x000fe200078e33ff */
[----:B------:R-:W-:Y:S02]  /*1260*/  VIADD R3, R0, 0x20 ;  /* 0x0000002000037836 */ /* 0x000fe40000000000 */
[----:B------:R-:W0:Y:S02]  /*1270*/  S2R R0, SR_LANEID ;  /* 0x0000000000007919 */ /* 0x000e240000000000 */
[----:B------:R-:W-:Y:S01]  /*1280*/  IMAD.IADD R9, R2, 0x1, R9 ;  /* 0x0000000102097824 */ /* 0x000fe200078e0209 */
[----:B------:R-:W-:-:S04]  /*1290*/  ISETP.GT.AND P0, PT, R3, R2, PT ;  /* 0x000000020300720c */ /* 0x000fc80003f04270 */
[----:B------:R-:W-:-:S05]  /*12a0*/  SEL R9, R9, 0x1f, P0 ;  /* 0x0000001f09097807 */ /* 0x000fca0000000000 */
[----:B------:R-:W1:Y:S04]  /*12b0*/  SHFL.DOWN PT, R3, R7, 0x1, R9 ;  /* 0x0820000007037989 */ /* 0x000e6800000e0009 */
        /* <DEDUP_REMOVED lines=8> */
[----:B------:R-:W-:Y:S01]  /*1340*/  ISETP.GT.AND P0, PT, R6, R9, PT ;  /* 0x000000090600720c */ /* 0x000fe20003f04270 */
[----:B------:R-:W0:Y:S01]  /*1350*/  SHFL.DOWN PT, R3, R8, 0x2, R9 ;  /* 0x0840000008037989 */ /* 0x000e2200000e0009 */
[----:B------:R-:W-:-:S03]  /*1360*/  VIADD R6, R0, 0x4 ;  /* 0x0000000400067836 */ /* 0x000fc60000000000 */
[----:B------:R-:W1:Y:S01]  /*1370*/  SHFL.DOWN PT, R4, R10, 0x2, R9 ;  /* 0x084000000a047989 */ /* 0x000e6200000e0009 */
[----:B------:R-:W2:Y:S01]  /*1380*/  @!P2 S2R R11, SR_CgaCtaId ;  /* 0x00000000000ba919 */ /* 0x000ea20000008800 */
[----:B0-----:R-:W-:-:S04]  /*1390*/  SEL R3, R3, RZ, !P0 ;  /* 0x000000ff03037207 */ /* 0x001fc80004000000 */
[----:B------:R-:W-:Y:S02]  /*13a0*/  IADD3 R12, P1, PT, R3, R8, RZ ;  /* 0x00000008030c7210 */ /* 0x000fe40007f3e0ff */
[----:B-1----:R-:W-:Y:S02]  /*13b0*/  SEL R4, R4, RZ, !P0 ;  /* 0x000000ff04047207 */ /* 0x002fe40004000000 */
[----:B------:R-:W-:Y:S01]  /*13c0*/  ISETP.GT.AND P0, PT, R6, R9, PT ;  /* 0x000000090600720c */ /* 0x000fe20003f04270 */
[----:B------:R-:W0:Y:S01]  /*13d0*/  SHFL.DOWN PT, R3, R12, 0x4, R9 ;  /* 0x088000000c037989 */ /* 0x000e2200000e0009 */
[----:B------:R-:W-:Y:S02]  /*13e0*/  VIADD R6, R0, 0x8 ;  /* 0x0000000800067836 */ /* 0x000fe40000000000 */
[----:B------:R-:W-:Y:S02]  /*13f0*/  IMAD.X R7, R4, 0x1, R10, P1 ;  /* 0x0000000104077824 */ /* 0x000fe400008e060a */
[----:B------:R-:W-:-:S03]  /*1400*/  VIADD R0, R0, 0x10 ;  /* 0x0000001000007836 */ /* 0x000fc60000000000 */
[----:B------:R-:W1:Y:S01]  /*1410*/  SHFL.DOWN PT, R4, R7, 0x4, R9 ;  /* 0x0880000007047989 */ /* 0x000e6200000e0009 */
[----:B0-----:R-:W-:-:S04]  /*1420*/  SEL R3, R3, RZ, !P0 ;  /* 0x000000ff03037207 */ /* 0x001fc80004000000 */
[----:B------:R-:W-:Y:S02]  /*1430*/  IADD3 R8, P1, PT, R3, R12, RZ ;  /* 0x0000000c03087210 */ /* 0x000fe40007f3e0ff */
[----:B-1----:R-:W-:-:S03]  /*1440*/  SEL R4, R4, RZ, !P0 ;  /* 0x000000ff04047207 */ /* 0x002fc60004000000 */
[----:B------:R-:W0:Y:S01]  /*1450*/  SHFL.DOWN PT, R3, R8, 0x8, R9 ;  /* 0x0900000008037989 */ /* 0x000e2200000e0009 */
[----:B------:R-:W-:Y:S01]  /*1460*/  ISETP.GT.AND P0, PT, R6, R9, PT ;  /* 0x000000090600720c */ /* 0x000fe20003f04270 */
[----:B------:R-:W-:-:S05]  /*1470*/  IMAD.X R10, R4, 0x1, R7, P1 ;  /* 0x00000001040a7824 */ /* 0x000fca00008e0607 */
[----:B------:R-:W1:Y:S01]  /*1480*/  SHFL.DOWN PT, R4, R10, 0x8, R9 ;  /* 0x090000000a047989 */ /* 0x000e6200000e0009 */
[----:B0-----:R-:W-:-:S04]  /*1490*/  SEL R3, R3, RZ, !P0 ;  /* 0x000000ff03037207 */ /* 0x001fc80004000000 */
[----:B------:R-:W-:Y:S02]  /*14a0*/  IADD3 R6, P1, PT, R3, R8, RZ ;  /* 0x0000000803067210 */ /* 0x000fe40007f3e0ff */
[----:B------:R-:W-:Y:S02]  /*14b0*/  @!P2 SHF.R.U32.HI R8, RZ, 0x2, R5 ;  /* 0x00000002ff08a819 */ /* 0x000fe40000011605 */
[----:B-1----:R-:W-:Y:S01]  /*14c0*/  SEL R4, R4, RZ, !P0 ;  /* 0x000000ff04047207 */ /* 0x002fe20004000000 */
[----:B------:R-:W0:Y:S01]  /*14d0*/  SHFL.DOWN PT, R3, R6, 0x10, R9 ;  /* 0x0a00000006037989 */ /* 0x000e2200000e0009 */
[----:B------:R-:W-:Y:S02]  /*14e0*/  ISETP.GT.AND P0, PT, R0, R9, PT ;  /* 0x000000090000720c */ /* 0x000fe40003f04270 */
[----:B------:R-:W-:Y:S01]  /*14f0*/  @!P2 MOV R0, 0x400 ;  /* 0x000004000000a802 */ /* 0x000fe20000000f00 */
[----:B------:R-:W-:Y:S01]  /*1500*/  IMAD.X R7, R4, 0x1, R10, P1 ;  /* 0x0000000104077824 */ /* 0x000fe200008e060a */
[----:B------:R-:W-:-:S02]  /*1510*/  @!P2 LOP3.LUT R8, R8, 0xf8, RZ, 0xc0, !PT ;  /* 0x000000f80808a812 */ /* 0x000fc400078ec0ff */
[----:B--2---:R-:W-:Y:S02]  /*1520*/  @!P2 LEA R11, R11, R0, 0x18 ;  /* 0x000000000b0ba211 */ /* 0x004fe400078ec0ff */
[----:B------:R-:W1:Y:S03]  /*1530*/  SHFL.DOWN PT, R4, R7, 0x10, R9 ;  /* 0x0a00000007047989 */ /* 0x000e6600000e0009 */
[----:B------:R-:W-:Y:S01]  /*1540*/  @!P2 IMAD.IADD R11, R8, 0x1, R11 ;  /* 0x00000001080ba824 */ /* 0x000fe200078e020b */
[----:B0-----:R-:W-:-:S04]  /*1550*/  SEL R3, R3, RZ, !P0 ;  /* 0x000000ff03037207 */ /* 0x001fc80004000000 */
[----:B------:R-:W-:Y:S02]  /*1560*/  IADD3 R0, P1, PT, R3, R6, RZ ;  /* 0x0000000603007210 */ /* 0x000fe40007f3e0ff */
[----:B-1----:R-:W-:-:S03]  /*1570*/  SEL R4, R4, RZ, !P0 ;  /* 0x000000ff04047207 */ /* 0x002fc60004000000 */
[----:B------:R-:W-:Y:S01]  /*1580*/  @!P2 IMAD.MOV.U32 R6, RZ, RZ, R0 ;  /* 0x000000ffff06a224 */ /* 0x000fe200078e0000 */
[----:B------:R-:W-:Y:S01]  /*1590*/  ISETP.NE.AND P0, PT, R5, RZ, PT ;  /* 0x000000ff0500720c */ /* 0x000fe20003f05270 */
[----:B------:R-:W-:-:S04]  /*15a0*/  IMAD.X R3, R4, 0x1, R7, P1 ;  /* 0x0000000104037824 */ /* 0x000fc800008e0607 */
[----:B------:R-:W-:-:S05]  /*15b0*/  @!P2 IMAD.MOV.U32 R7, RZ, RZ, R3 ;  /* 0x000000ffff07a224 */ /* 0x000fca00078e0003 */
[----:B------:R1:W-:Y:S01]  /*15c0*/  @!P2 STS.64 [R11+0x10], R6 ;  /* 0x000010060b00a388 */ /* 0x0003e20000000a00 */
[----:B------:R-:W-:Y:S06]  /*15d0*/  BAR.SYNC.DEFER_BLOCKING 0x0 ;  /* 0x0000000000007b1d */ /* 0x000fec0000010000 */
[----:B------:R-:W-:Y:S05]  /*15e0*/  @P0 BRA `(.L_x_101) ;  /* 0x0000001c00140947 */ /* 0x000fea0003800000 */
[----:B------:R-:W0:Y:S01]  /*15f0*/  S2UR UR5, SR_CgaCtaId ;  /* 0x00000000000579c3 */ /* 0x000e220000008800 */
[----:B------:R-:W-:Y:S01]  /*1600*/  UMOV UR4, 0x400 ;  /* 0x0000040000047882 */ /* 0x000fe20000000000 */
[C---:B------:R-:W-:Y:S02]  /*1610*/  ISETP.GT.AND P1, PT, R2.reuse, 0x20, PT ;  /* 0x000000200200780c */ /* 0x040fe40003f24270 */
[C---:B------:R-:W-:Y:S02]  /*1620*/  ISETP.GT.AND P2, PT, R2.reuse, 0x40, PT ;  /* 0x000000400200780c */ /* 0x040fe40003f44270 */
[----:B------:R-:W-:Y:S01]  /*1630*/  ISETP.GT.AND P6, PT, R2, 0x1a0, PT ;  /* 0x000001a00200780c */ /* 0x000fe20003fc4270 */
[----:B0-----:R-:W-:-:S09]  /*1640*/  ULEA UR4, UR5, UR4, 0x18 ;  /* 0x0000000405047291 */ /* 0x001fd2000f8ec0ff */
[----:B------:R-:W0:Y:S04]  /*1650*/  LDS.64 R20, [UR4+0x18] ;  /* 0x00001804ff147984 */ /* 0x000e280008000a00 */
[----:B------:R-:W2:Y:S04]  /*1660*/  LDS.128 R16, [UR4+0x20] ;  /* 0x00002004ff107984 */ /* 0x000ea80008000c00 */
[----:B-1----:R-:W1:Y:S04]  /*1670*/  LDS.128 R4, [UR4+0x30] ;  /* 0x00003004ff047984 */ /* 0x002e680008000c00 */
[----:B------:R-:W3:Y:S04]  /*1680*/  LDS.128 R12, [UR4+0x40] ;  /* 0x00004004ff0c7984 */ /* 0x000ee80008000c00 */
[----:B------:R-:W4:Y:S04]  /*1690*/  LDS.128 R8, [UR4+0x50] ;  /* 0x00005004ff087984 */ /* 0x000f280008000c00 */
[----:B------:R-:W-:Y:S01]  /*16a0*/  LDS.128 R24, [UR4+0x70] ;  /* 0x00007004ff187984 */ /* 0x000fe20008000c00 */
[----:B0-----:R-:W-:-:S02]  /*16b0*/  SEL R20, R20, RZ, P1 ;  /* 0x000000ff14147207 */ /* 0x001fc40000800000 */
[----:B------:R-:W-:Y:S02]  /*16c0*/  SEL R21, R21, RZ, P1 ;  /* 0x000000ff15157207 */ /* 0x000fe40000800000 */
[----:B--2---:R-:W-:Y:S02]  /*16d0*/  SEL R23, R16, RZ, P2 ;  /* 0x000000ff10177207 */ /* 0x004fe40001000000 */
[----:B------:R-:W-:Y:S02]  /*16e0*/  SEL R16, R17, RZ, P2 ;  /* 0x000000ff11107207 */ /* 0x000fe40001000000 */
[----:B------:R-:W-:Y:S02]  /*16f0*/  IADD3 R0, P3, P4, R23, R20, R0 ;  /* 0x0000001417007210 */ /* 0x000fe40007c7e000 */
[C---:B------:R-:W-:Y:S02]  /*1700*/  ISETP.GT.AND P1, PT, R2.reuse, 0x60, PT ;  /* 0x000000600200780c */ /* 0x040fe40003f24270 */
[----:B------:R-:W-:-:S02]  /*1710*/  ISETP.GT.AND P2, PT, R2, 0x80, PT ;  /* 0x000000800200780c */ /* 0x000fc40003f44270 */
[----:B------:R-:W-:Y:S02]  /*1720*/  IADD3.X R3, PT, PT, R16, R21, R3, P3, P4 ;  /* 0x0000001510037210 */ /* 0x000fe40001fe8403 */
[----:B------:R-:W0:Y:S01]  /*1730*/  LDS.128 R20, [UR4+0x60] ;  /* 0x00006004ff147984 */ /* 0x000e220008000c00 */
[----:B------:R-:W-:Y:S02]  /*1740*/  SEL R17, R18, RZ, P1 ;  /* 0x000000ff12117207 */ /* 0x000fe40000800000 */
[----:B-1----:R-:W-:Y:S02]  /*1750*/  SEL R4, R4, RZ, P2 ;  /* 0x000000ff04047207 */ /* 0x002fe40001000000 */
[----:B------:R-:W-:Y:S02]  /*1760*/  SEL R18, R19, RZ, P1 ;  /* 0x000000ff13127207 */ /* 0x000fe40000800000 */
[----:B------:R-:W-:Y:S02]  /*1770*/  SEL R16, R5, RZ, P2 ;  /* 0x000000ff05107207 */ /* 0x000fe40001000000 */
[----:B------:R-:W-:-:S02]  /*1780*/  IADD3 R4, P3, P4, R4, R0, R17 ;  /* 0x0000000004047210 */ /* 0x000fc40007c7e011 */
[----:B------:R-:W-:Y:S02]  /*1790*/  ISETP.GT.AND P2, PT, R2, 0xa0, PT ;  /* 0x000000a00200780c */ /* 0x000fe40003f44270 */
[----:B------:R-:W-:Y:S02]  /*17a0*/  IADD3.X R3, PT, PT, R16, R3, R18, P3, P4 ;  /* 0x0000000310037210 */ /* 0x000fe40001fe8412 */
[----:B------:R-:W1:Y:S01]  /*17b0*/  LDS.128 R16, [UR4+0x80] ;  /* 0x00008004ff107984 */ /* 0x000e620008000c00 */
[----:B------:R-:W-:Y:S02]  /*17c0*/  ISETP.GT.AND P1, PT, R2, 0xc0, PT ;  /* 0x000000c00200780c */ /* 0x000fe40003f24270 */
[----:B------:R-:W-:Y:S02]  /*17d0*/  SEL R5, R6, RZ, P2 ;  /* 0x000000ff06057207 */ /* 0x000fe40001000000 */
[----:B---3--:R-:W-:Y:S02]  /*17e0*/  SEL R0, R12, RZ, P1 ;  /* 0x000000ff0c007207 */ /* 0x008fe40000800000 */
[----:B------:R-:W-:-:S02]  /*17f0*/  SEL R6, R7, RZ, P2 ;  /* 0x000000ff07067207 */ /* 0x000fc40001000000 */
[C---:B------:R-:W-:Y:S02]  /*1800*/  ISETP.GT.AND P2, PT, R2.reuse, 0xe0, PT ;  /* 0x000000e00200780c */ /* 0x040fe40003f44270 */
[----:B------:R-:W-:Y:S02]  /*1810*/  ISETP.GT.AND P3, PT, R2, 0x100, PT ;  /* 0x000001000200780c */ /* 0x000fe40003f64270 */
[----:B------:R-:W-:Y:S02]  /*1820*/  IADD3 R0, P4, P5, R0, R4, R5 ;  /* 0x0000000400007210 */ /* 0x000fe40007d9e005 */
[----:B------:R-:W-:Y:S02]  /*1830*/  SEL R12, R13, RZ, P1 ;  /* 0x000000ff0d0c7207 */ /* 0x000fe40000800000 */
[----:B------:R-:W-:Y:S02]  /*1840*/  ISETP.GT.AND P1, PT, R2, 0x120, PT ;  /* 0x000001200200780c */ /* 0x000fe40003f24270 */
[----:B------:R-:W-:-:S02]  /*1850*/  SEL R4, R14, RZ, P2 ;  /* 0x000000ff0e047207 */ /* 0x000fc40001000000 */
[----:B----4-:R-:W-:Y:S02]  /*1860*/  SEL R5, R8, RZ, P3 ;  /* 0x000000ff08057207 */ /* 0x010fe40001800000 */
[----:B------:R-:W-:Y:S02]  /*1870*/  SEL R15, R15, RZ, P2 ;  /* 0x000000ff0f0f7207 */ /* 0x000fe40001000000 */
[----:B------:R-:W-:Y:S02]  /*1880*/  IADD3.X R3, PT, PT, R12, R3, R6, P4, P5 ;  /* 0x000000030c037210 */ /* 0x000fe400027ea406 */
[----:B------:R-:W-:Y:S02]  /*1890*/  ISETP.GT.AND P2, PT, R2, 0x140, PT ;  /* 0x000001400200780c */ /* 0x000fe40003f44270 */
[----:B------:R-:W-:Y:S02]  /*18a0*/  SEL R6, R9, RZ, P3 ;  /* 0x000000ff09067207 */ /* 0x000fe40001800000 */
[----:B------:R-:W-:-:S02]  /*18b0*/  SEL R7, R10, RZ, P1 ;  /* 0x000000ff0a077207 */ /* 0x000fc40000800000 */
[----:B------:R-:W-:Y:S02]  /*18c0*/  IADD3 R4, P3, P4, R5, R0, R4 ;  /* 0x0000000005047210 */ /* 0x000fe40007c7e004 */
[----:B------:R-:W-:Y:S02]  /*18d0*/  SEL R10, R11, RZ, P1 ;  /* 0x000000ff0b0a7207 */ /* 0x000fe40000800000 */
[----:B------:R-:W-:Y:S02]  /*18e0*/  ISETP.GT.AND P1, PT, R2, 0x160, PT ;  /* 0x000001600200780c */ /* 0x000fe40003f24270 */
[----:B0-----:R-:W-:Y:S02]  /*18f0*/  SEL R0, R20, RZ, P2 ;  /* 0x000000ff14007207 */ /* 0x001fe40001000000 */
[----:B------:R-:W-:Y:S02]  /*1900*/  ISETP.GT.AND P5, PT, R2, 0x180, PT ;  /* 0x000001800200780c */ /* 0x000fe40003fa4270 */
[----:B------:R-:W-:-:S02]  /*1910*/  IADD3.X R6, PT, PT, R6, R3, R15, P3, P4 ;  /* 0x0000000306067210 */ /* 0x000fc40001fe840f */
[----:B------:R-:W-:Y:S02]  /*1920*/  SEL R3, R22, RZ, P1 ;  /* 0x000000ff16037207 */ /* 0x000fe40000800000 */
[----:B------:R-:W-:Y:S02]  /*1930*/  SEL R23, R23, RZ, P1 ;  /* 0x000000ff17177207 */ /* 0x000fe40000800000 */
[----:B------:R-:W-:Y:S02]  /*1940*/  SEL R5, R21, RZ, P2 ;  /* 0x000000ff15057207 */ /* 0x000fe40001000000 */
[----:B------:R-:W-:Y:S02]  /*1950*/  IADD3 R0, P1, P3, R0, R4, R7 ;  /* 0x0000000400007210 */ /* 0x000fe40007b3e007 */
[----:B------:R-:W-:Y:S02]  /*1960*/  SEL R4, R24, RZ, P5 ;  /* 0x000000ff18047207 */ /* 0x000fe40002800000 */
[----:B------:R-:W-:-:S02]  /*1970*/  ISETP.GT.AND P2, PT, R2, 0x1c0, PT ;  /* 0x000001c00200780c */ /* 0x000fc40003f44270 */
[----:B------:R-:W-:Y:S02]  /*1980*/  IADD3.X R5, PT, PT, R5, R6, R10, P1, P3 ;  /* 0x0000000605057210 */ /* 0x000fe40000fe640a */
[----:B------:R-:W-:Y:S02]  /*1990*/  IADD3 R4, P3, P4, R4, R0, R3 ;  /* 0x0000000004047210 */ /* 0x000fe40007c7e003 */
[----:B------:R-:W-:Y:S02]  /*19a0*/  SEL R0, R26, RZ, P6 ;  /* 0x000000ff1a007207 */ /* 0x000fe40003000000 */
[----:B-1----:R-:W-:Y:S02]  /*19b0*/  SEL R3, R16, RZ, P2 ;  /* 0x000000ff10037207 */ /* 0x002fe40001000000 */
[----:B------:R-:W-:Y:S02]  /*19c0*/  ISETP.GT.AND P1, PT, R2, 0x1e0, PT ;  /* 0x000001e00200780c */ /* 0x000fe40003f24270 */
[----:B------:R-:W-:-:S02]  /*19d0*/  SEL R24, R25, RZ, P5 ;  /* 0x000000ff19187207 */ /* 0x000fc40002800000 */
[----:B------:R-:W-:Y:S02]  /*19e0*/  SEL R27, R27, RZ, P6 ;  /* 0x000000ff1b1b7207 */ /* 0x000fe40003000000 */
[----:B------:R-:W-:Y:S02]  /*19f0*/  IADD3 R3, P5, P6, R3, R4, R0 ;  /* 0x0000000403037210 */ /* 0x000fe40007ebe000 */
[----:B------:R-:W-:Y:S02]  /*1a00*/  SEL R0, R18, RZ, P1 ;  /* 0x000000ff12007207 */ /* 0x000fe40000800000 */
[----:B------:R-:W-:Y:S02]  /*1a10*/  IADD3.X R4, PT, PT, R24, R5, R23, P3, P4 ;  /* 0x0000000518047210 */ /* 0x000fe40001fe8417 */
[----:B------:R-:W-:Y:S02]  /*1a20*/  SEL R2, R17, RZ, P2 ;  /* 0x000000ff11027207 */ /* 0x000fe40001000000 */
[----:B------:R-:W-:-:S02]  /*1a30*/  IADD3 R0, P2, PT, R0, R3, RZ ;  /* 0x0000000300007210 */ /* 0x000fc40007f5e0ff */
[----:B------:R-:W-:Y:S02]  /*1a40*/  SEL R3, R19, RZ, P1 ;  /* 0x000000ff13037207 */ /* 0x000fe40000800000 */
[----:B------:R-:W-:-:S05]  /*1a50*/  IADD3.X R2, PT, PT, R2, R4, R27, P5, P6 ;  /* 0x0000000402027210 */ /* 0x000fca0002fec41b */
[----:B------:R-:W-:Y:S01]  /*1a60*/  IMAD.X R3, R3, 0x1, R2, P2 ;  /* 0x0000000103037824 */ /* 0x000fe200010e0602 */
[----:B------:R-:W-:Y:S06]  /*1a70*/  BRA `(.L_x_101) ;  /* 0x0000001400f07947 */ /* 0x000fec0003800000 */
.L_x_87:
[----:B------:R-:W0:Y:S01]  /*1a80*/  S2R R2, SR_TID.X ;  /* 0x0000000000027919 */ /* 0x000e220000002100 */
[----:B------:R-:W1:Y:S01]  /*1a90*/  LDC.64 R6, c[0x0][0x380] ;  /* 0x0000e000ff067b82 */ /* 0x000e620000000a00 */
[----:B0-----:R-:W-:-:S04]  /*1aa0*/  VIADD R19, R2, UR9 ;  /* 0x0000000902137c36 */ /* 0x001fc80008000000 */
[----:B-1----:R-:W-:-:S05]  /*1ab0*/  IMAD.WIDE.U32 R18, R19, 0x8, R6 ;  /* 0x0000000813127825 */ /* 0x002fca00078e0006 */
[----:B------:R-:W2:Y:S04]  /*1ac0*/  LDG.E.64 R22, desc[UR16][R18.64] ;  /* 0x0000001012167981 */ /* 0x000ea8000c1e1b00 */
[----:B------:R-:W3:Y:S04]  /*1ad0*/  LDG.E.64 R12, desc[UR16][R18.64+0x1000] ;  /* 0x00100010120c7981 */ /* 0x000ee8000c1e1b00 */
[----:B------:R-:W4:Y:S04]  /*1ae0*/  LDG.E.64 R14, desc[UR16][R18.64+0x2000] ;  /* 0x00200010120e7981 */ /* 0x000f28000c1e1b00 */
[----:B------:R-:W5:Y:S04]  /*1af0*/  LDG.E.64 R16, desc[UR16][R18.64+0x3000] ;  /* 0x0030001012107981 */ /* 0x000f68000c1e1b00 */
[----:B------:R-:W5:Y:S04]  /*1b00*/  LDG.E.64 R6, desc[UR16][R18.64+0x4000] ;  /* 0x0040001012067981 */ /* 0x000f68000c1e1b00 */
[----:B------:R-:W5:Y:S04]  /*1b10*/  LDG.E.64 R8, desc[UR16][R18.64+0x5000] ;  /* 0x0050001012087981 */ /* 0x000f68000c1e1b00 */
[----:B------:R-:W5:Y:S01]  /*1b20*/  LDG.E.64 R10, desc[UR16][R18.64+0x6000] ;  /* 0x00600010120a7981 */ /* 0x000f62000c1e1b00 */
[----:B--2---:R-:W-:-:S02]  /*1b30*/  DSETP.GT.AND P1, PT, R22, RZ, PT ;  /* 0x000000ff1600722a */ /* 0x004fc40003f24000 */
[----:B---3--:R-:W-:-:S04]  /*1b40*/  DSETP.GT.AND P2, PT, R12, RZ, PT ;  /* 0x000000ff0c00722a */ /* 0x008fc80003f44000 */
[----:B------:R-:W-:Y:S01]  /*1b50*/  SEL R12, RZ, 0x1, !P1 ;  /* 0x00000001ff0c7807 */ /* 0x000fe20004800000 */
[----:B----4-:R-:W-:Y:S01]  /*1b60*/  DSETP.GT.AND P3, PT, R14, RZ, PT ;  /* 0x000000ff0e00722a */ /* 0x010fe20003f64000 */
[----:B------:R-:W-:Y:S01]  /*1b70*/  SEL R3, RZ, 0x1, !P2 ;  /* 0x00000001ff037807 */ /* 0x000fe20005000000 */
[----:B-----5:R-:W-:-:S04]  /*1b80*/  DSETP.GT.AND P0, PT, R16, RZ, PT ;  /* 0x000000ff1000722a */ /* 0x020fc80003f04000 */
[----:B------:R-:W-:Y:S01]  /*1b90*/  SEL R0, RZ, 0x1, !P3 ;  /* 0x00000001ff007807 */ /* 0x000fe20005800000 */
[----:B------:R-:W-:-:S03]  /*1ba0*/  DSETP.GT.AND P1, PT, R6, RZ, PT ;  /* 0x000000ff0600722a */ /* 0x000fc60003f24000 */
[----:B------:R-:W-:Y:S02]  /*1bb0*/  IADD3 R7, P4, P5, R0, R3, R12 ;  /* 0x0000000300077210 */ /* 0x000fe40007d9e00c */
[----:B------:R-:W-:Y:S01]  /*1bc0*/  SEL R3, RZ, 0x1, !P0 ;  /* 0x00000001ff037807 */ /* 0x000fe20004000000 */
[----:B------:R-:W-:Y:S01]  /*1bd0*/  DSETP.GT.AND P3, PT, R8, RZ, PT ;  /* 0x000000ff0800722a */ /* 0x000fe20003f64000 */
[----:B------:R-:W-:Y:S01]  /*1be0*/  ISETP.GE.U32.AND P0, PT, R21, UR5, PT ;  /* 0x0000000515007c0c */ /* 0x000fe2000bf06070 */
[----:B------:R-:W-:Y:S01]  /*1bf0*/  DSETP.GT.AND P6, PT, R10, RZ, PT ;  /* 0x000000ff0a00722a */ /* 0x000fe20003fc4000 */
[----:B------:R-:W-:Y:S02]  /*1c00*/  SEL R0, RZ, 0x1, !P1 ;  /* 0x00000001ff007807 */ /* 0x000fe40004800000 */
[----:B------:R-:W-:Y:S02]  /*1c10*/  ISETP.GE.U32.AND.EX P0, PT, R20, UR4, PT, P0 ;  /* 0x0000000414007c0c */ /* 0x000fe4000bf06100 */
[----:B------:R-:W-:-:S02]  /*1c20*/  IADD3 R7, P1, P2, R0, R7, R3 ;  /* 0x0000000700077210 */ /* 0x000fc40007a3e003 */
[----:B------:R-:W-:Y:S02]  /*1c30*/  SEL R3, RZ, 0x1, !P3 ;  /* 0x00000001ff037807 */ /* 0x000fe40005800000 */
[----:B------:R-:W-:Y:S02]  /*1c40*/  SEL R0, RZ, 0x1, !P6 ;  /* 0x00000001ff007807 */ /* 0x000fe40007000000 */
[----:B------:R-:W-:Y:S02]  /*1c50*/  IADD3.X R24, PT, PT, RZ, RZ, RZ, P4, P5 ;  /* 0x000000ffff187210 */ /* 0x000fe400027ea4ff */
[----:B------:R-:W-:Y:S02]  /*1c60*/  IADD3 R7, P3, P4, R0, R7, R3 ;  /* 0x0000000700077210 */ /* 0x000fe40007c7e003 */
[----:B------:R-:W-:-:S04]  /*1c70*/  IADD3.X R24, PT, PT, RZ, R24, RZ, P1, P2 ;  /* 0x00000018ff187210 */ /* 0x000fc80000fe44ff */
[----:B------:R-:W-:Y:S01]  /*1c80*/  IADD3.X R24, PT, PT, RZ, R24, RZ, P3, P4 ;  /* 0x00000018ff187210 */ /* 0x000fe20001fe84ff */
[----:B------:R-:W-:Y:S06]  /*1c90*/  @!P0 BRA `(.L_x_102) ;  /* 0x0000001000388947 */ /* 0x000fec0003800000 */
[----:B------:R-:W-:Y:S01]  /*1ca0*/  UIADD3 UR7, UP0, UPT, UR5, UR9, URZ ;  /* 0x0000000905077290 */ /* 0x000fe2000ff1e0ff */
[----:B------:R-:W-:Y:S01]  /*1cb0*/  IADD3 R6, P2, PT, R4, -0xe00, RZ ;  /* 0xfffff20004067810 */ /* 0x000fe20007f5e0ff */
[----:B------:R-:W0:Y:S01]  /*1cc0*/  LDCU.64 UR12, c[0x0][0x380] ;  /* 0x00007000ff0c77ac */ /* 0x000e220008000a00 */
[----:B------:R-:W-:Y:S02]  /*1cd0*/  LOP3.LUT R3, RZ, R2, RZ, 0x33, !PT ;  /* 0x00000002ff037212 */ /* 0x000fe400078e33ff */
[----:B------:R-:W-:Y:S01]  /*1ce0*/  IADD3.X R0, PT, PT, R5, -0x1, RZ, P2, !PT ;  /* 0xffffffff05007810 */ /* 0x000fe200017fe4ff */
[----:B------:R-:W-:Y:S01]  /*1cf0*/  UIADD3.X UR8, UPT, UPT, URZ, UR4, URZ, UP0, !UPT ;  /* 0x00000004ff087290 */ /* 0x000fe200087fe4ff */
[----:B------:R-:W-:Y:S01]  /*1d00*/  ISETP.LT.U32.AND P0, PT, R6, UR7, PT ;  /* 0x0000000706007c0c */ /* 0x000fe2000bf01070 */
[----:B------:R-:W-:Y:S01]  /*1d10*/  UMOV UR6, UR5 ;  /* 0x0000000500067c82 */ /* 0x000fe20008000000 */
[----:B------:R-:W-:Y:S01]  /*1d20*/  IADD3 R9, P1, PT, R2, UR7, RZ ;  /* 0x0000000702097c10 */ /* 0x000fe2000ff3e0ff */
[----:B------:R-:W-:Y:S01]  /*1d30*/  UMOV UR4, URZ ;  /* 0x000000ff00047c82 */ /* 0x000fe20008000000 */
[----:B------:R-:W-:Y:S01]  /*1d40*/  IADD3 R3, PT, PT, R4, -UR5, R3 ;  /* 0x8000000504037c10 */ /* 0x000fe2000fffe003 */
[----:B------:R-:W-:Y:S01]  /*1d50*/  IMAD.U32 R11, RZ, RZ, UR8 ;  /* 0x00000008ff0b7e24 */ /* 0x000fe2000f8e00ff */
[----:B------:R-:W-:Y:S01]  /*1d60*/  UMOV UR10, UR8 ;  /* 0x00000008000a7c82 */ /* 0x000fe20008000000 */
[----:B------:R-:W-:-:S02]  /*1d70*/  IMAD.X R10, RZ, RZ, UR8, P1 ;  /* 0x00000008ff0a7e24 */ /* 0x000fc400088e06ff */
[----:B------:R-:W-:Y:S01]  /*1d80*/  VIADD R3, R3, -UR9 ;  /* 0x8000000903037c36 */ /* 0x000fe20008000000 */
[----:B------:R-:W-:Y:S01]  /*1d90*/  ISETP.GT.U32.AND.EX P0, PT, R11, R0, PT, P0 ;  /* 0x000000000b00720c */ /* 0x000fe20003f04100 */
[----:B------:R-:W-:Y:S01]  /*1da0*/  UMOV UR9, UR7 ;  /* 0x0000000700097c82 */ /* 0x000fe20008000000 */
[----:B0-----:R-:W-:-:S04]  /*1db0*/  LEA R8, P2, R9, UR12, 0x3 ;  /* 0x0000000c09087c11 */ /* 0x001fc8000f8418ff */
[----:B------:R-:W-:Y:S02]  /*1dc0*/  IADD3 R8, P1, PT, R8, 0x8000, RZ ;  /* 0x0000800008087810 */ /* 0x000fe40007f3e0ff */
[----:B------:R-:W-:-:S05]  /*1dd0*/  LEA.HI.X R9, R9, UR13, R10, 0x3, P2 ;  /* 0x0000000d09097c11 */ /* 0x000fca00090f1c0a */
[----:B------:R-:W-:Y:S01]  /*1de0*/  IMAD.X R9, RZ, RZ, R9, P1 ;  /* 0x000000ffff097224 */ /* 0x000fe200008e0609 */
[----:B------:R-:W-:Y:S06]  /*1df0*/  @P0 BRA `(.L_x_103) ;  /* 0x0000000000ec0947 */ /* 0x000fec0003800000 */
[----:B------:R-:W0:Y:S01]  /*1e00*/  LDC.64 R4, c[0x0][0x3c0] ;  /* 0x0000f000ff047b82 */ /* 0x000e220000000a00 */
[----:B------:R-:W1:Y:S01]  /*1e10*/  LDCU UR11, c[0x0][0x3c8] ;  /* 0x00007900ff0b77ac */ /* 0x000e620008000800 */
[----:B------:R-:W2:Y:S01]  /*1e20*/  LDCU.64 UR12, c[0x0][0x380] ;  /* 0x00007000ff0c77ac */ /* 0x000ea20008000a00 */
[----:B------:R-:W-:Y:S01]  /*1e30*/  NOP ;  /* 0x0000000000007918 */ /* 0x000fe20000000000 */
.L_x_104:
[----:B------:R-:W-:-:S05]  /*1e40*/  IADD3 R10, P0, PT, R2, UR7, RZ ;  /* 0x00000007020a7c10 */ /* 0x000fca000ff1e0ff */
[----:B------:R-:W-:Y:S01]  /*1e50*/  IMAD.X R11, RZ, RZ, UR8, P0 ;  /* 0x00000008ff0b7e24 */ /* 0x000fe200080e06ff */
[----:B--2---:R-:W-:-:S04]  /*1e60*/  LEA R26, P0, R10, UR12, 0x3 ;  /* 0x0000000c0a1a7c11 */ /* 0x004fc8000f8018ff */
[----:B------:R-:W-:-:S05]  /*1e70*/  LEA.HI.X R27, R10, UR13, R11, 0x3, P0 ;  /* 0x0000000d0a1b7c11 */ /* 0x000fca00080f1c0b */
[----:B------:R-:W2:Y:S04]  /*1e80*/  LDG.E.64 R22, desc[UR16][R26.64] ;  /* 0x000000101a167981 */ /* 0x000ea8000c1e1b00 */
[----:B------:R-:W3:Y:S04]  /*1e90*/  LDG.E.64 R10, desc[UR16][R26.64+0x1000] ;  /* 0x001000101a0a7981 */ /* 0x000ee8000c1e1b00 */
[----:B------:R-:W4:Y:S04]  /*1ea0*/  LDG.E.64 R12, desc[UR16][R26.64+0x2000] ;  /* 0x002000101a0c7981 */ /* 0x000f28000c1e1b00 */
[----:B------:R-:W5:Y:S04]  /*1eb0*/  LDG.E.64 R14, desc[UR16][R26.64+0x3000] ;  /* 0x003000101a0e7981 */ /* 0x000f68000c1e1b00 */
[----:B------:R-:W5:Y:S04]  /*1ec0*/  LDG.E.64 R16, desc[UR16][R26.64+0x4000] ;  /* 0x004000101a107981 */ /* 0x000f68000c1e1b00 */
[----:B------:R-:W5:Y:S04]  /*1ed0*/  LDG.E.64 R18, desc[UR16][R26.64+0x5000] ;  /* 0x005000101a127981 */ /* 0x000f68000c1e1b00 */
[----:B------:R-:W5:Y:S01]  /*1ee0*/  LDG.E.64 R20, desc[UR16][R26.64+0x6000] ;  /* 0x006000101a147981 */ /* 0x000f62000c1e1b00 */
[----:B-1----:R-:W-:-:S04]  /*1ef0*/  UIMAD UR14, UR11, 0xe00, URZ ;  /* 0x00000e000b0e78a4 */ /* 0x002fc8000f8e02ff */
[----:B------:R-:W-:Y:S02]  /*1f00*/  USHF.R.S32.HI UR15, URZ, 0x1f, UR14 ;  /* 0x0000001fff0f7899 */ /* 0x000fe4000801140e */
[----:B------:R-:W-:-:S04]  /*1f10*/  UIADD3 UR5, UP0, UPT, UR14, UR9, URZ ;  /* 0x000000090e057290 */ /* 0x000fc8000ff1e0ff */
[----:B------:R-:W-:Y:S01]  /*1f20*/  UIADD3.X UR6, UPT, UPT, UR15, UR10, URZ, UP0, !UPT ;  /* 0x0000000a0f067290 */ /* 0x000fe200087fe4ff */
[----:B--2---:R-:W-:Y:S02]  /*1f30*/  DSETP.GT.AND P0, PT, R22, RZ, PT ;  /* 0x000000ff1600722a */ /* 0x004fe40003f04000 */
[----:B---3--:R-:W-:-:S04]  /*1f40*/  DSETP.GT.AND P1, PT, R10, RZ, PT ;  /* 0x000000ff0a00722a */ /* 0x008fc80003f24000 */
[----:B------:R-:W-:Y:S01]  /*1f50*/  SEL R11, RZ, 0x1, !P0 ;  /* 0x00000001ff0b7807 */ /* 0x000fe20004000000 */
[----:B----4-:R-:W-:Y:S01]  /*1f60*/  DSETP.GT.AND P0, PT, R12, RZ, PT ;  /* 0x000000ff0c00722a */ /* 0x010fe20003f04000 */
[----:B------:R-:W-:Y:S01]  /*1f70*/  SEL R10, RZ, 0x1, !P1 ;  /* 0x00000001ff0a7807 */ /* 0x000fe20004800000 */
[----:B-----5:R-:W-:-:S03]  /*1f80*/  DSETP.GT.AND P5, PT, R14, RZ, PT ;  /* 0x000000ff0e00722a */ /* 0x020fc60003fa4000 */
[----:B------:R-:W-:Y:S01]  /*1f90*/  IADD3 R7, P2, P1, R10, R7, R11 ;  /* 0x000000070a077210 */ /* 0x000fe2000795e00b */
[----:B------:R-:W-:Y:S01]  /*1fa0*/  DSETP.GT.AND P4, PT, R16, RZ, PT ;  /* 0x000000ff1000722a */ /* 0x000fe20003f84000 */
[----:B0-----:R-:W-:Y:S02]  /*1fb0*/  IADD3 R11, P3, PT, R4, -UR7, RZ ;  /* 0x80000007040b7c10 */ /* 0x001fe4000ff7e0ff */
[----:B------:R-:W-:Y:S01]  /*1fc0*/  SEL R12, RZ, 0x1, !P0 ;  /* 0x00000001ff0c7807 */ /* 0x000fe20004000000 */
[----:B------:R-:W-:Y:S01]  /*1fd0*/  DSETP.GT.AND P6, PT, R18, RZ, PT ;  /* 0x000000ff1200722a */ /* 0x000fe20003fc4000 */
[----:B------:R-:W-:Y:S02]  /*1fe0*/  SEL R10, RZ, 0x1, !P5 ;  /* 0x00000001ff0a7807 */ /* 0x000fe40006800000 */
[----:B------:R-:W-:Y:S02]  /*1ff0*/  ISETP.GE.U32.AND P0, PT, R11, UR14, PT ;  /* 0x0000000e0b007c0c */ /* 0x000fe4000bf06070 */
[----:B------:R-:W-:-:S02]  /*2000*/  SEL R11, RZ, 0x1, !P4 ;  /* 0x00000001ff0b7807 */ /* 0x000fc40006000000 */
[----:B------:R-:W-:Y:S02]  /*2010*/  IADD3 R7, P4, P5, R10, R7, R12 ;  /* 0x000000070a077210 */ /* 0x000fe40007d9e00c */
[----:B------:R-:W-:Y:S01]  /*2020*/  SEL R10, RZ, 0x1, !P6 ;  /* 0x00000001ff0a7807 */ /* 0x000fe20007000000 */
[----:B------:R-:W-:Y:S01]  /*2030*/  DSETP.GT.AND P6, PT, R20, RZ, PT ;  /* 0x000000ff1400722a */ /* 0x000fe20003fc4000 */
[----:B------:R-:W-:Y:S02]  /*2040*/  IADD3.X R24, PT, PT, RZ, R24, RZ, P2, P1 ;  /* 0x00000018ff187210 */ /* 0x000fe400017e24ff */
[----:B------:R-:W-:Y:S02]  /*2050*/  IADD3 R7, P1, P2, R10, R7, R11 ;  /* 0x000000070a077210 */ /* 0x000fe40007a3e00b */
[----:B------:R-:W-:Y:S02]  /*2060*/  IADD3.X R11, PT, PT, R5, ~UR8, RZ, P3, !PT ;  /* 0x80000008050b7c10 */ /* 0x000fe40009ffe4ff */
[----:B------:R-:W-:-:S02]  /*2070*/  SEL R10, RZ, 0x1, !P6 ;  /* 0x00000001ff0a7807 */ /* 0x000fc40007000000 */
[----:B------:R-:W-:Y:S02]  /*2080*/  ISETP.GE.U32.AND.EX P0, PT, R11, UR15, PT, P0 ;  /* 0x0000000f0b007c0c */ /* 0x000fe4000bf06100 */
[----:B------:R-:W-:Y:S02]  /*2090*/  IADD3.X R24, PT, PT, RZ, R24, RZ, P4, P5 ;  /* 0x00000018ff187210 */ /* 0x000fe400027ea4ff */
[----:B------:R-:W-:Y:S02]  /*20a0*/  IADD3 R7, P3, PT, R7, R10, RZ ;  /* 0x0000000a07077210 */ /* 0x000fe40007f7e0ff */
[----:B------:R-:W-:-:S05]  /*20b0*/  IADD3.X R24, PT, PT, RZ, R24, RZ, P1, P2 ;  /* 0x00000018ff187210 */ /* 0x000fca0000fe44ff */
[----:B------:R-:W-:Y:S02]  /*20c0*/  IMAD.X R24, RZ, RZ, R24, P3 ;  /* 0x000000ffff187224 */ /* 0x000fe400018e0618 */
[----:B------:R-:W-:Y:S05]  /*20d0*/  @!P0 BRA `(.L_x_102) ;  /* 0x0000000c00288947 */ /* 0x000fea0003800000 */
[----:B------:R-:W-:Y:S02]  /*20e0*/  UIADD3 UR7, UP0, UPT, UR14, UR7, URZ ;  /* 0x000000070e077290 */ /* 0x000fe4000ff1e0ff */
[----:B------:R-:W-:Y:S01]  /*20f0*/  IMAD.U32 R11, RZ, RZ, UR14 ;  /* 0x0000000eff0b7e24 */ /* 0x000fe2000f8e00ff */
[----:B------:R-:W-:Y:S01]  /*2100*/  UIADD3 UR4, UPT, UPT, UR4, 0x1, URZ ;  /* 0x0000000104047890 */ /* 0x000fe2000fffe0ff */
[----:B------:R-:W-:Y:S01]  /*2110*/  VIADD R3, R3, -UR14 ;  /* 0x8000000e03037c36 */ /* 0x000fe20008000000 */
[----:B------:R-:W-:Y:S01]  /*2120*/  UIADD3.X UR8, UPT, UPT, UR15, UR8, URZ, UP0, !UPT ;  /* 0x000000080f087290 */ /* 0x000fe200087fe4ff */
[----:B------:R-:W-:Y:S01]  /*2130*/  IMAD.WIDE R8, R11, 0x8, R8 ;  /* 0x000000080b087825 */ /* 0x000fe200078e0208 */
[----:B------:R-:W-:Y:S01]  /*2140*/  ISETP.LT.U32.AND P0, PT, R6, UR7, PT ;  /* 0x0000000706007c0c */ /* 0x000fe2000bf01070 */
[----:B------:R-:W-:Y:S01]  /*2150*/  UMOV UR9, UR5 ;  /* 0x0000000500097c82 */ /* 0x000fe20008000000 */
[----:B------:R-:W-:Y:S02]  /*2160*/  UMOV UR10, UR6 ;  /* 0x00000006000a7c82 */ /* 0x000fe40008000000 */
[----:B------:R-:W-:-:S05]  /*2170*/  IMAD.U32 R13, RZ, RZ, UR8 ;  /* 0x00000008ff0d7e24 */ /* 0x000fca000f8e00ff */
[----:B------:R-:W-:-:S13]  /*2180*/  ISETP.GT.U32.AND.EX P0, PT, R13, R0, PT, P0 ;  /* 0x000000000d00720c */ /* 0x000fda0003f04100 */
[----:B------:R-:W-:Y:S05]  /*2190*/  @!P0 BRA `(.L_x_104) ;  /* 0xfffffffc00288947 */ /* 0x000fea000383ffff */
[----:B------:R-:W-:-:S05]  /*21a0*/  UMOV UR6, UR14 ;  /* 0x0000000e00067c82 */ /* 0x000fca0008000000 */
.L_x_103:
[C---:B------:R-:W-:Y:S01]  /*21b0*/  VIADD R11, R4.reuse, -UR7 ;  /* 0x80000007040b7c36 */ /* 0x040fe20008000000 */
[----:B------:R-:W-:Y:S01]  /*21c0*/  ISETP.LE.U32.AND P1, PT, R4, UR7, PT ;  /* 0x0000000704007c0c */ /* 0x000fe2000bf23070 */
[----:B------:R-:W-:Y:S01]  /*21d0*/  IMAD.U32 R0, RZ, RZ, UR8 ;  /* 0x00000008ff007e24 */ /* 0x000fe2000f8e00ff */
[----:B------:R-:W-:Y:S02]  /*21e0*/  BSSY.RECONVERGENT B1, `(.L_x_102) ;  /* 0x00000b9000017945 */ /* 0x000fe40003800200 */
[----:B------:R-:W-:-:S04]  /*21f0*/  ISETP.GE.AND P0, PT, R2, R11, PT ;  /* 0x0000000b0200720c */ /* 0x000fc80003f06270 */
[----:B------:R-:W-:-:S13]  /*2200*/  ISETP.GE.U32.OR.EX P0, PT, R0, R5, P0, P1 ;  /* 0x000000050000720c */ /* 0x000fda0000706510 */
[----:B------:R-:W-:Y:S05]  /*2210*/  @P0 BRA `(.L_x_105) ;  /* 0x0000000800d40947 */ /* 0x000fea0003800000 */
[----:B------:R-:W-:Y:S01]  /*2220*/  UIMAD UR5, UR18, 0xe00, URZ ;  /* 0x00000e00120578a4 */ /* 0x000fe2000f8e02ff */
[----:B------:R-:W-:Y:S01]  /*2230*/  LOP3.LUT R5, RZ, R2, RZ, 0x33, !PT ;  /* 0x00000002ff057212 */ /* 0x000fe200078e33ff */
[----:B------:R-:W-:Y:S01]  /*2240*/  UIMAD UR14, UR4, UR11, URZ ;  /* 0x0000000b040e72a4 */ /* 0x000fe2000f8e02ff */
[----:B------:R-:W-:Y:S01]  /*2250*/  BSSY.RECONVERGENT B2, `(.L_x_106) ;  /* 0x0000055000027945 */ /* 0x000fe20003800200 */
[----:B------:R-:W-:-:S04]  /*2260*/  UIADD3 UR5, UPT, UPT, UR5, UR6, URZ ;  /* 0x0000000605057290 */ /* 0x000fc8000fffe0ff */
[----:B------:R-:W-:Y:S02]  /*2270*/  IMAD.U32 R11, RZ, RZ, UR14 ;  /* 0x0000000eff0b7e24 */ /* 0x000fe4000f8e00ff */
[----:B------:R-:W-:-:S05]  /*2280*/  IADD3 R4, PT, PT, R4, -UR5, R5 ;  /* 0x8000000504047c10 */ /* 0x000fca000fffe005 */
[----:B------:R-:W-:-:S05]  /*2290*/  IMAD R4, R11, -0xe00, R4 ;  /* 0xfffff2000b047824 */ /* 0x000fca00078e0204 */
[C---:B------:R-:W-:Y:S02]  /*22a0*/  ISETP.GE.U32.AND P1, PT, R4.reuse, 0x1e00, PT ;  /* 0x00001e000400780c */ /* 0x040fe40003f26070 */
[----:B------:R-:W-:Y:S01]  /*22b0*/  LEA.HI R5, R4, 0x1, RZ, 0x17 ;  /* 0x0000000104057811 */ /* 0x000fe200078fb8ff */
[----:B------:R-:W-:-:S03]  /*22c0*/  IMAD.MOV.U32 R4, RZ, RZ, R2 ;  /* 0x000000ffff047224 */ /* 0x000fc600078e0002 */
[----:B------:R-:W-:-:S04]  /*22d0*/  LOP3.LUT R6, R5, 0xf, RZ, 0xc0, !PT ;  /* 0x0000000f05067812 */ /* 0x000fc800078ec0ff */
[----:B------:R-:W-:-:S03]  /*22e0*/  ISETP.NE.AND P0, PT, R6, RZ, PT ;  /* 0x000000ff0600720c */ /* 0x000fc60003f05270 */
[----:B------:R-:W-:Y:S10]  /*22f0*/  @!P1 BRA `(.L_x_107) ;  /* 0x0000000400289947 */ /* 0x000ff40003800000 */
[----:B------:R-:W-:Y:S01]  /*2300*/  LEA.HI R0, R3, 0x1, RZ, 0x17 ;  /* 0x0000000103007811 */ /* 0x000fe200078fb8ff */
[----:B------:R-:W-:-:S03]  /*2310*/  IMAD.MOV.U32 R4, RZ, RZ, R2 ;  /* 0x000000ffff047224 */ /* 0x000fc600078e0002 */
[----:B------:R-:W-:-:S05]  /*2320*/  LOP3.LUT R0, R0, 0xfffff0, RZ, 0xc0, !PT ;  /* 0x00fffff000007812 */ /* 0x000fca00078ec0ff */
[----:B------:R-:W-:-:S07]  /*2330*/  IMAD.MOV R0, RZ, RZ, -R0 ;  /* 0x000000ffff007224 */ /* 0x000fce00078e0a00 */
.L_x_108:
        /* <DEDUP_REMOVED lines=70> */
.L_x_107:
[----:B------:R-:W-:Y:S05]  /*27a0*/  BSYNC.RECONVERGENT B2 ;  /* 0x0000000000027941 */ /* 0x000fea0003800200 */
.L_x_106:
[----:B------:R-:W-:Y:S05]  /*27b0*/  @!P0 BRA `(.L_x_105) ;  /* 0x00000004006c8947 */ /* 0x000fea0003800000 */
[----:B------:R-:W-:Y:S01]  /*27c0*/  ISETP.GE.U32.AND P1, PT, R6, 0x8, PT ;  /* 0x000000080600780c */ /* 0x000fe20003f26070 */
[----:B------:R-:W-:Y:S01]  /*27d0*/  BSSY.RECONVERGENT B2, `(.L_x_109) ;  /* 0x0000029000027945 */ /* 0x000fe20003800200 */
[----:B------:R-:W-:-:S04]  /*27e0*/  LOP3.LUT R25, R5, 0x7, RZ, 0xc0, !PT ;  /* 0x0000000705197812 */ /* 0x000fc800078ec0ff */
[----:B------:R-:W-:-:S07]  /*27f0*/  ISETP.NE.AND P0, PT, R25, RZ, PT ;  /* 0x000000ff1900720c */ /* 0x000fce0003f05270 */
[----:B------:R-:W-:Y:S06]  /*2800*/  @!P1 BRA `(.L_x_110) ;  /* 0x0000000000949947 */ /* 0x000fec0003800000 */
[----:B------:R-:W-:-:S05]  /*2810*/  IADD3 R0, P1, PT, R4, UR7, RZ ;  /* 0x0000000704007c10 */ /* 0x000fca000ff3e0ff */
[----:B------:R-:W-:Y:S01]  /*2820*/  IMAD.X R9, RZ, RZ, UR8, P1 ;  /* 0x00000008ff097e24 */ /* 0x000fe200088e06ff */
[----:B------:R-:W-:-:S04]  /*2830*/  LEA R20, P1, R0, UR12, 0x3 ;  /* 0x0000000c00147c11 */ /* 0x000fc8000f8218ff */
        /* <DEDUP_REMOVED lines=34> */
.L_x_110:
[----:B------:R-:W-:Y:S05]  /*2a60*/  BSYNC.RECONVERGENT B2 ;  /* 0x0000000000027941 */ /* 0x000fea0003800200 */
.L_x_109:
[----:B------:R-:W-:Y:S05]  /*2a70*/  @!P0 BRA `(.L_x_105) ;  /* 0x0000000000bc8947 */ /* 0x000fea0003800000 */
[----:B------:R-:W-:Y:S01]  /*2a80*/  ISETP.GE.U32.AND P1, PT, R25, 0x4, PT ;  /* 0x000000041900780c */ /* 0x000fe20003f26070 */
[----:B------:R-:W-:Y:S01]  /*2a90*/  BSSY.RECONVERGENT B2, `(.L_x_111) ;  /* 0x0000018000027945 */ /* 0x000fe20003800200 */
[----:B------:R-:W-:-:S11]  /*2aa0*/  LOP3.LUT P0, RZ, R5, 0x3, RZ, 0xc0, !PT ;  /* 0x0000000305ff7812 */ /* 0x000fd6000780c0ff */
[----:B------:R-:W-:Y:S05]  /*2ab0*/  @!P1 BRA `(.L_x_112) ;  /* 0x0000000000549947 */ /* 0x000fea0003800000 */
[----:B------:R-:W-:-:S05]  /*2ac0*/  IADD3 R0, P1, PT, R4, UR7, RZ ;  /* 0x0000000704007c10 */ /* 0x000fca000ff3e0ff */
[----:B------:R-:W-:Y:S01]  /*2ad0*/  IMAD.X R5, RZ, RZ, UR8, P1 ;  /* 0x00000008ff057e24 */ /* 0x000fe200088e06ff */
[----:B------:R-:W-:-:S04]  /*2ae0*/  LEA R8, P1, R0, UR12, 0x3 ;  /* 0x0000000c00087c11 */ /* 0x000fc8000f8218ff */
        /* <DEDUP_REMOVED lines=18> */
.L_x_112:
[----:B------:R-:W-:Y:S05]  /*2c10*/  BSYNC.RECONVERGENT B2 ;  /* 0x0000000000027941 */ /* 0x000fea0003800200 */
.L_x_111:
[----:B------:R-:W-:Y:S05]  /*2c20*/  @!P0 BRA `(.L_x_105) ;  /* 0x0000000000508947 */ /* 0x000fea0003800000 */
[----:B------:R-:W-:Y:S02]  /*2c30*/  LOP3.LUT R0, R3, 0xffff, RZ, 0xc0, !PT ;  /* 0x0000ffff03007812 */ /* 0x000fe400078ec0ff */
[----:B------:R-:W-:Y:S02]  /*2c40*/  IADD3 R8, P0, PT, R4, UR9, RZ ;  /* 0x0000000904087c10 */ /* 0x000fe4000ff1e0ff */
[----:B------:R-:W-:Y:S02]  /*2c50*/  LEA.HI R0, R0, 0x1, RZ, 0x17 ;  /* 0x0000000100007811 */ /* 0x000fe400078fb8ff */
[----:B------:R-:W-:Y:S01]  /*2c60*/  LEA R3, P1, R8, UR12, 0x3 ;  /* 0x0000000c08037c11 */ /* 0x000fe2000f8218ff */
[----:B------:R-:W-:Y:S01]  /*2c70*/  IMAD.X R5, RZ, RZ, UR10, P0 ;  /* 0x0000000aff057e24 */ /* 0x000fe200080e06ff */
[----:B------:R-:W-:-:S04]  /*2c80*/  LOP3.LUT R0, R0, 0x3, RZ, 0xc0, !PT ;  /* 0x0000000300007812 */ /* 0x000fc800078ec0ff */
[----:B------:R-:W-:Y:S01]  /*2c90*/  LEA.HI.X R8, R8, UR13, R5, 0x3, P1 ;  /* 0x0000000d08087c11 */ /* 0x000fe200088f1c05 */
[----:B------:R-:W-:-:S07]  /*2ca0*/  IMAD.MOV R0, RZ, RZ, -R0 ;  /* 0x000000ffff007224 */ /* 0x000fce00078e0a00 */
.L_x_113:
[----:B------:R-:W-:Y:S02]  /*2cb0*/  IMAD.MOV.U32 R4, RZ, RZ, R3 ;  /* 0x000000ffff047224 */ /* 0x000fe400078e0003 */
[----:B------:R-:W-:-:S06]  /*2cc0*/  IMAD.MOV.U32 R5, RZ, RZ, R8 ;  /* 0x000000ffff057224 */ /* 0x000fcc00078e0008 */
[----:B------:R-:W2:Y:S01]  /*2cd0*/  LDG.E.64 R4, desc[UR16][R4.64] ;  /* 0x0000001004047981 */ /* 0x000ea2000c1e1b00 */
[----:B------:R-:W-:Y:S01]  /*2ce0*/  VIADD R0, R0, 0x1 ;  /* 0x0000000100007836 */ /* 0x000fe20000000000 */
[----:B------:R-:W-:-:S05]  /*2cf0*/  IADD3 R3, P2, PT, R3, 0x1000, RZ ;  /* 0x0000100003037810 */ /* 0x000fca0007f5e0ff */
[----:B------:R-:W-:Y:S01]  /*2d00*/  IMAD.X R8, RZ, RZ, R8, P2 ;  /* 0x000000ffff087224 */ /* 0x000fe200010e0608 */
[----:B--2---:R-:W-:-:S06]  /*2d10*/  DSETP.GT.AND P0, PT, R4, RZ, PT ;  /* 0x000000ff0400722a */ /* 0x004fcc0003f04000 */
[----:B------:R-:W-:Y:S02]  /*2d20*/  SEL R6, RZ, 0x1, !P0 ;  /* 0x00000001ff067807 */ /* 0x000fe40004000000 */
[----:B------:R-:W-:Y:S02]  /*2d30*/  ISETP.NE.AND P0, PT, R0, RZ, PT ;  /* 0x000000ff0000720c */ /* 0x000fe40003f05270 */
[----:B------:R-:W-:-:S05]  /*2d40*/  IADD3 R7, P1, PT, R7, R6, RZ ;  /* 0x0000000607077210 */ /* 0x000fca0007f3e0ff */
[----:B------:R-:W-:-:S06]  /*2d50*/  IMAD.X R24, RZ, RZ, R24, P1 ;  /* 0x000000ffff187224 */ /* 0x000fcc00008e0618 */
[----:B------:R-:W-:Y:S05]  /*2d60*/  @P0 BRA `(.L_x_113) ;  /* 0xfffffffc00d00947 */ /* 0x000fea000383ffff */
.L_x_105:
[----:B------:R-:W-:Y:S05]  /*2d70*/  BSYNC.RECONVERGENT B1 ;  /* 0x0000000000017941 */ /* 0x000fea0003800200 */
.L_x_102:
        /* <DEDUP_REMOVED lines=29> */
[----:B------:R-:W-:Y:S02]  /*2f50*/  @!P2 MOV R7, 0x400 ;  /* 0x000004000007a802 */ /* 0x000fe40000000f00 */
[----:B-1----:R-:W-:Y:S01]  /*2f60*/  SEL R3, R3, RZ, !P1 ;  /* 0x000000ff03037207 */ /* 0x002fe20004800000 */
[----:B------:R-:W0:Y:S01]  /*2f70*/  SHFL.DOWN PT, R0, R5, 0x10, 0x1f ;  /* 0x0a001f0005007f89 */ /* 0x000e2200000e0000 */
[----:B------:R-:W-:Y:S02]  /*2f80*/  ISETP.GT.AND P1, PT, R8, 0xf, PT ;  /* 0x0000000f0800780c */ /* 0x000fe40003f24270 */
[----:B--2---:R-:W-:Y:S01]  /*2f90*/  @!P2 LEA R7, R10, R7, 0x18 ;  /* 0x000000070a07a211 */ /* 0x004fe200078ec0ff */
[----:B------:R-:W-:Y:S01]  /*2fa0*/  IMAD.X R4, R3, 0x1, R6, P0 ;  /* 0x0000000103047824 */ /* 0x000fe200000e0606 */
[----:B------:R-:W-:-:S04]  /*2fb0*/  @!P2 SHF.R.U32.HI R6, RZ, 0x2, R2 ;  /* 0x00000002ff06a819 */ /* 0x000fc80000011602 */
[----:B------:R-:W1:Y:S01]  /*2fc0*/  SHFL.DOWN PT, R3, R4, 0x10, 0x1f ;  /* 0x0a001f0004037f89 */ /* 0x000e6200000e0000 */
[----:B------:R-:W-:-:S05]  /*2fd0*/  @!P2 LOP3.LUT R6, R6, 0xf8, RZ, 0xc0, !PT ;  /* 0x000000f80606a812 */ /* 0x000fca00078ec0ff */
[----:B------:R-:W-:Y:S01]  /*2fe0*/  @!P2 IMAD.IADD R7, R6, 0x1, R7 ;  /* 0x000000010607a824 */ /* 0x000fe200078e0207 */
[----:B0-----:R-:W-:-:S04]  /*2ff0*/  SEL R0, R0, RZ, !P1 ;  /* 0x000000ff00007207 */ /* 0x001fc80004800000 */
[----:B------:R-:W-:Y:S02]  /*3000*/  IADD3 R0, P0, PT, R0, R5, RZ ;  /* 0x0000000500007210 */ /* 0x000fe40007f1e0ff */
[----:B-1----:R-:W-:-:S05]  /*3010*/  SEL R3, R3, RZ, !P1 ;  /* 0x000000ff03037207 */ /* 0x002fca0004800000 */
[----:B------:R-:W-:Y:S01]  /*3020*/  IMAD.X R3, R3, 0x1, R4, P0 ;  /* 0x0000000103037824 */ /* 0x000fe200000e0604 */
[----:B------:R-:W-:Y:S01]  /*3030*/  ISETP.NE.AND P0, PT, R2, RZ, PT ;  /* 0x000000ff0200720c */ /* 0x000fe20003f05270 */
[----:B------:R-:W-:Y:S02]  /*3040*/  @!P2 IMAD.MOV.U32 R4, RZ, RZ, R0 ;  /* 0x000000ffff04a224 */ /* 0x000fe400078e0000 */
[----:B------:R-:W-:-:S05]  /*3050*/  @!P2 IMAD.MOV.U32 R5, RZ, RZ, R3 ;  /* 0x000000ffff05a224 */ /* 0x000fca00078e0003 */
[----:B------:R0:W-:Y:S01]  /*3060*/  @!P2 STS.64 [R7+0x10], R4 ;  /* 0x000010040700a388 */ /* 0x0001e20000000a00 */
[----:B------:R-:W-:Y:S06]  /*3070*/  BAR.SYNC.DEFER_BLOCKING 0x0 ;  /* 0x0000000000007b1d */ /* 0x000fec0000010000 */
[----:B------:R-:W-:Y:S05]  /*3080*/  @P0 BRA `(.L_x_101) ;  /* 0x00000000006c0947 */ /* 0x000fea0003800000 */
[----:B------:R-:W1:Y:S01]  /*3090*/  S2UR UR5, SR_CgaCtaId ;  /* 0x00000000000579c3 */ /* 0x000e620000008800 */
[----:B------:R-:W-:Y:S02]  /*30a0*/  UMOV UR4, 0x400 ;  /* 0x0000040000047882 */ /* 0x000fe40000000000 */
[----:B-1----:R-:W-:-:S09]  /*30b0*/  ULEA UR4, UR5, UR4, 0x18 ;  /* 0x0000000405047291 */ /* 0x002fd2000f8ec0ff */
[----:B------:R-:W-:Y:S04]  /*30c0*/  LDS.64 R8, [UR4+0x18] ;  /* 0x00001804ff087984 */ /* 0x000fe80008000a00 */
[----:B------:R-:W1:Y:S04]  /*30d0*/  LDS.128 R24, [UR4+0x20] ;  /* 0x00002004ff187984 */ /* 0x000e680008000c00 */
[----:B0-----:R-:W0:Y:S04]  /*30e0*/  LDS.128 R4, [UR4+0x30] ;  /* 0x00003004ff047984 */ /* 0x001e280008000c00 */
[----:B------:R-:W2:Y:S04]  /*30f0*/  LDS.128 R20, [UR4+0x40] ;  /* 0x00004004ff147984 */ /* 0x000ea80008000c00 */
[----:B------:R-:W3:Y:S04]  /*3100*/  LDS.128 R16, [UR4+0x50] ;  /* 0x00005004ff107984 */ /* 0x000ee80008000c00 */
[----:B------:R-:W4:Y:S01]  /*3110*/  LDS.128 R12, [UR4+0x60] ;  /* 0x00006004ff0c7984 */ /* 0x000f220008000c00 */
[----:B-1----:R-:W-:-:S04]  /*3120*/  IADD3 R11, P1, P2, R24, R8, R0 ;  /* 0x00000008180b7210 */ /* 0x002fc80007a3e000 */
[----:B------:R-:W-:Y:S02]  /*3130*/  IADD3.X R25, PT, PT, R25, R9, R3, P1, P2 ;  /* 0x0000000919197210 */ /* 0x000fe40000fe4403 */
[----:B0-----:R-:W-:Y:S02]  /*3140*/  IADD3 R3, P1, P2, R4, R11, R26 ;  /* 0x0000000b04037210 */ /* 0x001fe40007a3e01a */
        /* <DEDUP_REMOVED lines=14> */
[----:B------:R-:W-:-:S07]  /*3230*/  IMAD.X R3, R3, 0x1, R27, P3 ;  /* 0x0000000103037824 */ /* 0x000fce00018e061b */
.L_x_101:
[----:B------:R-:W-:Y:S05]  /*3240*/  BSYNC.RECONVERGENT B0 ;  /* 0x0000000000007941 */ /* 0x000fea0003800200 */
.L_x_86:
[----:B------:R-:W-:Y:S05]  /*3250*/  @P0 EXIT ;  /* 0x000000000000094d */ /* 0x000fea0003800000 */
[----:B------:R-:W3:Y:S01]  /*3260*/  LDCU.64 UR4, c[0x0][0x390] ;  /* 0x00007200ff0477ac */ /* 0x000ee20008000a00 */
[----:B--2---:R-:W-:Y:S01]  /*3270*/  IMAD.MOV.U32 R2, RZ, RZ, R0 ;  /* 0x000000ffff027224 */ /* 0x004fe200078e0000 */
[----:B---3--:R-:W-:-:S06]  /*3280*/  UIMAD.WIDE.U32 UR4, UR18, 0x8, UR4 ;  /* 0x00000008120478a5 */ /* 0x008fcc000f8e0004 */
[----:B0-----:R-:W-:Y:S02]  /*3290*/  IMAD.U32 R4, RZ, RZ, UR4 ;  /* 0x00000004ff047e24 */ /* 0x001fe4000f8e00ff */
[----:B------:R-:W-:-:S05]  /*32a0*/  IMAD.U32 R5, RZ, RZ, UR5 ;  /* 0x00000005ff057e24 */ /* 0x000fca000f8e00ff */
[----:B------:R-:W-:Y:S01]  /*32b0*/  STG.E.64 desc[UR16][R4.64], R2 ;  /* 0x0000000204007986 */ /* 0x000fe2000c101b10 */
[----:B------:R-:W-:Y:S05]  /*32c0*/  EXIT ;  /* 0x000000000000794d */ /* 0x000fea0003800000 */
.L_x_114:
        /* <DEDUP_REMOVED lines=11> */
.L_x_244:


//--------------------- .text._ZN3cub18CUB_300001_SM_10006detail6reduce28DeviceReduceSingleTileKernelINS2_10policy_hubIlyN4cuda3std3__44plusIlEEE10Policy1000EN6thrust24THRUST_300001_SM_1000_NS18transform_iteratorI11is_positiveNSD_6detail15normal_iteratorINSD_10device_ptrIdEEEEllEEPlyS9_llNS7_10__identityEEEvT0_T1_T2_T3_T4_T6_ --------------------------
	.section	.text._ZN3cub18CUB_300001_SM_10006detail6reduce28DeviceReduceSingleTileKernelINS2_10policy_hubIlyN4cuda3std3__44plusIlEEE10Policy1000EN6thrust24THRUST_300001_SM_1000_NS18transform_iteratorI11is_positiveNSD_6detail15normal_iteratorINSD_10device_ptrIdEEEEllEEPlyS9_llNS7_10__identityEEEvT0_T1_T2_T3_T4_T6_,"ax",@progbits
	.align	128
        .global         _ZN3cub18CUB_300001_SM_10006detail6reduce28DeviceReduceSingleTileKernelINS2_10policy_hubIlyN4cuda3std3__44plusIlEEE10Policy1000EN6thrust24THRUST_300001_SM_1000_NS18transform_iteratorI11is_positiveNSD_6detail15normal_iteratorINSD_10device_ptrIdEEEEllEEPlyS9_llNS7_10__identityEEEvT0_T1_T2_T3_T4_T6_
        .type           _ZN3cub18CUB_300001_SM_10006detail6reduce28DeviceReduceSingleTileKernelINS2_10policy_hubIlyN4cuda3std3__44plusIlEEE10Policy1000EN6thrust24THRUST_300001_SM_1000_NS18transform_iteratorI11is_positiveNSD_6detail15normal_iteratorINSD_10device_ptrIdEEEEllEEPlyS9_llNS7_10__identityEEEvT0_T1_T2_T3_T4_T6_,@function
        .size           _ZN3cub18CUB_300001_SM_10006detail6reduce28DeviceReduceSingleTileKernelINS2_10policy_hubIlyN4cuda3std3__44plusIlEEE10Policy1000EN6thrust24THRUST_300001_SM_1000_NS18transform_iteratorI11is_positiveNSD_6detail15normal_iteratorINSD_10device_ptrIdEEEEllEEPlyS9_llNS7_10__identityEEEvT0_T1_T2_T3_T4_T6_,(.L_x_245 - _ZN3cub18CUB_300001_SM_10006detail6reduce28DeviceReduceSingleTileKernelINS2_10policy_hubIlyN4cuda3std3__44plusIlEEE10Policy1000EN6thrust24THRUST_300001_SM_1000_NS18transform_iteratorI11is_positiveNSD_6detail15normal_iteratorINSD_10device_ptrIdEEEEllEEPlyS9_llNS7_10__identityEEEvT0_T1_T2_T3_T4_T6_)
        .other          _ZN3cub18CUB_300001_SM_10006detail6reduce28DeviceReduceSingleTileKernelINS2_10policy_hubIlyN4cuda3std3__44plusIlEEE10Policy1000EN6thrust24THRUST_300001_SM_1000_NS18transform_iteratorI11is_positiveNSD_6detail15normal_iteratorINSD_10device_ptrIdEEEEllEEPlyS9_llNS7_10__identityEEEvT0_T1_T2_T3_T4_T6_,@"STO_CUDA_ENTRY STV_DEFAULT"
_ZN3cub18CUB_300001_SM_10006detail6reduce28DeviceReduceSingleTileKernelINS2_10policy_hubIlyN4cuda3std3__44plusIlEEE10Policy1000EN6thrust24THRUST_300001_SM_1000_NS18transform_iteratorI11is_positiveNSD_6detail15normal_iteratorINSD_10device_ptrIdEEEEllEEPlyS9_llNS7_10__identityEEEvT0_T1_T2_T3_T4_T6_:
.text._ZN3cub18CUB_300001_SM_10006detail6reduce28DeviceReduceSingleTileKernelINS2_10policy_hubIlyN4cuda3std3__44plusIlEEE10Policy1000EN6thrust24THRUST_300001_SM_1000_NS18transform_iteratorI11is_positiveNSD_6detail15normal_iteratorINSD_10device_ptrIdEEEEllEEPlyS9_llNS7_10__identityEEEvT0_T1_T2_T3_T4_T6_:
[----:B------:R-:W-:Y:S01]  /*0000*/  LDC R1, c[0x0][0x37c] ;  /* 0x0000df00ff017b82 */ /* 0x000fe20000000800 */
[----:B------:R-:W0:Y:S01]  /*0010*/  LDCU.64 UR4, c[0x0][0x398] ;  /* 0x00007300ff0477ac */ /* 0x000e220008000a00 */
[----:B------:R-:W1:Y:S01]  /*0020*/  LDCU.64 UR6, c[0x0][0x358] ;  /* 0x00006b00ff0677ac */ /* 0x000e620008000a00 */
[----:B0-----:R-:W-:Y:S02]  /*0030*/  IMAD.U32 R2, RZ, RZ, UR4 ;  /* 0x00000004ff027e24 */ /* 0x001fe4000f8e00ff */
[----:B------:R-:W-:-:S03]  /*0040*/  IMAD.U32 R0, RZ, RZ, UR5 ;  /* 0x00000005ff007e24 */ /* 0x000fc6000f8e00ff */
[----:B------:R-:W-:-:S04]  /*0050*/  ISETP.NE.U32.AND P0, PT, R2, RZ, PT ;  /* 0x000000ff0200720c */ /* 0x000fc80003f05070 */
[----:B------:R-:W-:-:S13]  /*0060*/  ISETP.NE.AND.EX P0, PT, R0, RZ, PT, P0 ;  /* 0x000000ff0000720c */ /* 0x000fda0003f05300 */
        /* <DEDUP_REMOVED lines=8> */
.L_x_115:
[----:B------:R-:W-:Y:S01]  /*00f0*/  ISETP.GT.U32.AND P0, PT, R2, 0xdff, PT ;  /* 0x00000dff0200780c */ /* 0x000fe20003f04070 */
[----:B------:R-:W-:Y:S03]  /*0100*/  BSSY.RECONVERGENT B0, `(.L_x_116) ;  /* 0x00002f5000007945 */ /* 0x000fe60003800200 */
[----:B------:R-:W-:-:S13]  /*0110*/  ISETP.GT.U32.AND.EX P0, PT, R0, RZ, PT, P0 ;  /* 0x000000ff0000720c */ /* 0x000fda0003f04100 */
[----:B------:R-:W-:Y:S05]  /*0120*/  @P0 BRA `(.L_x_117) ;  /* 0x0000001800640947 */ /* 0x000fea0003800000 */
[----:B------:R-:W0:Y:S01]  /*0130*/  S2R R37, SR_TID.X ;  /* 0x0000000000257919 */ /* 0x000e220000002100 */
[----:B------:R-:W-:Y:S01]  /*0140*/  BSSY.RECONVERGENT B1, `(.L_x_118) ;  /* 0x000000c000017945 */ /* 0x000fe20003800200 */
[----:B------:R-:W-:Y:S02]  /*0150*/  CS2R R40, SRZ ;  /* 0x0000000000287805 */ /* 0x000fe4000001ff00 */
[----:B0-----:R-:W-:Y:S01]  /*0160*/  ISETP.GE.U32.AND P0, PT, R37, R2, PT ;  /* 0x000000022500720c */ /* 0x001fe20003f06070 */
[----:B------:R-:W-:-:S12]  /*0170*/  IMAD.MOV.U32 R3, RZ, RZ, R37 ;  /* 0x000000ffff037224 */ /* 0x000fd800078e0025 */
[----:B------:R-:W-:Y:S05]  /*0180*/  @P0 BRA `(.L_x_119) ;  /* 0x00000000001c0947 */ /* 0x000fea0003800000 */
[----:B------:R-:W0:Y:S02]  /*0190*/  LDC.64 R4, c[0x0][0x380] ;  /* 0x0000e000ff047b82 */ /* 0x000e240000000a00 */
[----:B0-----:R-:W-:-:S06]  /*01a0*/  IMAD.WIDE.U32 R4, R37, 0x8, R4 ;  /* 0x0000000825047825 */ /* 0x001fcc00078e0004 */
[----:B------:R-:W2:Y:S01]  /*01b0*/  LDG.E.64 R4, desc[UR6][R4.64] ;  /* 0x0000000604047981 */ /* 0x000ea2000c1e1b00 */
[----:B------:R-:W-:Y:S02]  /*01c0*/  VIADD R3, R37, 0x200 ;  /* 0x0000020025037836 */ /* 0x000fe40000000000 */
[----:B------:R-:W-:Y:S01]  /*01d0*/  IMAD.MOV.U32 R40, RZ, RZ, RZ ;  /* 0x000000ffff287224 */ /* 0x000fe200078e00ff */
[----:B--2---:R-:W-:-:S06]  /*01e0*/  DSETP.GT.AND P0, PT, R4, RZ, PT ;  /* 0x000000ff0400722a */ /* 0x004fcc0003f04000 */
[----:B------:R-:W-:-:S08]  /*01f0*/  SEL R41, RZ, 0x1, !P0 ;  /* 0x00000001ff297807 */ /* 0x000fd00004000000 */
.L_x_119:
[----:B------:R-:W-:Y:S05]  /*0200*/  BSYNC.RECONVERGENT B1 ;  /* 0x0000000000017941 */ /* 0x000fea0003800200 */
.L_x_118:
[----:B------:R-:W-:Y:S01]  /*0210*/  ISETP.GE.U32.AND P0, PT, R3, R2, PT ;  /* 0x000000020300720c */ /* 0x000fe20003f06070 */
[----:B------:R-:W-:-:S12]  /*0220*/  BSSY.RECONVERGENT B1, `(.L_x_120) ;  /* 0x00000a8000017945 */ /* 0x000fd80003800200 */
[----:B------:R-:W-:Y:S05]  /*0230*/  @P0 BRA `(.L_x_121) ;  /* 0x0000000800980947 */ /* 0x000fea0003800000 */
[----:B------:R-:W-:Y:S01]  /*0240*/  LOP3.LUT R5, RZ, R3, RZ, 0x33, !PT ;  /* 0x00000003ff057212 */ /* 0x000fe200078e33ff */
[----:B------:R-:W-:Y:S04]  /*0250*/  BSSY.RECONVERGENT B2, `(.L_x_122) ;  /* 0x0000053000027945 */ /* 0x000fe80003800200 */
[----:B------:R-:W-:-:S05]  /*0260*/  IMAD.IADD R5, R5, 0x1, R2 ;  /* 0x0000000105057824 */ /* 0x000fca00078e0202 */
[C---:B------:R-:W-:Y:S02]  /*0270*/  ISETP.GE.U32.AND P1, PT, R5.reuse, 0x1e00, PT ;  /* 0x00001e000500780c */ /* 0x040fe40003f26070 */
[----:B------:R-:W-:-:S04]  /*0280*/  LEA.HI R36, R5, 0x1, RZ, 0x17 ;  /* 0x0000000105247811 */ /* 0x000fc800078fb8ff */
[----:B------:R-:W-:-:S04]  /*0290*/  LOP3.LUT R43, R36, 0xf, RZ, 0xc0, !PT ;  /* 0x0000000f242b7812 */ /* 0x000fc800078ec0ff */
[----:B------:R-:W-:-:S03]  /*02a0*/  ISETP.NE.AND P0, PT, R43, RZ, PT ;  /* 0x000000ff2b00720c */ /* 0x000fc60003f05270 */
[----:B------:R-:W-:Y:S10]  /*02b0*/  @!P1 BRA `(.L_x_123) ;  /* 0x0000000400309947 */ /* 0x000ff40003800000 */
[----:B------:R-:W0:Y:S01]  /*02c0*/  LDC.64 R4, c[0x0][0x380] ;  /* 0x0000e000ff047b82 */ /* 0x000e220000000a00 */
[----:B------:R-:W-:-:S05]  /*02d0*/  LOP3.LUT R42, R36, 0xfffff0, RZ, 0xc0, !PT ;  /* 0x00fffff0242a7812 */ /* 0x000fca00078ec0ff */
[----:B------:R-:W-:Y:S02]  /*02e0*/  IMAD.MOV R42, RZ, RZ, -R42 ;  /* 0x000000ffff2a7224 */ /* 0x000fe400078e0a2a */
[----:B0-----:R-:W-:-:S03]  /*02f0*/  IMAD.WIDE.U32 R4, R3, 0x8, R4 ;  /* 0x0000000803047825 */ /* 0x001fc600078e0004 */
[----:B------:R-:W-:-:S05]  /*0300*/  IADD3 R4, P1, PT, R4, 0x8000, RZ ;  /* 0x0000800004047810 */ /* 0x000fca0007f3e0ff */
[----:B------:R-:W-:-:S08]  /*0310*/  IMAD.X R5, RZ, RZ, R5, P1 ;  /* 0x000000ffff057224 */ /* 0x000fd000008e0605 */
.L_x_124:
[----:B------:R-:W2:Y:S04]  /*0320*/  LDG.E.64 R6, desc[UR6][R4.64+-0x7000] ;  /* 0xff90000604067981 */ /* 0x000ea8000c1e1b00 */
[----:B------:R-:W3:Y:S04]  /*0330*/  LDG.E.64 R38, desc[UR6][R4.64+-0x8000] ;  /* 0xff80000604267981 */ /* 0x000ee8000c1e1b00 */
[----:B------:R-:W4:Y:S04]  /*0340*/  LDG.E.64 R8, desc[UR6][R4.64+-0x6000] ;  /* 0xffa0000604087981 */ /* 0x000f28000c1e1b00 */
[----:B------:R-:W5:Y:S04]  /*0350*/  LDG.E.64 R10, desc[UR6][R4.64+-0x5000] ;  /* 0xffb00006040a7981 */ /* 0x000f68000c1e1b00 */
        /* <DEDUP_REMOVED lines=11> */
[----:B------:R-:W5:Y:S01]  /*0410*/  LDG.E.64 R34, desc[UR6][R4.64+0x7000] ;  /* 0x0070000604227981 */ /* 0x000f62000c1e1b00 */
[----:B------:R-:W-:-:S02]  /*0420*/  VIADD R42, R42, 0x10 ;  /* 0x000000102a2a7836 */ /* 0x000fc40000000000 */
[----:B------:R-:W-:Y:S01]  /*0430*/  VIADD R3, R3, 0x2000 ;  /* 0x0000200003037836 */ /* 0x000fe20000000000 */
        /* <DEDUP_REMOVED lines=8> */
[----:B------:R-:W-:Y:S02]  /*04c0*/  SEL R7, RZ, 0x1, !P2 ;  /* 0x00000001ff077807 */ /* 0x000fe40005000000 */
[----:B------:R-:W-:Y:S01]  /*04d0*/  SEL R8, RZ, 0x1, !P3 ;  /* 0x00000001ff087807 */ /* 0x000fe20005800000 */
[----:B------:R-:W-:-:S03]  /*04e0*/  DSETP.GT.AND P6, PT, R14, RZ, PT ;  /* 0x000000ff0e00722a */ /* 0x000fc60003fc4000 */
        /* <DEDUP_REMOVED lines=27> */
[----:B------:R-:W-:Y:S02]  /*06a0*/  SEL R7, RZ, 0x1, !P6 ;  /* 0x00000001ff077807 */ /* 0x000fe40007000000 */
[----:B------:R-:W-:Y:S02]  /*06b0*/  IADD3.X R40, PT, PT, RZ, R40, RZ, P4, P5 ;  /* 0x00000028ff287210 */ /* 0x000fe400027ea4ff */
[----:B------:R-:W-:Y:S02]  /*06c0*/  IADD3 R7, P4, P5, R7, R8, R6 ;  /* 0x0000000807077210 */ /* 0x000fe40007d9e006 */
[----:B------:R-:W-:Y:S01]  /*06d0*/  SEL R6, RZ, 0x1, !P1 ;  /* 0x00000001ff067807 */ /* 0x000fe20004800000 */
[----:B------:R-:W-:Y:S01]  /*06e0*/  DSETP.GT.AND P6, PT, R34, RZ, PT ;  /* 0x000000ff2200722a */ /* 0x000fe20003fc4000 */
[----:B------:R-:W-:-:S02]  /*06f0*/  ISETP.NE.AND P1, PT, R42, RZ, PT ;  /* 0x000000ff2a00720c */ /* 0x000fc40003f25270 */
[----:B------:R-:W-:-:S03]  /*0700*/  IADD3.X R40, PT, PT, RZ, R40, RZ, P3, P2 ;  /* 0x00000028ff287210 */ /* 0x000fc60001fe44ff */
[----:B------:R-:W-:Y:S02]  /*0710*/  SEL R41, RZ, 0x1, !P6 ;  /* 0x00000001ff297807 */ /* 0x000fe40007000000 */
[----:B------:R-:W-:Y:S02]  /*0720*/  IADD3 R4, P6, PT, R4, 0x10000, RZ ;  /* 0x0001000004047810 */ /* 0x000fe40007fde0ff */
[----:B------:R-:W-:Y:S02]  /*0730*/  IADD3 R41, P2, P3, R41, R7, R6 ;  /* 0x0000000729297210 */ /* 0x000fe40007b5e006 */
[----:B------:R-:W-:Y:S01]  /*0740*/  IADD3.X R40, PT, PT, RZ, R40, RZ, P4, P5 ;  /* 0x00000028ff287210 */ /* 0x000fe200027ea4ff */
[----:B------:R-:W-:-:S03]  /*0750*/  IMAD.X R5, RZ, RZ, R5, P6 ;  /* 0x000000ffff057224 */ /* 0x000fc600030e0605 */
[----:B------:R-:W-:Y:S01]  /*0760*/  IADD3.X R40, PT, PT, RZ, R40, RZ, P2, P3 ;  /* 0x00000028ff287210 */ /* 0x000fe200017e64ff */
[----:B------:R-:W-:Y:S06]  /*0770*/  @P1 BRA `(.L_x_124) ;  /* 0xfffffff800e81947 */ /* 0x000fec000383ffff */
.L_x_123:
[----:B------:R-:W-:Y:S05]  /*0780*/  BSYNC.RECONVERGENT B2 ;  /* 0x0000000000027941 */ /* 0x000fea0003800200 */
.L_x_122:
[----:B------:R-:W-:Y:S05]  /*0790*/  @!P0 BRA `(.L_x_121) ;  /* 0x0000000400408947 */ /* 0x000fea0003800000 */
[----:B------:R-:W-:Y:S01]  /*07a0*/  ISETP.GE.U32.AND P1, PT, R43, 0x8, PT ;  /* 0x000000082b00780c */ /* 0x000fe20003f26070 */
[----:B------:R-:W-:Y:S01]  /*07b0*/  BSSY.RECONVERGENT B2, `(.L_x_125) ;  /* 0x0000027000027945 */ /* 0x000fe20003800200 */
[----:B------:R-:W-:-:S04]  /*07c0*/  LOP3.LUT R22, R36, 0x7, RZ, 0xc0, !PT ;  /* 0x0000000724167812 */ /* 0x000fc800078ec0ff */
[----:B------:R-:W-:-:S07]  /*07d0*/  ISETP.NE.AND P0, PT, R22, RZ, PT ;  /* 0x000000ff1600720c */ /* 0x000fce0003f05270 */
[----:B------:R-:W-:Y:S06]  /*07e0*/  @!P1 BRA `(.L_x_126) ;  /* 0x00000000008c9947 */ /* 0x000fec0003800000 */
[----:B------:R-:W0:Y:S02]  /*07f0*/  LDC.64 R8, c[0x0][0x380] ;  /* 0x0000e000ff087b82 */ /* 0x000e240000000a00 */
[----:B0-----:R-:W-:-:S05]  /*0800*/  IMAD.WIDE R8, R3, 0x8, R8 ;  /* 0x0000000803087825 */ /* 0x001fca00078e0208 */
[----:B------:R-:W2:Y:S04]  /*0810*/  LDG.E.64 R20, desc[UR6][R8.64] ;  /* 0x0000000608147981 */ /* 0x000ea8000c1e1b00 */
[----:B------:R-:W3:Y:S04]  /*0820*/  LDG.E.64 R10, desc[UR6][R8.64+0x1000] ;  /* 0x00100006080a7981 */ /* 0x000ee8000c1e1b00 */
[----:B------:R-:W4:Y:S04]  /*0830*/  LDG.E.64 R12, desc[UR6][R8.64+0x2000] ;  /* 0x00200006080c7981 */ /* 0x000f28000c1e1b00 */
[----:B------:R-:W5:Y:S04]  /*0840*/  LDG.E.64 R16, desc[UR6][R8.64+0x4000] ;  /* 0x0040000608107981 */ /* 0x000f68000c1e1b00 */
[----:B------:R-:W5:Y:S04]  /*0850*/  LDG.E.64 R14, desc[UR6][R8.64+0x3000] ;  /* 0x00300006080e7981 */ /* 0x000f68000c1e1b00 */
[----:B------:R-:W5:Y:S04]  /*0860*/  LDG.E.64 R18, desc[UR6][R8.64+0x5000] ;  /* 0x0050000608127981 */ /* 0x000f68000c1e1b00 */
[----:B------:R-:W5:Y:S04]  /*0870*/  LDG.E.64 R4, desc[UR6][R8.64+0x6000] ;  /* 0x0060000608047981 */ /* 0x000f68000c1e1b00 */
[----:B------:R0:W5:Y:S01]  /*0880*/  LDG.E.64 R6, desc[UR6][R8.64+0x7000] ;  /* 0x0070000608067981 */ /* 0x000162000c1e1b00 */
[----:B------:R-:W-:Y:S01]  /*0890*/  VIADD R3, R3, 0x1000 ;  /* 0x0000100003037836 */ /* 0x000fe20000000000 */
[----:B--2---:R-:W-:-:S02]  /*08a0*/  DSETP.GT.AND P1, PT, R20, RZ, PT ;  /* 0x000000ff1400722a */ /* 0x004fc40003f24000 */
[----:B---3--:R-:W-:-:S04]  /*08b0*/  DSETP.GT.AND P2, PT, R10, RZ, PT ;  /* 0x000000ff0a00722a */ /* 0x008fc80003f44000 */
[----:B------:R-:W-:Y:S01]  /*08c0*/  SEL R11, RZ, 0x1, !P1 ;  /* 0x00000001ff0b7807 */ /* 0x000fe20004800000 */
[----:B----4-:R-:W-:Y:S01]  /*08d0*/  DSETP.GT.AND P3, PT, R12, RZ, PT ;  /* 0x000000ff0c00722a */ /* 0x010fe20003f64000 */
[----:B------:R-:W-:Y:S01]  /*08e0*/  SEL R10, RZ, 0x1, !P2 ;  /* 0x00000001ff0a7807 */ /* 0x000fe20005000000 */
[----:B-----5:R-:W-:-:S03]  /*08f0*/  DSETP.GT.AND P6, PT, R16, RZ, PT ;  /* 0x000000ff1000722a */ /* 0x020fc60003fc4000 */
[----:B------:R-:W-:Y:S01]  /*0900*/  IADD3 R41, P2, P1, R10, R41, R11 ;  /* 0x000000290a297210 */ /* 0x000fe2000795e00b */
[----:B------:R-:W-:Y:S01]  /*0910*/  DSETP.GT.AND P4, PT, R14, RZ, PT ;  /* 0x000000ff0e00722a */ /* 0x000fe20003f84000 */
[----:B------:R-:W-:Y:S01]  /*0920*/  SEL R11, RZ, 0x1, !P3 ;  /* 0x00000001ff0b7807 */ /* 0x000fe20005800000 */
[----:B------:R-:W-:Y:S01]  /*0930*/  DSETP.GT.AND P3, PT, R18, RZ, PT ;  /* 0x000000ff1200722a */ /* 0x000fe20003f64000 */
[----:B0-----:R-:W-:-:S03]  /*0940*/  SEL R8, RZ, 0x1, !P6 ;  /* 0x00000001ff087807 */ /* 0x001fc60007000000 */
[----:B------:R-:W-:Y:S01]  /*0950*/  SEL R10, RZ, 0x1, !P4 ;  /* 0x00000001ff0a7807 */ /* 0x000fe20006000000 */
[----:B------:R-:W-:Y:S01]  /*0960*/  DSETP.GT.AND P6, PT, R4, RZ, PT ;  /* 0x000000ff0400722a */ /* 0x000fe20003fc4000 */
[----:B------:R-:W-:Y:S01]  /*0970*/  SEL R5, RZ, 0x1, !P3 ;  /* 0x00000001ff057807 */ /* 0x000fe20005800000 */
[----:B------:R-:W-:Y:S01]  /*0980*/  DSETP.GT.AND P3, PT, R6, RZ, PT ;  /* 0x000000ff0600722a */ /* 0x000fe20003f64000 */
[----:B------:R-:W-:Y:S02]  /*0990*/  IADD3 R9, P4, P5, R10, R41, R11 ;  /* 0x000000290a097210 */ /* 0x000fe40007d9e00b */
[----:B------:R-:W-:Y:S02]  /*09a0*/  IADD3.X R40, PT, PT, RZ, R40, RZ, P2, P1 ;  /* 0x00000028ff287210 */ /* 0x000fe400017e24ff */
[----:B------:R-:W-:Y:S02]  /*09b0*/  IADD3 R5, P1, P2, R5, R9, R8 ;  /* 0x0000000905057210 */ /* 0x000fe40007a3e008 */
[----:B------:R-:W-:-:S02]  /*09c0*/  SEL R4, RZ, 0x1, !P6 ;  /* 0x00000001ff047807 */ /* 0x000fc40007000000 */
[----:B------:R-:W-:Y:S02]  /*09d0*/  SEL R41, RZ, 0x1, !P3 ;  /* 0x00000001ff297807 */ /* 0x000fe40005800000 */
[----:B------:R-:W-:Y:S02]  /*09e0*/  IADD3.X R40, PT, PT, RZ, R40, RZ, P4, P5 ;  /* 0x00000028ff287210 */ /* 0x000fe400027ea4ff */
[----:B------:R-:W-:Y:S02]  /*09f0*/  IADD3 R41, P3, P4, R41, R5, R4 ;  /* 0x0000000529297210 */ /* 0x000fe40007c7e004 */
[----:B------:R-:W-:-:S04]  /*0a00*/  IADD3.X R40, PT, PT, RZ, R40, RZ, P1, P2 ;  /* 0x00000028ff287210 */ /* 0x000fc80000fe44ff */
[----:B------:R-:W-:-:S07]  /*0a10*/  IADD3.X R40, PT, PT, RZ, R40, RZ, P3, P4 ;  /* 0x00000028ff287210 */ /* 0x000fce0001fe84ff */
.L_x_126:
[----:B------:R-:W-:Y:S05]  /*0a20*/  BSYNC.RECONVERGENT B2 ;  /* 0x0000000000027941 */ /* 0x000fea0003800200 */
.L_x_125:
        /* <DEDUP_REMOVED lines=25> */
.L_x_128:
[----:B------:R-:W-:Y:S05]  /*0bc0*/  BSYNC.RECONVERGENT B2 ;  /* 0x0000000000027941 */ /* 0x000fea0003800200 */
.L_x_127:
[----:B------:R-:W-:Y:S05]  /*0bd0*/  @!P0 BRA `(.L_x_121) ;  /* 0x0000000000308947 */ /* 0x000fea0003800000 */
[----:B------:R-:W0:Y:S01]  /*0be0*/  LDC.64 R6, c[0x0][0x380] ;  /* 0x0000e000ff067b82 */ /* 0x000e220000000a00 */
[----:B------:R-:W-:-:S07]  /*0bf0*/  IMAD.MOV R8, RZ, RZ, -R36 ;  /* 0x000000ffff087224 */ /* 0x000fce00078e0a24 */
.L_x_129:
[----:B0-----:R-:W-:-:S06]  /*0c00*/  IMAD.WIDE R4, R3, 0x8, R6 ;  /* 0x0000000803047825 */ /* 0x001fcc00078e0206 */
        /* <DEDUP_REMOVED lines=9> */
.L_x_121:
[----:B------:R-:W-:Y:S05]  /*0ca0*/  BSYNC.RECONVERGENT B1 ;  /* 0x0000000000017941 */ /* 0x000fea0003800200 */
.L_x_120:
[----:B------:R-:W-:-:S04]  /*0cb0*/  ISETP.GE.U32.AND P0, PT, R2, 0x200, PT ;  /* 0x000002000200780c */ /* 0x000fc80003f06070 */
[----:B------:R-:W-:-:S13]  /*0cc0*/  ISETP.GE.U32.AND.EX P0, PT, R0, RZ, PT, P0 ;  /* 0x000000ff0000720c */ /* 0x000fda0003f06100 */
[----:B------:R-:W-:Y:S05]  /*0cd0*/  @!P0 BRA `(.L_x_130) ;  /* 0x0000000400308947 */ /* 0x000fea0003800000 */
[----:B------:R-:W0:Y:S01]  /*0ce0*/  S2R R6, SR_LANEID ;  /* 0x0000000000067919 */ /* 0x000e220000000000 */
[----:B------:R-:W-:Y:S01]  /*0cf0*/  ISETP.NE.AND P5, PT, R37, RZ, PT ;  /* 0x000000ff2500720c */ /* 0x000fe20003fa5270 */
        /* <DEDUP_REMOVED lines=28> */
[----:B------:R-:W-:Y:S02]  /*0ec0*/  @!P1 MOV R3, 0x400 ;  /* 0x0000040000039802 */ /* 0x000fe40000000f00 */
[----:B-1----:R-:W-:Y:S01]  /*0ed0*/  SEL R2, R2, RZ, !P0 ;  /* 0x000000ff02027207 */ /* 0x002fe20004000000 */
[----:B------:R-:W0:Y:S01]  /*0ee0*/  SHFL.DOWN PT, R0, R7, 0x10, 0x1f ;  /* 0x0a001f0007007f89 */ /* 0x000e2200000e0000 */
[----:B------:R-:W-:-:S03]  /*0ef0*/  ISETP.GT.AND P0, PT, R6, 0xf, PT ;  /* 0x0000000f0600780c */ /* 0x000fc60003f04270 */
[----:B------:R-:W-:-:S05]  /*0f00*/  IMAD.X R9, R2, 0x1, R5, P2 ;  /* 0x0000000102097824 */ /* 0x000fca00010e0605 */
[----:B------:R-:W1:Y:S01]  /*0f10*/  SHFL.DOWN PT, R2, R9, 0x10, 0x1f ;  /* 0x0a001f0009027f89 */ /* 0x000e6200000e0000 */
[----:B--2---:R-:W-:Y:S02]  /*0f20*/  @!P1 LEA R5, R4, R3, 0x18 ;  /* 0x0000000304059211 */ /* 0x004fe400078ec0ff */
[----:B0-----:R-:W-:Y:S02]  /*0f30*/  SEL R6, R0, RZ, !P0 ;  /* 0x000000ff00067207 */ /* 0x001fe40004000000 */
[----:B------:R-:W-:Y:S02]  /*0f40*/  @!P1 SHF.R.U32.HI R0, RZ, 0x2, R37 ;  /* 0x00000002ff009819 */ /* 0x000fe40000011625 */
[----:B------:R-:W-:Y:S02]  /*0f50*/  IADD3 R4, P2, PT, R6, R7, RZ ;  /* 0x0000000706047210 */ /* 0x000fe40007f5e0ff */
[----:B------:R-:W-:Y:S02]  /*0f60*/  @!P1 LOP3.LUT R0, R0, 0xf8, RZ, 0xc0, !PT ;  /* 0x000000f800009812 */ /* 0x000fe400078ec0ff */
[----:B-1----:R-:W-:-:S03]  /*0f70*/  SEL R2, R2, RZ, !P0 ;  /* 0x000000ff02027207 */ /* 0x002fc60004000000 */
[----:B------:R-:W-:Y:S02]  /*0f80*/  @!P1 IMAD.IADD R5, R0, 0x1, R5 ;  /* 0x0000000100059824 */ /* 0x000fe400078e0205 */
[----:B------:R-:W-:Y:S02]  /*0f90*/  IMAD.X R3, R2, 0x1, R9, P2 ;  /* 0x0000000102037824 */ /* 0x000fe400010e0609 */
        /* <DEDUP_REMOVED lines=8> */
[----:B------:R-:W1:Y:S04]  /*1020*/  LDS.128 R32, [UR4+0x20] ;  /* 0x00002004ff207984 */ /* 0x000e680008000c00 */
[----:B------:R-:W0:Y:S04]  /*1030*/  LDS.128 R28, [UR4+0x30] ;  /* 0x00003004ff1c7984 */ /* 0x000e280008000c00 */
[----:B------:R-:W2:Y:S04]  /*1040*/  LDS.128 R24, [UR4+0x40] ;  /* 0x00004004ff187984 */ /* 0x000ea80008000c00 */
[----:B------:R-:W3:Y:S04]  /*1050*/  LDS.128 R20, [UR4+0x50] ;  /* 0x00005004ff147984 */ /* 0x000ee80008000c00 */
[----:B------:R-:W4:Y:S04]  /*1060*/  LDS.128 R16, [UR4+0x60] ;  /* 0x00006004ff107984 */ /* 0x000f280008000c00 */
[----:B------:R-:W5:Y:S04]  /*1070*/  LDS.128 R12, [UR4+0x70] ;  /* 0x00007004ff0c7984 */ /* 0x000f680008000c00 */
[----:B------:R-:W5:Y:S01]  /*1080*/  LDS.128 R8, [UR4+0x80] ;  /* 0x00008004ff087984 */ /* 0x000f620008000c00 */
[----:B-1----:R-:W-:-:S04]  /*1090*/  IADD3 R5, P0, P1, R32, R6, R4 ;  /* 0x0000000620057210 */ /* 0x002fc8000791e004 */
[----:B0-----:R-:W-:Y:S02]  /*10a0*/  IADD3 R5, P2, P3, R28, R5, R34 ;  /* 0x000000051c057210 */ /* 0x001fe40007b5e022 */
[----:B------:R-:W-:Y:S02]  /*10b0*/  IADD3.X R7, PT, PT, R33, R7, R3, P0, P1 ;  /* 0x0000000721077210 */ /* 0x000fe400007e2403 */
[----:B--2---:R-:W-:Y:S02]  /*10c0*/  IADD3 R3, P0, P1, R24, R5, R30 ;  /* 0x0000000518037210 */ /* 0x004fe4000791e01e */
[----:B------:R-:W-:Y:S02]  /*10d0*/  IADD3.X R29, PT, PT, R29, R7, R35, P2, P3 ;  /* 0x000000071d1d7210 */ /* 0x000fe400017e6423 */
[----:B---3--:R-:W-:Y:S02]  /*10e0*/  IADD3 R3, P2, P3, R20, R3, R26 ;  /* 0x0000000314037210 */ /* 0x008fe40007b5e01a */
[----:B------:R-:W-:-:S02]  /*10f0*/  IADD3.X R25, PT, PT, R25, R29, R31, P0, P1 ;  /* 0x0000001d19197210 */ /* 0x000fc400007e241f */
[----:B----4-:R-:W-:Y:S02]  /*1100*/  IADD3 R3, P0, P1, R16, R3, R22 ;  /* 0x0000000310037210 */ /* 0x010fe4000791e016 */
[----:B------:R-:W-:Y:S02]  /*1110*/  IADD3.X R21, PT, PT, R21, R25, R27, P2, P3 ;  /* 0x0000001915157210 */ /* 0x000fe400017e641b */
[----:B-----5:R-:W-:Y:S02]  /*1120*/  IADD3 R3, P2, P3, R12, R3, R18 ;  /* 0x000000030c037210 */ /* 0x020fe40007b5e012 */
[----:B------:R-:W-:Y:S02]  /*1130*/  IADD3.X R17, PT, PT, R17, R21, R23, P0, P1 ;  /* 0x0000001511117210 */ /* 0x000fe400007e2417 */
[----:B------:R-:W-:Y:S02]  /*1140*/  IADD3 R3, P0, P1, R8, R3, R14 ;  /* 0x0000000308037210 */ /* 0x000fe4000791e00e */
[----:B------:R-:W-:-:S02]  /*1150*/  IADD3.X R13, PT, PT, R13, R17, R19, P2, P3 ;  /* 0x000000110d0d7210 */ /* 0x000fc400017e6413 */
[----:B------:R-:W-:Y:S02]  /*1160*/  IADD3 R4, P2, PT, R3, R10, RZ ;  /* 0x0000000a03047210 */ /* 0x000fe40007f5e0ff */
[----:B------:R-:W-:-:S05]  /*1170*/  IADD3.X R3, PT, PT, R9, R13, R15, P0, P1 ;  /* 0x0000000d09037210 */ /* 0x000fca00007e240f */
[----:B------:R-:W-:Y:S01]  /*1180*/  IMAD.X R3, R3, 0x1, R11, P2 ;  /* 0x0000000103037824 */ /* 0x000fe200010e060b */
[----:B------:R-:W-:Y:S06]  /*1190*/  BRA `(.L_x_131) ;  /* 0x0000001c00ac7947 */ /* 0x000fec0003800000 */
.L_x_130:
[C---:B------:R-:W-:Y:S01]  /*11a0*/  LOP3.LUT R3, R37.reuse, 0x3e0, RZ, 0xc0, !PT ;  /* 0x000003e025037812 */ /* 0x040fe200078ec0ff */
[----:B------:R-:W0:Y:S01]  /*11b0*/  S2R R12, SR_LANEID ;  /* 0x00000000000c7919 */ /* 0x000e220000000000 */
[----:B------:R-:W-:-:S03]  /*11c0*/  ISETP.NE.AND P5, PT, R37, RZ, PT ;  /* 0x000000ff2500720c */ /* 0x000fc60003fa5270 */
[----:B------:R-:W-:Y:S01]  /*11d0*/  VIADD R5, R3, 0x20 ;  /* 0x0000002003057836 */ /* 0x000fe20000000000 */
[----:B------:R-:W-:-:S04]  /*11e0*/  LOP3.LUT R3, RZ, R3, RZ, 0x33, !PT ;  /* 0x00000003ff037212 */ /* 0x000fc800078e33ff */
[----:B------:R-:W-:Y:S01]  /*11f0*/  ISETP.GT.U32.AND P0, PT, R5, R2, PT ;  /* 0x000000020500720c */ /* 0x000fe20003f04070 */
[----:B------:R-:W-:-:S05]  /*1200*/  IMAD.IADD R3, R3, 0x1, R2 ;  /* 0x0000000103037824 */ /* 0x000fca00078e0202 */
[----:B------:R-:W-:-:S05]  /*1210*/  SEL R5, R3, 0x1f, P0 ;  /* 0x0000001f03057807 */ /* 0x000fca0000000000 */
[----:B------:R-:W1:Y:S04]  /*1220*/  SHFL.DOWN PT, R3, R41, 0x1, R5 ;  /* 0x0820000029037989 */ /* 0x000e6800000e0005 */
[----:B------:R-:W2:Y:S01]  /*1230*/  SHFL.DOWN PT, R4, R40, 0x1, R5 ;  /* 0x0820000028047989 */ /* 0x000ea200000e0005 */
[C---:B0-----:R-:W-:Y:S01]  /*1240*/  ISETP.GE.AND P0, PT, R12.reuse, R5, PT ;  /* 0x000000050c00720c */ /* 0x041fe20003f06270 */
[C---:B------:R-:W-:Y:S01]  /*1250*/  VIADD R6, R12.reuse, 0x2 ;  /* 0x000000020c067836 */ /* 0x040fe20000000000 */
[----:B------:R-:W-:Y:S02]  /*1260*/  ISETP.NE.AND P2, PT, R12, RZ, PT ;  /* 0x000000ff0c00720c */ /* 0x000fe40003f45270 */
[----:B-1----:R-:W-:-:S11]  /*1270*/  SEL R10, R3, RZ, !P0 ;  /* 0x000000ff030a7207 */ /* 0x002fd60004000000 */
[----:B------:R-:W0:Y:S01]  /*1280*/  @!P2 S2R R11, SR_CgaCtaId ;  /* 0x00000000000ba919 */ /* 0x000e220000008800 */
[----:B--2---:R-:W-:Y:S02]  /*1290*/  SEL R9, R4, RZ, !P0 ;  /* 0x000000ff04097207 */ /* 0x004fe40004000000 */
[----:B------:R-:W-:-:S05]  /*12a0*/  IADD3 R10, P0, PT, R41, R10, RZ ;  /* 0x0000000a290a7210 */ /* 0x000fca0007f1e0ff */
[----:B------:R-:W-:Y:S01]  /*12b0*/  IMAD.X R9, R40, 0x1, R9, P0 ;  /* 0x0000000128097824 */ /* 0x000fe200000e0609 */
[----:B------:R-:W1:Y:S01]  /*12c0*/  SHFL.DOWN PT, R3, R10, 0x2, R5 ;  /* 0x084000000a037989 */ /* 0x000e6200000e0005 */
[----:B------:R-:W-:Y:S01]  /*12d0*/  ISETP.GT.AND P0, PT, R6, R5, PT ;  /* 0x000000050600720c */ /* 0x000fe20003f04270 */
[----:B------:R-:W-:Y:S02]  /*12e0*/  VIADD R6, R12, 0x4 ;  /* 0x000000040c067836 */ /* 0x000fe40000000000 */
[----:B------:R-:W2:Y:S01]  /*12f0*/  SHFL.DOWN PT, R4, R9, 0x2, R5 ;  /* 0x0840000009047989 */ /* 0x000ea200000e0005 */
[----:B-1----:R-:W-:-:S04]  /*1300*/  SEL R3, R3, RZ, !P0 ;  /* 0x000000ff03037207 */ /* 0x002fc80004000000 */
[----:B------:R-:W-:Y:S02]  /*1310*/  IADD3 R8, P1, PT, R3, R10, RZ ;  /* 0x0000000a03087210 */ /* 0x000fe40007f3e0ff */
[----:B--2---:R-:W-:Y:S02]  /*1320*/  SEL R4, R4, RZ, !P0 ;  /* 0x000000ff04047207 */ /* 0x004fe40004000000 */
[----:B------:R-:W-:Y:S01]  /*1330*/  ISETP.GT.AND P0, PT, R6, R5, PT ;  /* 0x000000050600720c */ /* 0x000fe20003f04270 */
[----:B------:R-:W1:Y:S01]  /*1340*/  SHFL.DOWN PT, R3, R8, 0x4, R5 ;  /* 0x0880000008037989 */ /* 0x000e6200000e0005 */
[----:B------:R-:W-:Y:S02]  /*1350*/  VIADD R6, R12, 0x8 ;  /* 0x000000080c067836 */ /* 0x000fe40000000000 */
[----:B------:R-:W-:-:S05]  /*1360*/  IMAD.X R7, R4, 0x1, R9, P1 ;  /* 0x0000000104077824 */ /* 0x000fca00008e0609 */
[----:B------:R-:W2:Y:S01]  /*1370*/  SHFL.DOWN PT, R4, R7, 0x4, R5 ;  /* 0x0880000007047989 */ /* 0x000ea200000e0005 */
[----:B-1----:R-:W-:-:S04]  /*1380*/  SEL R3, R3, RZ, !P0 ;  /* 0x000000ff03037207 */ /* 0x002fc80004000000 */
[----:B------:R-:W-:Y:S02]  /*1390*/  IADD3 R10, P1, PT, R3, R8, RZ ;  /* 0x00000008030a7210 */ /* 0x000fe40007f3e0ff */
[----:B--2---:R-:W-:-:S03]  /*13a0*/  SEL R4, R4, RZ, !P0 ;  /* 0x000000ff04047207 */ /* 0x004fc60004000000 */
[----:B------:R-:W1:Y:S01]  /*13b0*/  SHFL.DOWN PT, R3, R10, 0x8, R5 ;  /* 0x090000000a037989 */ /* 0x000e6200000e0005 */
[----:B------:R-:W-:Y:S01]  /*13c0*/  ISETP.GT.AND P0, PT, R6, R5, PT ;  /* 0x000000050600720c */ /* 0x000fe20003f04270 */
[----:B------:R-:W-:-:S05]  /*13d0*/  IMAD.X R9, R4, 0x1, R7, P1 ;  /* 0x0000000104097824 */ /* 0x000fca00008e0607 */
[----:B------:R-:W2:Y:S01]  /*13e0*/  SHFL.DOWN PT, R4, R9, 0x8, R5 ;  /* 0x0900000009047989 */ /* 0x000ea200000e0005 */
[----:B-1----:R-:W-:-:S04]  /*13f0*/  SEL R3, R3, RZ, !P0 ;  /* 0x000000ff03037207 */ /* 0x002fc80004000000 */
[----:B------:R-:W-:Y:S02]  /*1400*/  IADD3 R8, P1, PT, R3, R10, RZ ;  /* 0x0000000a03087210 */ /* 0x000fe40007f3e0ff */
[----:B--2---:R-:W-:-:S03]  /*1410*/  SEL R4, R4, RZ, !P0 ;  /* 0x000000ff04047207 */ /* 0x004fc60004000000 */
[----:B------:R-:W1:Y:S02]  /*1420*/  SHFL.DOWN PT, R3, R8, 0x10, R5 ;  /* 0x0a00000008037989 */ /* 0x000e6400000e0005 */
[----:B------:R-:W-:Y:S01]  /*1430*/  IMAD.X R7, R4, 0x1, R9, P1 ;  /* 0x0000000104077824 */ /* 0x000fe200008e0609 */
[----:B------:R-:W-:Y:S01]  /*1440*/  @!P2 SHF.R.U32.HI R9, RZ, 0x2, R37 ;  /* 0x00000002ff09a819 */ /* 0x000fe20000011625 */
[----:B------:R-:W-:-:S03]  /*1450*/  VIADD R4, R12, 0x10 ;  /* 0x000000100c047836 */ /* 0x000fc60000000000 */
[----:B------:R-:W2:Y:S01]  /*1460*/  SHFL.DOWN PT, R6, R7, 0x10, R5 ;  /* 0x0a00000007067989 */ /* 0x000ea200000e0005 */
[----:B------:R-:W-:Y:S02]  /*1470*/  @!P2 LOP3.LUT R9, R9, 0xf8, RZ, 0xc0, !PT ;  /* 0x000000f80909a812 */ /* 0x000fe400078ec0ff */
[----:B------:R-:W-:Y:S02]  /*1480*/  ISETP.GT.AND P0, PT, R4, R5, PT ;  /* 0x000000050400720c */ /* 0x000fe40003f04270 */
[----:B------:R-:W-:-:S04]  /*1490*/  @!P2 MOV R4, 0x400 ;  /* 0x000004000004a802 */ /* 0x000fc80000000f00 */
[----:B0-----:R-:W-:-:S05]  /*14a0*/  @!P2 LEA R10, R11, R4, 0x18 ;  /* 0x000000040b0aa211 */ /* 0x001fca00078ec0ff */
[----:B------:R-:W-:Y:S01]  /*14b0*/  @!P2 IMAD.IADD R9, R9, 0x1, R10 ;  /* 0x000000010909a824 */ /* 0x000fe200078e020a */
[----:B-1----:R-:W-:-:S04]  /*14c0*/  SEL R3, R3, RZ, !P0 ;  /* 0x000000ff03037207 */ /* 0x002fc80004000000 */
[----:B------:R-:W-:Y:S02]  /*14d0*/  IADD3 R4, P1, PT, R3, R8, RZ ;  /* 0x0000000803047210 */ /* 0x000fe40007f3e0ff */
[----:B--2---:R-:W-:-:S05]  /*14e0*/  SEL R6, R6, RZ, !P0 ;  /* 0x000000ff06067207 */ /* 0x004fca0004000000 */
[----:B------:R-:W-:-:S04]  /*14f0*/  IMAD.X R3, R6, 0x1, R7, P1 ;  /* 0x0000000106037824 */ /* 0x000fc800008e0607 */
[----:B------:R-:W-:-:S05]  /*1500*/  @!P2 IMAD.MOV.U32 R5, RZ, RZ, R3 ;  /* 0x000000ffff05a224 */ /* 0x000fca00078e0003 */
[----:B------:R0:W-:Y:S01]  /*1510*/  @!P2 STS.64 [R9+0x10], R4 ;  /* 0x000010040900a388 */ /* 0x0001e20000000a00 */
[----:B------:R-:W-:Y:S06]  /*1520*/  BAR.SYNC.DEFER_BLOCKING 0x0 ;  /* 0x0000000000007b1d */ /* 0x000fec0000010000 */
[----:B------:R-:W-:Y:S05]  /*1530*/  @P5 BRA `(.L_x_131) ;  /* 0x0000001800c45947 */ /* 0x000fea0003800000 */
[----:B------:R-:W1:Y:S01]  /*1540*/  S2UR UR5, SR_CgaCtaId ;  /* 0x00000000000579c3 */ /* 0x000e620000008800 */
[----:B------:R-:W-:Y:S01]  /*1550*/  UMOV UR4, 0x400 ;  /* 0x0000040000047882 */ /* 0x000fe20000000000 */
[C---:B------:R-:W-:Y:S02]  /*1560*/  ISETP.GT.U32.AND P0, PT, R2.reuse, 0x20, PT ;  /* 0x000000200200780c */ /* 0x040fe40003f04070 */
[----:B------:R-:W-:Y:S02]  /*1570*/  ISETP.GT.U32.AND P1, PT, R2, 0x40, PT ;  /* 0x000000400200780c */ /* 0x000fe40003f24070 */
[----:B------:R-:W-:Y:S02]  /*1580*/  ISETP.GT.U32.AND.EX P0, PT, R0, RZ, PT, P0 ;  /* 0x000000ff0000720c */ /* 0x000fe40003f04100 */
[----:B------:R-:W-:Y:S02]  /*1590*/  ISETP.GT.U32.AND P2, PT, R2, 0x60, PT ;  /* 0x000000600200780c */ /* 0x000fe40003f44070 */
[----:B------:R-:W-:-:S02]  /*15a0*/  ISETP.GT.U32.AND.EX P1, PT, R0, RZ, PT, P1 ;  /* 0x000000ff0000720c */ /* 0x000fc40003f24110 */
[----:B------:R-:W-:-:S04]  /*15b0*/  ISETP.GT.U32.AND P6, PT, R2, 0x140, PT ;  /* 0x000001400200780c */ /* 0x000fc80003fc4070 */
[----:B------:R-:W-:Y:S01]  /*15c0*/  ISETP.GT.U32.AND.EX P6, PT, R0, RZ, PT, P6 ;  /* 0x000000ff0000720c */ /* 0x000fe20003fc4160 */
[----:B-1----:R-:W-:-:S09]  /*15d0*/  ULEA UR4, UR5, UR4, 0x18 ;  /* 0x0000000405047291 */ /* 0x002fd2000f8ec0ff */
[----:B------:R-:W1:Y:S04]  /*15e0*/  LDS.64 R6, [UR4+0x18] ;  /* 0x00001804ff067984 */ /* 0x000e680008000a00 */
[----:B------:R-:W2:Y:S04]  /*15f0*/  LDS.128 R20, [UR4+0x20] ;  /* 0x00002004ff147984 */ /* 0x000ea80008000c00 */
[----:B------:R-:W3:Y:S04]  /*1600*/  LDS.128 R16, [UR4+0x30] ;  /* 0x00003004ff107984 */ /* 0x000ee80008000c00 */
[----:B0-----:R-:W0:Y:S04]  /*1610*/  LDS.128 R8, [UR4+0x40] ;  /* 0x00004004ff087984 */ /* 0x001e280008000c00 */
[----:B------:R-:W4:Y:S01]  /*1620*/  LDS.128 R12, [UR4+0x50] ;  /* 0x00005004ff0c7984 */ /* 0x000f220008000c00 */
[----:B-1----:R-:W-:-:S02]  /*1630*/  SEL R24, R6, RZ, P0 ;  /* 0x000000ff06187207 */ /* 0x002fc40000000000 */
[----:B------:R-:W-:Y:S02]  /*1640*/  SEL R28, R7, RZ, P0 ;  /* 0x000000ff071c7207 */ /* 0x000fe40000000000 */
[----:B------:R-:W-:Y:S02]  /*1650*/  ISETP.GT.U32.AND.EX P0, PT, R0, RZ, PT, P2 ;  /* 0x000000ff0000720c */ /* 0x000fe40003f04120 */
[----:B--2---:R-:W-:Y:S02]  /*1660*/  SEL R25, R20, RZ, P1 ;  /* 0x000000ff14197207 */ /* 0x004fe40000800000 */
[----:B------:R-:W-:Y:S02]  /*1670*/  SEL R6, R21, RZ, P1 ;  /* 0x000000ff15067207 */ /* 0x000fe40000800000 */
[----:B------:R-:W-:Y:S02]  /*1680*/  ISETP.GT.U32.AND P1, PT, R2, 0x80, PT ;  /* 0x000000800200780c */ /* 0x000fe40003f24070 */
[----:B------:R-:W-:-:S02]  /*1690*/  SEL R5, R22, RZ, P0 ;  /* 0x000000ff16057207 */ /* 0x000fc40000000000 */
[----:B------:R-:W-:Y:S02]  /*16a0*/  SEL R7, R23, RZ, P0 ;  /* 0x000000ff17077207 */ /* 0x000fe40000000000 */
[----:B------:R-:W-:Y:S01]  /*16b0*/  IADD3 R4, P2, P3, R25, R24, R4 ;  /* 0x0000001819047210 */ /* 0x000fe20007b5e004 */
[----:B------:R-:W-:Y:S01]  /*16c0*/  LDS.128 R20, [UR4+0x70] ;  /* 0x00007004ff147984 */ /* 0x000fe20008000c00 */
[----:B------:R-:W-:Y:S02]  /*16d0*/  ISETP.GT.U32.AND.EX P0, PT, R0, RZ, PT, P1 ;  /* 0x000000ff0000720c */ /* 0x000fe40003f04110 */
[----:B------:R-:W-:Y:S01]  /*16e0*/  ISETP.GT.U32.AND P1, PT, R2, 0xa0, PT ;  /* 0x000000a00200780c */ /* 0x000fe20003f24070 */
[----:B------:R-:W1:Y:S01]  /*16f0*/  LDS.128 R24, [UR4+0x60] ;  /* 0x00006004ff187984 */ /* 0x000e620008000c00 */
[----:B------:R-:W-:Y:S02]  /*1700*/  IADD3.X R6, PT, PT, R6, R28, R3, P2, P3 ;  /* 0x0000001c06067210 */ /* 0x000fe400017e6403 */
[----:B---3--:R-:W-:-:S02]  /*1710*/  SEL R28, R16, RZ, P0 ;  /* 0x000000ff101c7207 */ /* 0x008fc40000000000 */
[----:B------:R-:W-:Y:S02]  /*1720*/  SEL R16, R17, RZ, P0 ;  /* 0x000000ff11107207 */ /* 0x000fe40000000000 */
[----:B------:R-:W-:Y:S02]  /*1730*/  ISETP.GT.U32.AND.EX P0, PT, R0, RZ, PT, P1 ;  /* 0x000000ff0000720c */ /* 0x000fe40003f04110 */
[----:B------:R-:W-:Y:S02]  /*1740*/  IADD3 R28, P2, P3, R28, R4, R5 ;  /* 0x000000041c1c7210 */ /* 0x000fe40007b5e005 */
[----:B------:R-:W-:Y:S02]  /*1750*/  SEL R3, R18, RZ, P0 ;  /* 0x000000ff12037207 */ /* 0x000fe40000000000 */
[----:B------:R-:W-:Y:S02]  /*1760*/  SEL R18, R19, RZ, P0 ;  /* 0x000000ff13127207 */ /* 0x000fe40000000000 */
[----:B------:R-:W-:-:S02]  /*1770*/  IADD3.X R19, PT, PT, R16, R6, R7, P2, P3 ;  /* 0x0000000610137210 */ /* 0x000fc400017e6407 */
[----:B------:R-:W2:Y:S01]  /*1780*/  LDS.128 R4, [UR4+0x80] ;  /* 0x00008004ff047984 */ /* 0x000ea20008000c00 */
[C---:B------:R-:W-:Y:S02]  /*1790*/  ISETP.GT.U32.AND P1, PT, R2.reuse, 0xc0, PT ;  /* 0x000000c00200780c */ /* 0x040fe40003f24070 */
[----:B------:R-:W-:Y:S02]  /*17a0*/  ISETP.GT.U32.AND P2, PT, R2, 0x100, PT ;  /* 0x000001000200780c */ /* 0x000fe40003f44070 */
[----:B------:R-:W-:Y:S02]  /*17b0*/  ISETP.GT.U32.AND.EX P0, PT, R0, RZ, PT, P1 ;  /* 0x000000ff0000720c */ /* 0x000fe40003f04110 */
[----:B------:R-:W-:Y:S02]  /*17c0*/  ISETP.GT.U32.AND P1, PT, R2, 0xe0, PT ;  /* 0x000000e00200780c */ /* 0x000fe40003f24070 */
[----:B0-----:R-:W-:Y:S02]  /*17d0*/  SEL R16, R8, RZ, P0 ;  /* 0x000000ff08107207 */ /* 0x001fe40000000000 */
[----:B------:R-:W-:-:S02]  /*17e0*/  SEL R17, R9, RZ, P0 ;  /* 0x000000ff09117207 */ /* 0x000fc40000000000 */
[C---:B------:R-:W-:Y:S02]  /*17f0*/  ISETP.GT.U32.AND.EX P0, PT, R0.reuse, RZ, PT, P1 ;  /* 0x000000ff0000720c */ /* 0x040fe40003f04110 */
[----:B------:R-:W-:Y:S02]  /*1800*/  ISETP.GT.U32.AND.EX P1, PT, R0, RZ, PT, P2 ;  /* 0x000000ff0000720c */ /* 0x000fe40003f24120 */
[----:B------:R-:W-:Y:S02]  /*1810*/  ISETP.GT.U32.AND P2, PT, R2, 0x120, PT ;  /* 0x000001200200780c */ /* 0x000fe40003f44070 */
[----:B------:R-:W-:Y:S02]  /*1820*/  IADD3 R16, P3, P4, R16, R28, R3 ;  /* 0x0000001c10107210 */ /* 0x000fe40007c7e003 */
[----:B------:R-:W-:Y:S02]  /*1830*/  SEL R3, R10, RZ, P0 ;  /* 0x000000ff0a037207 */ /* 0x000fe40000000000 */
[----:B------:R-:W-:-:S02]  /*1840*/  SEL R9, R11, RZ, P0 ;  /* 0x000000ff0b097207 */ /* 0x000fc40000000000 */
[----:B----4-:R-:W-:Y:S02]  /*1850*/  SEL R8, R12, RZ, P1 ;  /* 0x000000ff0c087207 */ /* 0x010fe40000800000 */
[----:B------:R-:W-:Y:S02]  /*1860*/  ISETP.GT.U32.AND.EX P0, PT, R0, RZ, PT, P2 ;  /* 0x000000ff0000720c */ /* 0x000fe40003f04120 */
[----:B------:R-:W-:Y:S02]  /*1870*/  SEL R10, R13, RZ, P1 ;  /* 0x000000ff0d0a7207 */ /* 0x000fe40000800000 */
[----:B------:R-:W-:Y:S02]  /*1880*/  IADD3.X R12, PT, PT, R17, R19, R18, P3, P4 ;  /* 0x00000013110c7210 */ /* 0x000fe40001fe8412 */
[----:B------:R-:W-:Y:S02]  /*1890*/  IADD3 R8, P1, P2, R8, R16, R3 ;  /* 0x0000001008087210 */ /* 0x000fe40007a3e003 */
[----:B------:R-:W-:-:S02]  /*18a0*/  SEL R11, R14, RZ, P0 ;  /* 0x000000ff0e0b7207 */ /* 0x000fc40000000000 */
[C---:B------:R-:W-:Y:S02]  /*18b0*/  ISETP.GT.U32.AND P4, PT, R2.reuse, 0x160, PT ;  /* 0x000001600200780c */ /* 0x040fe40003f84070 */
[----:B------:R-:W-:Y:S02]  /*18c0*/  SEL R14, R15, RZ, P0 ;  /* 0x000000ff0f0e7207 */ /* 0x000fe40000000000 */
[----:B------:R-:W-:Y:S02]  /*18d0*/  ISETP.GT.U32.AND P0, PT, R2, 0x180, PT ;  /* 0x000001800200780c */ /* 0x000fe40003f04070 */
[----:B------:R-:W-:Y:S02]  /*18e0*/  IADD3.X R10, PT, PT, R10, R12, R9, P1, P2 ;  /* 0x0000000c0a0a7210 */ /* 0x000fe40000fe4409 */
[C---:B------:R-:W-:Y:S02]  /*18f0*/  ISETP.GT.U32.AND P3, PT, R2.reuse, 0x1a0, PT ;  /* 0x000001a00200780c */ /* 0x040fe40003f64070 */
[----:B------:R-:W-:-:S02]  /*1900*/  ISETP.GT.U32.AND P1, PT, R2, 0x1c0, PT ;  /* 0x000001c00200780c */ /* 0x000fc40003f24070 */
[----:B------:R-:W-:Y:S02]  /*1910*/  ISETP.GT.U32.AND P2, PT, R2, 0x1e0, PT ;  /* 0x000001e00200780c */ /* 0x000fe40003f44070 */
[----:B------:R-:W-:Y:S02]  /*1920*/  ISETP.GT.U32.AND.EX P4, PT, R0, RZ, PT, P4 ;  /* 0x000000ff0000720c */ /* 0x000fe40003f84140 */
[----:B-1----:R-:W-:Y:S02]  /*1930*/  SEL R2, R24, RZ, P6 ;  /* 0x000000ff18027207 */ /* 0x002fe40003000000 */
[----:B------:R-:W-:Y:S02]  /*1940*/  ISETP.GT.U32.AND.EX P0, PT, R0, RZ, PT, P0 ;  /* 0x000000ff0000720c */ /* 0x000fe40003f04100 */
[----:B------:R-:W-:Y:S02]  /*1950*/  SEL R9, R25, RZ, P6 ;  /* 0x000000ff19097207 */ /* 0x000fe40003000000 */
[----:B------:R-:W-:-:S02]  /*1960*/  SEL R3, R26, RZ, P4 ;  /* 0x000000ff1a037207 */ /* 0x000fc40002000000 */
[----:B------:R-:W-:Y:S02]  /*1970*/  SEL R27, R27, RZ, P4 ;  /* 0x000000ff1b1b7207 */ /* 0x000fe40002000000 */
[----:B------:R-:W-:Y:S02]  /*1980*/  IADD3 R2, P6, P4, R2, R8, R11 ;  /* 0x0000000802027210 */ /* 0x000fe40007cde00b */
[----:B------:R-:W-:Y:S02]  /*1990*/  SEL R8, R20, RZ, P0 ;  /* 0x000000ff14087207 */ /* 0x000fe40000000000 */
[C---:B------:R-:W-:Y:S02]  /*19a0*/  ISETP.GT.U32.AND.EX P3, PT, R0.reuse, RZ, PT, P3 ;  /* 0x000000ff0000720c */ /* 0x040fe40003f64130 */
[----:B------:R-:W-:Y:S02]  /*19b0*/  ISETP.GT.U32.AND.EX P1, PT, R0, RZ, PT, P1 ;  /* 0x000000ff0000720c */ /* 0x000fe40003f24110 */
[----:B------:R-:W-:-:S02]  /*19c0*/  IADD3.X R9, PT, PT, R9, R10, R14, P6, P4 ;  /* 0x0000000a09097210 */ /* 0x000fc400037e840e */
[----:B------:R-:W-:Y:S02]  /*19d0*/  IADD3 R8, P6, P4, R8, R2, R3 ;  /* 0x0000000208087210 */ /* 0x000fe40007cde003 */
[----:B------:R-:W-:Y:S02]  /*19e0*/  SEL R2, R22, RZ, P3 ;  /* 0x000000ff16027207 */ /* 0x000fe40001800000 */
[----:B--2---:R-:W-:Y:S02]  /*19f0*/  SEL R3, R4, RZ, P1 ;  /* 0x000000ff04037207 */ /* 0x004fe40000800000 */
[----:B------:R-:W-:Y:S02]  /*1a00*/  ISETP.GT.U32.AND.EX P2, PT, R0, RZ, PT, P2 ;  /* 0x000000ff0000720c */ /* 0x000fe40003f44120 */
        /* <DEDUP_REMOVED lines=11> */
.L_x_117:
[----:B------:R-:W0:Y:S01]  /*1ac0*/  S2R R34, SR_TID.X ;  /* 0x0000000000227919 */ /* 0x000e220000002100 */
[----:B------:R-:W0:Y:S02]  /*1ad0*/  LDC.64 R4, c[0x0][0x380] ;  /* 0x0000e000ff047b82 */ /* 0x000e240000000a00 */
[----:B0-----:R-:W-:-:S05]  /*1ae0*/  IMAD.WIDE.U32 R4, R34, 0x8, R4 ;  /* 0x0000000822047825 */ /* 0x001fca00078e0004 */
[----:B------:R-:W2:Y:S04]  /*1af0*/  LDG.E.64 R6, desc[UR6][R4.64+0x1000] ;  /* 0x0010000604067981 */ /* 0x000ea8000c1e1b00 */
[----:B------:R-:W3:Y:S04]  /*1b00*/  LDG.E.64 R18, desc[UR6][R4.64] ;  /* 0x0000000604127981 */ /* 0x000ee8000c1e1b00 */
[----:B------:R-:W4:Y:S04]  /*1b10*/  LDG.E.64 R8, desc[UR6][R4.64+0x2000] ;  /* 0x0020000604087981 */ /* 0x000f28000c1e1b00 */
[----:B------:R-:W5:Y:S04]  /*1b20*/  LDG.E.64 R10, desc[UR6][R4.64+0x3000] ;  /* 0x00300006040a7981 */ /* 0x000f68000c1e1b00 */
[----:B------:R-:W5:Y:S04]  /*1b30*/  LDG.E.64 R12, desc[UR6][R4.64+0x4000] ;  /* 0x00400006040c7981 */ /* 0x000f68000c1e1b00 */
[----:B------:R-:W5:Y:S04]  /*1b40*/  LDG.E.64 R14, desc[UR6][R4.64+0x5000] ;  /* 0x00500006040e7981 */ /* 0x000f68000c1e1b00 */
[----:B------:R-:W5:Y:S01]  /*1b50*/  LDG.E.64 R16, desc[UR6][R4.64+0x6000] ;  /* 0x0060000604107981 */ /* 0x000f62000c1e1b00 */
[----:B------:R-:W-:-:S02]  /*1b60*/  IMAD.MOV.U32 R39, RZ, RZ, 0xe00 ;  /* 0x00000e00ff277424 */ /* 0x000fc400078e00ff */
[----:B------:R-:W-:Y:S01]  /*1b70*/  IMAD.MOV.U32 R37, RZ, RZ, RZ ;  /* 0x000000ffff257224 */ /* 0x000fe200078e00ff */
[----:B--2---:R-:W-:Y:S02]  /*1b80*/  DSETP.GT.AND P2, PT, R6, RZ, PT ;  /* 0x000000ff0600722a */ /* 0x004fe40003f44000 */
[----:B---3--:R-:W-:Y:S02]  /*1b90*/  DSETP.GT.AND P0, PT, R18, RZ, PT ;  /* 0x000000ff1200722a */ /* 0x008fe40003f04000 */
[----:B----4-:R-:W-:Y:S02]  /*1ba0*/  DSETP.GT.AND P3, PT, R8, RZ, PT ;  /* 0x000000ff0800722a */ /* 0x010fe40003f64000 */
[----:B------:R-:W-:Y:S02]  /*1bb0*/  SEL R3, RZ, 0x1, !P2 ;  /* 0x00000001ff037807 */ /* 0x000fe40005000000 */
[----:B------:R-:W-:Y:S01]  /*1bc0*/  SEL R6, RZ, 0x1, !P0 ;  /* 0x00000001ff067807 */ /* 0x000fe20004000000 */
[----:B-----5:R-:W-:Y:S01]  /*1bd0*/  DSETP.GT.AND P1, PT, R10, RZ, PT ;  /* 0x000000ff0a00722a */ /* 0x020fe20003f24000 */
[----:B------:R-:W-:Y:S01]  /*1be0*/  SEL R36, RZ, 0x1, !P3 ;  /* 0x00000001ff247807 */ /* 0x000fe20005800000 */
[----:B------:R-:W-:-:S03]  /*1bf0*/  DSETP.GT.AND P2, PT, R12, RZ, PT ;  /* 0x000000ff0c00722a */ /* 0x000fc60003f44000 */
[----:B------:R-:W-:Y:S01]  /*1c00*/  IADD3 R36, P3, P4, R36, R3, R6 ;  /* 0x0000000324247210 */ /* 0x000fe20007c7e006 */
[----:B------:R-:W-:Y:S01]  /*1c10*/  DSETP.GT.AND P0, PT, R14, RZ, PT ;  /* 0x000000ff0e00722a */ /* 0x000fe20003f04000 */
[----:B------:R-:W-:Y:S02]  /*1c20*/  SEL R6, RZ, 0x1, !P1 ;  /* 0x00000001ff067807 */ /* 0x000fe40004800000 */
[----:B------:R-:W-:Y:S02]  /*1c30*/  SEL R3, RZ, 0x1, !P2 ;  /* 0x00000001ff037807 */ /* 0x000fe40005000000 */
[----:B------:R-:W-:Y:S02]  /*1c40*/  IADD3 R8, P6, PT, R2, -0xe00, RZ ;  /* 0xfffff20002087810 */ /* 0x000fe40007fde0ff */
[----:B------:R-:W-:Y:S02]  /*1c50*/  IADD3 R36, P1, P2, R3, R36, R6 ;  /* 0x0000002403247210 */ /* 0x000fe40007a3e006 */
[----:B------:R-:W-:-:S02]  /*1c60*/  SEL R6, RZ, 0x1, !P0 ;  /* 0x00000001ff067807 */ /* 0x000fc40004000000 */
[----:B------:R-:W-:Y:S02]  /*1c70*/  ISETP.GE.U32.AND P0, PT, R8, 0xe00, PT ;  /* 0x00000e000800780c */ /* 0x000fe40003f06070 */
[----:B------:R-:W-:Y:S01]  /*1c80*/  IADD3.X R10, PT, PT, R0, -0x1, RZ, P6, !PT ;  /* 0xffffffff000a7810 */ /* 0x000fe200037fe4ff */
[----:B------:R-:W-:-:S03]  /*1c90*/  DSETP.GT.AND P5, PT, R16, RZ, PT ;  /* 0x000000ff1000722a */ /* 0x000fc60003fa4000 */
[----:B------:R-:W-:Y:S02]  /*1ca0*/  ISETP.GE.U32.AND.EX P0, PT, R10, RZ, PT, P0 ;  /* 0x000000ff0a00720c */ /* 0x000fe40003f06100 */
[----:B------:R-:W-:Y:S02]  /*1cb0*/  IADD3.X R35, PT, PT, RZ, RZ, RZ, P3, P4 ;  /* 0x000000ffff237210 */ /* 0x000fe40001fe84ff */
[----:B------:R-:W-:Y:S02]  /*1cc0*/  SEL R3, RZ, 0x1, !P5 ;  /* 0x00000001ff037807 */ /* 0x000fe40006800000 */
[----:B------:R-:W-:Y:S02]  /*1cd0*/  IADD3.X R35, PT, PT, RZ, R35, RZ, P1, P2 ;  /* 0x00000023ff237210 */ /* 0x000fe40000fe44ff */
[----:B------:R-:W-:-:S04]  /*1ce0*/  IADD3 R36, P3, P4, R3, R36, R6 ;  /* 0x0000002403247210 */ /* 0x000fc80007c7e006 */
[----:B------:R-:W-:Y:S01]  /*1cf0*/  IADD3.X R35, PT, PT, RZ, R35, RZ, P3, P4 ;  /* 0x00000023ff237210 */ /* 0x000fe20001fe84ff */
[----:B------:R-:W-:Y:S08]  /*1d00*/  @!P0 BRA `(.L_x_132) ;  /* 0x0000000000b48947 */ /* 0x000ff00003800000 */
[----:B------:R-:W0:Y:S01]  /*1d10*/  LDC.64 R2, c[0x0][0x398] ;  /* 0x0000e600ff027b82 */ /* 0x000e220000000a00 */
[----:B------:R-:W-:Y:S02]  /*1d20*/  IMAD.MOV.U32 R39, RZ, RZ, 0xe00 ;  /* 0x00000e00ff277424 */ /* 0x000fe400078e00ff */
[----:B------:R-:W-:-:S07]  /*1d30*/  IMAD.MOV.U32 R37, RZ, RZ, RZ ;  /* 0x000000ffff257224 */ /* 0x000fce00078e00ff */
.L_x_134:
[----:B------:R-:W-:-:S04]  /*1d40*/  LEA R14, P0, R39, R4, 0x3 ;  /* 0x00000004270e7211 */ /* 0x000fc800078018ff */
[----:B------:R-:W-:-:S05]  /*1d50*/  LEA.HI.X R15, R39, R5, R37, 0x3, P0 ;  /* 0x00000005270f7211 */ /* 0x000fca00000f1c25 */
[----:B------:R-:W2:Y:S04]  /*1d60*/  LDG.E.64 R24, desc[UR6][R14.64] ;  /* 0x000000060e187981 */ /* 0x000ea8000c1e1b00 */
[----:B------:R-:W3:Y:S04]  /*1d70*/  LDG.E.64 R16, desc[UR6][R14.64+0x1000] ;  /* 0x001000060e107981 */ /* 0x000ee8000c1e1b00 */
[----:B------:R-:W4:Y:S04]  /*1d80*/  LDG.E.64 R18, desc[UR6][R14.64+0x2000] ;  /* 0x002000060e127981 */ /* 0x000f28000c1e1b00 */
[----:B------:R-:W5:Y:S04]  /*1d90*/  LDG.E.64 R20, desc[UR6][R14.64+0x3000] ;  /* 0x003000060e147981 */ /* 0x000f68000c1e1b00 */
[----:B------:R-:W5:Y:S04]  /*1da0*/  LDG.E.64 R22, desc[UR6][R14.64+0x4000] ;  /* 0x004000060e167981 */ /* 0x000f68000c1e1b00 */
[----:B------:R-:W5:Y:S04]  /*1db0*/  LDG.E.64 R12, desc[UR6][R14.64+0x5000] ;  /* 0x005000060e0c7981 */ /* 0x000f68000c1e1b00 */
[----:B------:R-:W5:Y:S01]  /*1dc0*/  LDG.E.64 R6, desc[UR6][R14.64+0x6000] ;  /* 0x006000060e067981 */ /* 0x000f62000c1e1b00 */
[----:B0-----:R-:W-:Y:S01]  /*1dd0*/  IADD3 R11, P5, PT, -R39, R2, RZ ;  /* 0x00000002270b7210 */ /* 0x001fe20007fbe1ff */
        /* <DEDUP_REMOVED lines=12> */
[----:B------:R-:W-:Y:S01]  /*1ea0*/  IADD3 R36, P3, P4, R9, R36, R0 ;  /* 0x0000002409247210 */ /* 0x000fe20007c7e000 */
[----:B------:R-:W-:Y:S01]  /*1eb0*/  IMAD.MOV.U32 R0, RZ, RZ, R3 ;  /* 0x000000ffff007224 */ /* 0x000fe200078e0003 */
[----:B------:R-:W-:Y:S01]  /*1ec0*/  SEL R9, RZ, 0x1, !P6 ;  /* 0x00000001ff097807 */ /* 0x000fe20007000000 */
[----:B------:R-:W-:Y:S01]  /*1ed0*/  DSETP.GT.AND P6, PT, R6, RZ, PT ;  /* 0x000000ff0600722a */ /* 0x000fe20003fc4000 */
[----:B------:R-:W-:Y:S01]  /*1ee0*/  IADD3.X R35, PT, PT, RZ, R35, RZ, P3, P4 ;  /* 0x00000023ff237210 */ /* 0x000fe20001fe84ff */
[----:B------:R-:W-:Y:S01]  /*1ef0*/  IMAD.X R6, R0, 0x1, ~R37, P5 ;  /* 0x0000000100067824 */ /* 0x000fe200028e0e25 */
[----:B------:R-:W-:-:S02]  /*1f00*/  SEL R7, RZ, 0x1, !P0 ;  /* 0x00000001ff077807 */ /* 0x000fc40004000000 */
[----:B------:R-:W-:Y:S02]  /*1f10*/  ISETP.GE.U32.AND P0, PT, R11, 0xe00, PT ;  /* 0x00000e000b00780c */ /* 0x000fe40003f06070 */
[----:B------:R-:W-:Y:S02]  /*1f20*/  IADD3 R36, P1, P2, R7, R36, R9 ;  /* 0x0000002407247210 */ /* 0x000fe40007a3e009 */
[----:B------:R-:W-:Y:S02]  /*1f30*/  ISETP.GE.U32.AND.EX P0, PT, R6, RZ, PT, P0 ;  /* 0x000000ff0600720c */ /* 0x000fe40003f06100 */
[----:B------:R-:W-:Y:S02]  /*1f40*/  SEL R7, RZ, 0x1, !P6 ;  /* 0x00000001ff077807 */ /* 0x000fe40007000000 */
[----:B------:R-:W-:Y:S02]  /*1f50*/  IADD3.X R35, PT, PT, RZ, R35, RZ, P1, P2 ;  /* 0x00000023ff237210 */ /* 0x000fe40000fe44ff */
[----:B------:R-:W-:-:S05]  /*1f60*/  IADD3 R36, P3, PT, R36, R7, RZ ;  /* 0x0000000724247210 */ /* 0x000fca0007f7e0ff */
[----:B------:R-:W-:Y:S02]  /*1f70*/  IMAD.X R35, RZ, RZ, R35, P3 ;  /* 0x000000ffff237224 */ /* 0x000fe400018e0623 */
[----:B------:R-:W-:Y:S06]  /*1f80*/  @!P0 BRA `(.L_x_133) ;  /* 0x0000000c00048947 */ /* 0x000fec0003800000 */
[----:B------:R-:W-:-:S05]  /*1f90*/  IADD3 R39, P0, PT, R39, 0xe00, RZ ;  /* 0x00000e0027277810 */ /* 0x000fca0007f1e0ff */
[----:B------:R-:W-:Y:S01]  /*1fa0*/  IMAD.X R37, RZ, RZ, R37, P0 ;  /* 0x000000ffff257224 */ /* 0x000fe200000e0625 */
[----:B------:R-:W-:-:S04]  /*1fb0*/  ISETP.GT.U32.AND P0, PT, R39, R8, PT ;  /* 0x000000082700720c */ /* 0x000fc80003f04070 */
[----:B------:R-:W-:-:S13]  /*1fc0*/  ISETP.GT.U32.AND.EX P0, PT, R37, R10, PT, P0 ;  /* 0x0000000a2500720c */ /* 0x000fda0003f04100 */
[----:B------:R-:W-:Y:S05]  /*1fd0*/  @!P0 BRA `(.L_x_134) ;  /* 0xfffffffc00588947 */ /* 0x000fea000383ffff */
.L_x_132:
[----:B------:R-:W-:Y:S01]  /*1fe0*/  IMAD.IADD R3, R2, 0x1, -R39 ;  /* 0x0000000102037824 */ /* 0x000fe200078e0a27 */
[----:B------:R-:W-:Y:S01]  /*1ff0*/  ISETP.GE.U32.AND P1, PT, R39, R2, PT ;  /* 0x000000022700720c */ /* 0x000fe20003f26070 */
[----:B------:R-:W-:Y:S03]  /*2000*/  BSSY.RECONVERGENT B1, `(.L_x_133) ;  /* 0x00000b9000017945 */ /* 0x000fe60003800200 */
[----:B------:R-:W-:-:S04]  /*2010*/  ISETP.GE.AND P0, PT, R34, R3, PT ;  /* 0x000000032200720c */ /* 0x000fc80003f06270 */
[----:B------:R-:W-:-:S13]  /*2020*/  ISETP.GE.U32.OR.EX P0, PT, R37, R0, P0, P1 ;  /* 0x000000002500720c */ /* 0x000fda0000706510 */
[----:B------:R-:W-:Y:S05]  /*2030*/  @P0 BRA `(.L_x_135) ;  /* 0x0000000800d40947 */ /* 0x000fea0003800000 */
[----:B------:R-:W-:Y:S01]  /*2040*/  LOP3.LUT R0, RZ, R34, RZ, 0x33, !PT ;  /* 0x00000022ff007212 */ /* 0x000fe200078e33ff */
[----:B------:R-:W-:Y:S01]  /*2050*/  BSSY.RECONVERGENT B2, `(.L_x_136) ;  /* 0x0000058000027945 */ /* 0x000fe20003800200 */
[----:B------:R-:W-:Y:S02]  /*2060*/  IMAD.MOV.U32 R38, RZ, RZ, R34 ;  /* 0x000000ffff267224 */ /* 0x000fe400078e0022 */
[----:B------:R-:W-:-:S04]  /*2070*/  IADD3 R2, PT, PT, -R39, R2, R0 ;  /* 0x0000000227027210 */ /* 0x000fc80007ffe100 */
[C---:B------:R-:W-:Y:S02]  /*2080*/  ISETP.GE.U32.AND P1, PT, R2.reuse, 0x1e00, PT ;  /* 0x00001e000200780c */ /* 0x040fe40003f26070 */
[----:B------:R-:W-:-:S04]  /*2090*/  LEA.HI R0, R2, 0x1, RZ, 0x17 ;  /* 0x0000000102007811 */ /* 0x000fc800078fb8ff */
[----:B------:R-:W-:-:S04]  /*20a0*/  LOP3.LUT R43, R0, 0xf, RZ, 0xc0, !PT ;  /* 0x0000000f002b7812 */ /* 0x000fc800078ec0ff */
[----:B------:R-:W-:-:S03]  /*20b0*/  ISETP.NE.AND P0, PT, R43, RZ, PT ;  /* 0x000000ff2b00720c */ /* 0x000fc60003f05270 */
[----:B------:R-:W-:Y:S10]  /*20c0*/  @!P1 BRA `(.L_x_137) ;  /* 0x0000000400409947 */ /* 0x000ff40003800000 */
[----:B------:R-:W0:Y:S01]  /*20d0*/  LDCU.64 UR4, c[0x0][0x380] ;  /* 0x00007000ff0477ac */ /* 0x000e220008000a00 */
[----:B------:R-:W-:Y:S01]  /*20e0*/  IADD3 R3, P1, PT, R34, R39, RZ ;  /* 0x0000002722037210 */ /* 0x000fe20007f3e0ff */
[----:B------:R-:W-:Y:S01]  /*20f0*/  IMAD.MOV.U32 R38, RZ, RZ, R34 ;  /* 0x000000ffff267224 */ /* 0x000fe200078e0022 */
[----:B------:R-:W-:-:S03]  /*2100*/  LOP3.LUT R42, R0, 0xfffff0, RZ, 0xc0, !PT ;  /* 0x00fffff0002a7812 */ /* 0x000fc600078ec0ff */
[----:B------:R-:W-:Y:S02]  /*2110*/  IMAD.X R4, RZ, RZ, R37, P1 ;  /* 0x000000ffff047224 */ /* 0x000fe400008e0625 */
[----:B------:R-:W-:Y:S01]  /*2120*/  IMAD.MOV R42, RZ, RZ, -R42 ;  /* 0x000000ffff2a7224 */ /* 0x000fe200078e0a2a */
[----:B0-----:R-:W-:-:S04]  /*2130*/  LEA R2, P2, R3, UR4, 0x3 ;  /* 0x0000000403027c11 */ /* 0x001fc8000f8418ff */
[----:B------:R-:W-:Y:S02]  /*2140*/  IADD3 R2, P1, PT, R2, 0x8000, RZ ;  /* 0x0000800002027810 */ /* 0x000fe40007f3e0ff */
[----:B------:R-:W-:-:S05]  /*2150*/  LEA.HI.X R3, R3, UR5, R4, 0x3, P2 ;  /* 0x0000000503037c11 */ /* 0x000fca00090f1c04 */
[----:B------:R-:W-:-:S07]  /*2160*/  IMAD.X R3, RZ, RZ, R3, P1 ;  /* 0x000000ffff037224 */ /* 0x000fce00008e0603 */
.L_x_138:
        /* <DEDUP_REMOVED lines=70> */
.L_x_137:
[----:B------:R-:W-:Y:S05]  /*25d0*/  BSYNC.RECONVERGENT B2 ;  /* 0x0000000000027941 */ /* 0x000fea0003800200 */
.L_x_136:
[----:B------:R-:W-:Y:S05]  /*25e0*/  @!P0 BRA `(.L_x_135) ;  /* 0x0000000400688947 */ /* 0x000fea0003800000 */
[----:B------:R-:W-:Y:S01]  /*25f0*/  ISETP.GE.U32.AND P1, PT, R43, 0x8, PT ;  /* 0x000000082b00780c */ /* 0x000fe20003f26070 */
[----:B------:R-:W-:Y:S01]  /*2600*/  BSSY.RECONVERGENT B2, `(.L_x_139) ;  /* 0x000002a000027945 */ /* 0x000fe20003800200 */
[----:B------:R-:W-:-:S04]  /*2610*/  LOP3.LUT R20, R0, 0x7, RZ, 0xc0, !PT ;  /* 0x0000000700147812 */ /* 0x000fc800078ec0ff */
[----:B------:R-:W-:-:S07]  /*2620*/  ISETP.NE.AND P0, PT, R20, RZ, PT ;  /* 0x000000ff1400720c */ /* 0x000fce0003f05270 */
[----:B------:R-:W-:Y:S06]  /*2630*/  @!P1 BRA `(.L_x_140) ;  /* 0x0000000000989947 */ /* 0x000fec0003800000 */
[----:B------:R-:W0:Y:S01]  /*2640*/  LDCU.64 UR4, c[0x0][0x380] ;  /* 0x00007000ff0477ac */ /* 0x000e220008000a00 */
[----:B------:R-:W-:-:S05]  /*2650*/  IADD3 R2, P1, PT, R38, R39, RZ ;  /* 0x0000002726027210 */ /* 0x000fca0007f3e0ff */
[----:B------:R-:W-:Y:S01]  /*2660*/  IMAD.X R3, RZ, RZ, R37, P1 ;  /* 0x000000ffff037224 */ /* 0x000fe200008e0625 */
        /* <DEDUP_REMOVED lines=35> */
.L_x_140:
[----:B------:R-:W-:Y:S05]  /*28a0*/  BSYNC.RECONVERGENT B2 ;  /* 0x0000000000027941 */ /* 0x000fea0003800200 */
.L_x_139:
        /* <DEDUP_REMOVED lines=28> */
.L_x_142:
[----:B------:R-:W-:Y:S05]  /*2a70*/  BSYNC.RECONVERGENT B2 ;  /* 0x0000000000027941 */ /* 0x000fea0003800200 */
.L_x_141:
[----:B------:R-:W-:Y:S05]  /*2a80*/  @!P0 BRA `(.L_x_135) ;  /* 0x0000000000408947 */ /* 0x000fea0003800000 */
[----:B------:R-:W0:Y:S01]  /*2a90*/  LDCU.64 UR4, c[0x0][0x380] ;  /* 0x00007000ff0477ac */ /* 0x000e220008000a00 */
[----:B------:R-:W-:Y:S01]  /*2aa0*/  IADD3 R3, P0, PT, R38, R39, RZ ;  /* 0x0000002726037210 */ /* 0x000fe20007f1e0ff */
[----:B------:R-:W-:-:S04]  /*2ab0*/  IMAD.MOV R0, RZ, RZ, -R0 ;  /* 0x000000ffff007224 */ /* 0x000fc800078e0a00 */
[----:B------:R-:W-:Y:S01]  /*2ac0*/  IMAD.X R4, RZ, RZ, R37, P0 ;  /* 0x000000ffff047224 */ /* 0x000fe200000e0625 */
[----:B0-----:R-:W-:-:S04]  /*2ad0*/  LEA R2, P1, R3, UR4, 0x3 ;  /* 0x0000000403027c11 */ /* 0x001fc8000f8218ff */
[----:B------:R-:W-:-:S09]  /*2ae0*/  LEA.HI.X R3, R3, UR5, R4, 0x3, P1 ;  /* 0x0000000503037c11 */ /* 0x000fd200088f1c04 */
.L_x_143:
[----:B------:R0:W2:Y:S01]  /*2af0*/  LDG.E.64 R4, desc[UR6][R2.64] ;  /* 0x0000000602047981 */ /* 0x0000a2000c1e1b00 */
[----:B------:R-:W-:Y:S01]  /*2b00*/  VIADD R0, R0, 0x1 ;  /* 0x0000000100007836 */ /* 0x000fe20000000000 */
[----:B0-----:R-:W-:-:S05]  /*2b10*/  IADD3 R2, P2, PT, R2, 0x1000, RZ ;  /* 0x0000100002027810 */ /* 0x001fca0007f5e0ff */
[----:B------:R-:W-:Y:S01]  /*2b20*/  IMAD.X R3, RZ, RZ, R3, P2 ;  /* 0x000000ffff037224 */ /* 0x000fe200010e0603 */
[----:B--2---:R-:W-:-:S06]  /*2b30*/  DSETP.GT.AND P0, PT, R4, RZ, PT ;  /* 0x000000ff0400722a */ /* 0x004fcc0003f04000 */
[----:B------:R-:W-:Y:S02]  /*2b40*/  SEL R5, RZ, 0x1, !P0 ;  /* 0x00000001ff057807 */ /* 0x000fe40004000000 */
[----:B------:R-:W-:Y:S02]  /*2b50*/  ISETP.NE.AND P0, PT, R0, RZ, PT ;  /* 0x000000ff0000720c */ /* 0x000fe40003f05270 */
[----:B------:R-:W-:-:S05]  /*2b60*/  IADD3 R36, P1, PT, R36, R5, RZ ;  /* 0x0000000524247210 */ /* 0x000fca0007f3e0ff */
[----:B------:R-:W-:-:S06]  /*2b70*/  IMAD.X R35, RZ, RZ, R35, P1 ;  /* 0x000000ffff237224 */ /* 0x000fcc00008e0623 */
[----:B------:R-:W-:Y:S05]  /*2b80*/  @P0 BRA `(.L_x_143) ;  /* 0xfffffffc00d80947 */ /* 0x000fea000383ffff */
.L_x_135:
[----:B------:R-:W-:Y:S05]  /*2b90*/  BSYNC.RECONVERGENT B1 ;  /* 0x0000000000017941 */ /* 0x000fea0003800200 */
.L_x_133:
[----:B------:R-:W0:Y:S01]  /*2ba0*/  S2R R4, SR_LANEID ;  /* 0x0000000000047919 */ /* 0x000e220000000000 */
[----:B------:R-:W-:Y:S01]  /*2bb0*/  ISETP.NE.AND P5, PT, R34, RZ, PT ;  /* 0x000000ff2200720c */ /* 0x000fe20003fa5270 */
        /* <DEDUP_REMOVED lines=28> */
[----:B------:R-:W-:Y:S02]  /*2d80*/  @!P2 SHF.R.U32.HI R3, RZ, 0x2, R34 ;  /* 0x00000002ff03a819 */ /* 0x000fe40000011622 */
[----:B-1----:R-:W-:Y:S01]  /*2d90*/  SEL R2, R2, RZ, !P1 ;  /* 0x000000ff02027207 */ /* 0x002fe20004800000 */
[----:B------:R-:W0:Y:S01]  /*2da0*/  SHFL.DOWN PT, R0, R5, 0x10, 0x1f ;  /* 0x0a001f0005007f89 */ /* 0x000e2200000e0000 */
[----:B------:R-:W-:Y:S02]  /*2db0*/  ISETP.GT.AND P1, PT, R4, 0xf, PT ;  /* 0x0000000f0400780c */ /* 0x000fe40003f24270 */
[----:B------:R-:W-:Y:S01]  /*2dc0*/  @!P2 MOV R4, 0x400 ;  /* 0x000004000004a802 */ /* 0x000fe20000000f00 */
[----:B------:R-:W-:-:S03]  /*2dd0*/  IMAD.X R7, R2, 0x1, R9, P0 ;  /* 0x0000000102077824 */ /* 0x000fc600000e0609 */
[----:B--2---:R-:W-:Y:S02]  /*2de0*/  @!P2 LEA R11, R11, R4, 0x18 ;  /* 0x000000040b0ba211 */ /* 0x004fe400078ec0ff */
[----:B------:R-:W1:Y:S01]  /*2df0*/  SHFL.DOWN PT, R2, R7, 0x10, 0x1f ;  /* 0x0a001f0007027f89 */ /* 0x000e6200000e0000 */
[----:B0-----:R-:W-:-:S04]  /*2e00*/  SEL R0, R0, RZ, !P1 ;  /* 0x000000ff00007207 */ /* 0x001fc80004800000 */
        /* <DEDUP_REMOVED lines=35> */
[----:B------:R-:W-:-:S07]  /*3040*/  IMAD.X R3, R3, 0x1, R11, P2 ;  /* 0x0000000103037824 */ /* 0x000fce00010e060b */
.L_x_131:
[----:B------:R-:W-:Y:S05]  /*3050*/  BSYNC.RECONVERGENT B0 ;  /* 0x0000000000007941 */ /* 0x000fea0003800200 */
.L_x_116:
[----:B------:R-:W-:Y:S05]  /*3060*/  @P5 EXIT ;  /* 0x000000000000594d */ /* 0x000fea0003800000 */
[----:B------:R-:W0:Y:S01]  /*3070*/  LDCU.64 UR4, c[0x0][0x3a8] ;  /* 0x00007500ff0477ac */ /* 0x000e220008000a00 */
[----:B------:R-:W3:Y:S01]  /*3080*/  LDC.64 R6, c[0x0][0x390] ;  /* 0x0000e400ff067b82 */ /* 0x000ee20000000a00 */
[----:B0-----:R-:W-:-:S04]  /*3090*/  IADD3 R4, P0, PT, R4, UR4, RZ ;  /* 0x0000000404047c10 */ /* 0x001fc8000ff1e0ff */
[----:B-1----:R-:W-:-:S05]  /*30a0*/  IADD3.X R5, PT, PT, R3, UR5, RZ, P0, !PT ;  /* 0x0000000503057c10 */ /* 0x002fca00087fe4ff */
[----:B---3--:R-:W-:Y:S01]  /*30b0*/  STG.E.64 desc[UR6][R6.64], R4 ;  /* 0x0000000406007986 */ /* 0x008fe2000c101b06 */
[----:B------:R-:W-:Y:S05]  /*30c0*/  EXIT ;  /* 0x000000000000794d */ /* 0x000fea0003800000 */
.L_x_144:
        /* <DEDUP_REMOVED lines=11> */
.L_x_245:


//--------------------- .text._ZN3cub18CUB_300001_SM_10006detail6reduce28DeviceReduceSingleTileKernelINS2_10policy_hubIljN4cuda3std3__44plusIlEEE10Policy1000EPlSC_iS9_llNS7_10__identityEEEvT0_T1_T2_T3_T4_T6_ --------------------------
	.section	.text._ZN3cub18CUB_300001_SM_10006detail6reduce28DeviceReduceSingleTileKernelINS2_10policy_hubIljN4cuda3std3__44plusIlEEE10Policy1000EPlSC_iS9_llNS7_10__identityEEEvT0_T1_T2_T3_T4_T6_,"ax",@progbits
	.align	128
        .global         _ZN3cub18CUB_300001_SM_10006detail6reduce28DeviceReduceSingleTileKernelINS2_10policy_hubIljN4cuda3std3__44plusIlEEE10Policy1000EPlSC_iS9_llNS7_10__identityEEEvT0_T1_T2_T3_T4_T6_
        .type           _ZN3cub18CUB_300001_SM_10006detail6reduce28DeviceReduceSingleTileKernelINS2_10policy_hubIljN4cuda3std3__44plusIlEEE10Policy1000EPlSC_iS9_llNS7_10__identityEEEvT0_T1_T2_T3_T4_T6_,@function
        .size           _ZN3cub18CUB_300001_SM_10006detail6reduce28DeviceReduceSingleTileKernelINS2_10policy_hubIljN4cuda3std3__44plusIlEEE10Policy1000EPlSC_iS9_llNS7_10__identityEEEvT0_T1_T2_T3_T4_T6_,(.L_x_246 - _ZN3cub18CUB_300001_SM_10006detail6reduce28DeviceReduceSingleTileKernelINS2_10policy_hubIljN4cuda3std3__44plusIlEEE10Policy1000EPlSC_iS9_llNS7_10__identityEEEvT0_T1_T2_T3_T4_T6_)
        .other          _ZN3cub18CUB_300001_SM_10006detail6reduce28DeviceReduceSingleTileKernelINS2_10policy_hubIljN4cuda3std3__44plusIlEEE10Policy1000EPlSC_iS9_llNS7_10__identityEEEvT0_T1_T2_T3_T4_T6_,@"STO_CUDA_ENTRY STV_DEFAULT"
_ZN3cub18CUB_300001_SM_10006detail6reduce28DeviceReduceSingleTileKernelINS2_10policy_hubIljN4cuda3std3__44plusIlEEE10Policy1000EPlSC_iS9_llNS7_10__identityEEEvT0_T1_T2_T3_T4_T6_:
.text._ZN3cub18CUB_300001_SM_10006detail6reduce28DeviceReduceSingleTileKernelINS2_10policy_hubIljN4cuda3std3__44plusIlEEE10Policy1000EPlSC_iS9_llNS7_10__identityEEEvT0_T1_T2_T3_T4_T6_:
        /* <DEDUP_REMOVED lines=13> */
.L_x_145:
        /* <DEDUP_REMOVED lines=13> */
.L_x_149:
[----:B------:R-:W-:Y:S05]  /*01a0*/  BSYNC.RECONVERGENT B1 ;  /* 0x0000000000017941 */ /* 0x000fea0003800200 */
.L_x_148:
        /* <DEDUP_REMOVED lines=17> */
.L_x_154:
        /* <DEDUP_REMOVED lines=11> */
.L_x_153:
[----:B------:R-:W-:Y:S05]  /*0370*/  BSYNC.RECONVERGENT B2 ;  /* 0x0000000000027941 */ /* 0x000fea0003800200 */
.L_x_152:
        /* <DEDUP_REMOVED lines=8> */
.L_x_157:
        /* <DEDUP_REMOVED lines=43> */
.L_x_156:
[----:B------:R-:W-:Y:S05]  /*06b0*/  BSYNC.RECONVERGENT B2 ;  /* 0x0000000000027941 */ /* 0x000fea0003800200 */
.L_x_155:
        /* <DEDUP_REMOVED lines=26> */
.L_x_159:
[----:B------:R-:W-:Y:S05]  /*0860*/  BSYNC.RECONVERGENT B2 ;  /* 0x0000000000027941 */ /* 0x000fea0003800200 */
.L_x_158:
        /* <DEDUP_REMOVED lines=12> */
.L_x_151:
[----:B------:R-:W-:Y:S05]  /*0930*/  BSYNC.RECONVERGENT B1 ;  /* 0x0000000000017941 */ /* 0x000fea0003800200 */
.L_x_150:
        /* <DEDUP_REMOVED lines=77> */
.L_x_160:
        /* <DEDUP_REMOVED lines=130> */
.L_x_147:
        /* <DEDUP_REMOVED lines=25> */
.L_x_164:
        /* <DEDUP_REMOVED lines=24> */
.L_x_162:
        /* <DEDUP_REMOVED lines=19> */
.L_x_168:
        /* <DEDUP_REMOVED lines=9> */
.L_x_167:
[----:B------:R-:W-:Y:S05]  /*1b00*/  BSYNC.RECONVERGENT B2 ;  /* 0x0000000000027941 */ /* 0x000fea0003800200 */
.L_x_166:
        /* <DEDUP_REMOVED lines=16> */
.L_x_171:
        /* <DEDUP_REMOVED lines=45> */
.L_x_170:
[----:B------:R-:W-:Y:S05]  /*1ee0*/  BSYNC.RECONVERGENT B2 ;  /* 0x0000000000027941 */ /* 0x000fea0003800200 */
.L_x_169:
        /* <DEDUP_REMOVED lines=30> */
.L_x_173:
[----:B------:R-:W-:Y:S05]  /*20d0*/  BSYNC.RECONVERGENT B2 ;  /* 0x0000000000027941 */ /* 0x000fea0003800200 */
.L_x_172:
        /* <DEDUP_REMOVED lines=11> */
.L_x_165:
[----:B------:R-:W-:Y:S05]  /*2190*/  BSYNC.RECONVERGENT B1 ;  /* 0x0000000000017941 */ /* 0x000fea0003800200 */
.L_x_163:
        /* <DEDUP_REMOVED lines=74> */
.L_x_161:
[----:B------:R-:W-:Y:S05]  /*2640*/  BSYNC.RECONVERGENT B0 ;  /* 0x0000000000007941 */ /* 0x000fea0003800200 */
.L_x_146:
[----:B------:R-:W-:Y:S05]  /*2650*/  @P0 EXIT ;  /* 0x000000000000094d */ /* 0x000fea0003800000 */
[----:B------:R-:W0:Y:S01]  /*2660*/  LDCU.64 UR4, c[0x0][0x398] ;  /* 0x00007300ff0477ac */ /* 0x000e220008000a00 */
[----:B------:R-:W3:Y:S01]  /*2670*/  LDC.64 R4, c[0x0][0x388] ;  /* 0x0000e200ff047b82 */ /* 0x000ee20000000a00 */
[----:B012---:R-:W-:-:S04]  /*2680*/  IADD3 R2, P0, PT, R2, UR4, RZ ;  /* 0x0000000402027c10 */ /* 0x007fc8000ff1e0ff */
[----:B------:R-:W-:-:S05]  /*2690*/  IADD3.X R3, PT, PT, R3, UR5, RZ, P0, !PT ;  /* 0x0000000503037c10 */ /* 0x000fca00087fe4ff */
[----:B---3--:R-:W-:Y:S01]  /*26a0*/  STG.E.64 desc[UR6][R4.64], R2 ;  /* 0x0000000204007986 */ /* 0x008fe2000c101b06 */
[----:B------:R-:W-:Y:S05]  /*26b0*/  EXIT ;  /* 0x000000000000794d */ /* 0x000fea0003800000 */
.L_x_174:
        /* <DEDUP_REMOVED lines=12> */
.L_x_246:


//--------------------- .text._ZN3cub18CUB_300001_SM_10006detail6reduce18DeviceReduceKernelINS2_10policy_hubIljN4cuda3std3__44plusIlEEE10Policy1000EN6thrust24THRUST_300001_SM_1000_NS18transform_iteratorI11is_positiveNSD_6detail15normal_iteratorINSD_10device_ptrIdEEEEllEEjS9_lNS7_10__identityEEEvT0_PT3_T1_NS0_13GridEvenShareISQ_EET2_T4_ --------------------------
	.section	.text._ZN3cub18CUB_300001_SM_10006detail6reduce18DeviceReduceKernelINS2_10policy_hubIljN4cuda3std3__44plusIlEEE10Policy1000EN6thrust24THRUST_300001_SM_1000_NS18transform_iteratorI11is_positiveNSD_6detail15normal_iteratorINSD_10device_ptrIdEEEEllEEjS9_lNS7_10__identityEEEvT0_PT3_T1_NS0_13GridEvenShareISQ_EET2_T4_,"ax",@progbits
	.align	128
        .global         _ZN3cub18CUB_300001_SM_10006detail6reduce18DeviceReduceKernelINS2_10policy_hubIljN4cuda3std3__44plusIlEEE10Policy1000EN6thrust24THRUST_300001_SM_1000_NS18transform_iteratorI11is_positiveNSD_6detail15normal_iteratorINSD_10device_ptrIdEEEEllEEjS9_lNS7_10__identityEEEvT0_PT3_T1_NS0_13GridEvenShareISQ_EET2_T4_
        .type           _ZN3cub18CUB_300001_SM_10006detail6reduce18DeviceReduceKernelINS2_10policy_hubIljN4cuda3std3__44plusIlEEE10Policy1000EN6thrust24THRUST_300001_SM_1000_NS18transform_iteratorI11is_positiveNSD_6detail15normal_iteratorINSD_10device_ptrIdEEEEllEEjS9_lNS7_10__identityEEEvT0_PT3_T1_NS0_13GridEvenShareISQ_EET2_T4_,@function
        .size           _ZN3cub18CUB_300001_SM_10006detail6reduce18DeviceReduceKernelINS2_10policy_hubIljN4cuda3std3__44plusIlEEE10Policy1000EN6thrust24THRUST_300001_SM_1000_NS18transform_iteratorI11is_positiveNSD_6detail15normal_iteratorINSD_10device_ptrIdEEEEllEEjS9_lNS7_10__identityEEEvT0_PT3_T1_NS0_13GridEvenShareISQ_EET2_T4_,(.L_x_247 - _ZN3cub18CUB_300001_SM_10006detail6reduce18DeviceReduceKernelINS2_10policy_hubIljN4cuda3std3__44plusIlEEE10Policy1000EN6thrust24THRUST_300001_SM_1000_NS18transform_iteratorI11is_positiveNSD_6detail15normal_iteratorINSD_10device_ptrIdEEEEllEEjS9_lNS7_10__identityEEEvT0_PT3_T1_NS0_13GridEvenShareISQ_EET2_T4_)
        .other          _ZN3cub18CUB_300001_SM_10006detail6reduce18DeviceReduceKernelINS2_10policy_hubIljN4cuda3std3__44plusIlEEE10Policy1000EN6thrust24THRUST_300001_SM_1000_NS18transform_iteratorI11is_positiveNSD_6detail15normal_iteratorINSD_10device_ptrIdEEEEllEEjS9_lNS7_10__identityEEEvT0_PT3_T1_NS0_13GridEvenShareISQ_EET2_T4_,@"STO_CUDA_ENTRY STV_DEFAULT"
_ZN3cub18CUB_300001_SM_10006detail6reduce18DeviceReduceKernelINS2_10policy_hubIljN4cuda3std3__44plusIlEEE10Policy1000EN6thrust24THRUST_300001_SM_1000_NS18transform_iteratorI11is_positiveNSD_6detail15normal_iteratorINSD_10device_ptrIdEEEEllEEjS9_lNS7_10__identityEEEvT0_PT3_T1_NS0_13GridEvenShareISQ_EET2_T4_:
.text._ZN3cub18CUB_300001_SM_10006detail6reduce18DeviceReduceKernelINS2_10policy_hubIljN4cuda3std3__44plusIlEEE10Policy1000EN6thrust24THRUST_300001_SM_1000_NS18transform_iteratorI11is_positiveNSD_6detail15normal_iteratorINSD_10device_ptrIdEEEEllEEjS9_lNS7_10__identityEEEvT0_PT3_T1_NS0_13GridEvenShareISQ_EET2_T4_:
[----:B------:R-:W-:Y:S01]  /*0000*/  LDC R1, c[0x0][0x37c] ;  /* 0x0000df00ff017b82 */ /* 0x000fe20000000800 */
[----:B------:R-:W0:Y:S07]  /*0010*/  S2R R0, SR_CTAID.X ;  /* 0x0000000000007919 */ /* 0x000e2e0000002500 */
[----:B------:R-:W1:Y:S01]  /*0020*/  LDC.64 R2, c[0x0][0x3b0] ;  /* 0x0000ec00ff027b82 */ /* 0x000e620000000a00 */
[----:B------:R-:W2:Y:S01]  /*0030*/  LDCU.64 UR6, c[0x0][0x358] ;  /* 0x00006b00ff0677ac */ /* 0x000ea20008000a00 */
[----:B------:R-:W-:Y:S01]  /*0040*/  BSSY.RECONVERGENT B0, `(.L_x_175) ;  /* 0x0000353000007945 */ /* 0x000fe20003800200 */
[----:B-1----:R-:W-:-:S02]  /*0050*/  IMAD R4, R3, 0xe00, RZ ;  /* 0x00000e0003047824 */ /* 0x002fc400078e02ff */
[----:B0-----:R-:W-:-:S05]  /*0060*/  IMAD R28, R0, -0xe00, R2 ;  /* 0xfffff200001c7824 */ /* 0x001fca00078e0202 */
[----:B------:R-:W-:-:S13]  /*0070*/  ISETP.GT.U32.AND P0, PT, R28, 0xdff, PT ;  /* 0x00000dff1c00780c */ /* 0x000fda0003f04070 */
[----:B--2---:R-:W-:Y:S05]  /*0080*/  @P0 BRA `(.L_x_176) ;  /* 0x0000001c00000947 */ /* 0x004fea0003800000 */
[----:B------:R-:W0:Y:S01]  /*0090*/  S2R R5, SR_TID.X ;  /* 0x0000000000057919 */ /* 0x000e220000002100 */
[----:B------:R-:W-:Y:S01]  /*00a0*/  BSSY.RECONVERGENT B1, `(.L_x_177) ;  /* 0x000000d000017945 */ /* 0x000fe20003800200 */
[----:B------:R-:W-:Y:S02]  /*00b0*/  CS2R R24, SRZ ;  /* 0x0000000000187805 */ /* 0x000fe4000001ff00 */
[----:B0-----:R-:W-:Y:S01]  /*00c0*/  ISETP.GE.U32.AND P0, PT, R5, R28, PT ;  /* 0x0000001c0500720c */ /* 0x001fe20003f06070 */
[----:B------:R-:W-:-:S12]  /*00d0*/  IMAD.MOV.U32 R23, RZ, RZ, R5 ;  /* 0x000000ffff177224 */ /* 0x000fd800078e0005 */
[----:B------:R-:W-:Y:S05]  /*00e0*/  @P0 BRA `(.L_x_178) ;  /* 0x0000000000200947 */ /* 0x000fea0003800000 */
[----:B------:R-:W0:Y:S01]  /*00f0*/  LDC.64 R6, c[0x0][0x380] ;  /* 0x0000e000ff067b82 */ /* 0x000e220000000a00 */
[----:B------:R-:W-:-:S04]  /*0100*/  IMAD R3, R0, 0xe00, R5 ;  /* 0x00000e0000037824 */ /* 0x000fc800078e0205 */
[----:B0-----:R-:W-:-:S06]  /*0110*/  IMAD.WIDE.U32 R6, R3, 0x8, R6 ;  /* 0x0000000803067825 */ /* 0x001fcc00078e0006 */
[----:B------:R-:W2:Y:S01]  /*0120*/  LDG.E.64 R6, desc[UR6][R6.64] ;  /* 0x0000000606067981 */ /* 0x000ea2000c1e1b00 */
[----:B------:R-:W-:Y:S02]  /*0130*/  VIADD R23, R5, 0x200 ;  /* 0x0000020005177836 */ /* 0x000fe40000000000 */
[----:B------:R-:W-:Y:S01]  /*0140*/  IMAD.MOV.U32 R25, RZ, RZ, RZ ;  /* 0x000000ffff197224 */ /* 0x000fe200078e00ff */
[----:B--2---:R-:W-:-:S06]  /*0150*/  DSETP.GT.AND P0, PT, R6, RZ, PT ;  /* 0x000000ff0600722a */ /* 0x004fcc0003f04000 */
[----:B------:R-:W-:-:S08]  /*0160*/  SEL R24, RZ, 0x1, !P0 ;  /* 0x00000001ff187807 */ /* 0x000fd00004000000 */
.L_x_178:
[----:B------:R-:W-:Y:S05]  /*0170*/  BSYNC.RECONVERGENT B1 ;  /* 0x0000000000017941 */ /* 0x000fea0003800200 */
.L_x_177:
[----:B------:R-:W-:Y:S01]  /*0180*/  ISETP.GE.U32.AND P0, PT, R23, R28, PT ;  /* 0x0000001c1700720c */ /* 0x000fe20003f06070 */
[----:B------:R-:W-:-:S12]  /*0190*/  BSSY.RECONVERGENT B1, `(.L_x_179) ;  /* 0x00000e0000017945 */ /* 0x000fd80003800200 */
[----:B------:R-:W-:Y:S05]  /*01a0*/  @P0 BRA `(.L_x_180) ;  /* 0x0000000c00780947 */ /* 0x000fea0003800000 */
[----:B------:R-:W-:Y:S01]  /*01b0*/  LOP3.LUT R3, RZ, R23, RZ, 0x33, !PT ;  /* 0x00000017ff037212 */ /* 0x000fe200078e33ff */
[----:B------:R-:W-:Y:S04]  /*01c0*/  BSSY.RECONVERGENT B2, `(.L_x_181) ;  /* 0x0000073000027945 */ /* 0x000fe80003800200 */
[----:B------:R-:W-:-:S04]  /*01d0*/  IMAD.IADD R3, R3, 0x1, R2 ;  /* 0x0000000103037824 */ /* 0x000fc800078e0202 */
[----:B------:R-:W-:-:S05]  /*01e0*/  IMAD R3, R0, -0xe00, R3 ;  /* 0xfffff20000037824 */ /* 0x000fca00078e0203 */
[C---:B------:R-:W-:Y:S02]  /*01f0*/  ISETP.GE.U32.AND P0, PT, R3.reuse, 0x1e00, PT ;  /* 0x00001e000300780c */ /* 0x040fe40003f06070 */
[----:B------:R-:W-:-:S04]  /*0200*/  LEA.HI R3, R3, 0x1, RZ, 0x17 ;  /* 0x0000000103037811 */ /* 0x000fc800078fb8ff */
[----:B------:R-:W-:-:S07]  /*0210*/  LOP3.LUT R4, R3, 0xf, RZ, 0xc0, !PT ;  /* 0x0000000f03047812 */ /* 0x000fce00078ec0ff */
[----:B------:R-:W-:Y:S05]  /*0220*/  @!P0 BRA `(.L_x_182) ;  /* 0x0000000400b08947 */ /* 0x000fea0003800000 */
[----:B------:R-:W0:Y:S01]  /*0230*/  LDC.64 R8, c[0x0][0x380] ;  /* 0x0000e000ff087b82 */ /* 0x000e220000000a00 */
[----:B------:R-:W-:Y:S01]  /*0240*/  LOP3.LUT R2, R3, 0xfffff0, RZ, 0xc0, !PT ;  /* 0x00fffff003027812 */ /* 0x000fe200078ec0ff */
[----:B------:R-:W-:Y:S01]  /*0250*/  BSSY.RECONVERGENT B3, `(.L_x_183) ;  /* 0x0000068000037945 */ /* 0x000fe20003800200 */
[----:B------:R-:W-:Y:S01]  /*0260*/  LOP3.LUT R7, R23, 0x1000, RZ, 0xfc, !PT ;  /* 0x0000100017077812 */ /* 0x000fe200078efcff */
[----:B------:R-:W-:Y:S02]  /*0270*/  IMAD R6, R0, 0xe00, R23 ;  /* 0x00000e0000067824 */ /* 0x000fe400078e0217 */
[----:B------:R-:W-:-:S07]  /*0280*/  IMAD.MOV R2, RZ, RZ, -R2 ;  /* 0x000000ffff027224 */ /* 0x000fce00078e0a02 */
.L_x_184:
[C---:B------:R-:W-:Y:S02]  /*0290*/  VIADD R11, R6.reuse, 0x400 ;  /* 0x00000400060b7836 */ /* 0x040fe40000000000 */
[----:B------:R-:W-:Y:S02]  /*02a0*/  VIADD R13, R6, 0x200 ;  /* 0x00000200060d7836 */ /* 0x000fe40000000000 */
[----:B0-----:R-:W-:-:S04]  /*02b0*/  IMAD.WIDE.U32 R10, R11, 0x8, R8 ;  /* 0x000000080b0a7825 */ /* 0x001fc800078e0008 */
[--C-:B------:R-:W-:Y:S02]  /*02c0*/  IMAD.WIDE.U32 R12, R13, 0x8, R8.reuse ;  /* 0x000000080d0c7825 */ /* 0x100fe400078e0008 */
[----:B------:R-:W2:Y:S02]  /*02d0*/  LDG.E.64 R10, desc[UR6][R10.64] ;  /* 0x000000060a0a7981 */ /* 0x000ea4000c1e1b00 */
[C---:B------:R-:W-:Y:S02]  /*02e0*/  IMAD.WIDE.U32 R14, R6.reuse, 0x8, R8 ;  /* 0x00000008060e7825 */ /* 0x040fe400078e0008 */
[----:B------:R-:W3:Y:S04]  /*02f0*/  LDG.E.64 R12, desc[UR6][R12.64] ;  /* 0x000000060c0c7981 */ /* 0x000ee8000c1e1b00 */
[----:B------:R-:W4:Y:S01]  /*0300*/  LDG.E.64 R14, desc[UR6][R14.64] ;  /* 0x000000060e0e7981 */ /* 0x000f22000c1e1b00 */
[----:B------:R-:W-:-:S02]  /*0310*/  VIADD R23, R6, 0x600 ;  /* 0x0000060006177836 */ /* 0x000fc40000000000 */
[----:B------:R-:W-:Y:S02]  /*0320*/  VIADD R21, R6, 0x800 ;  /* 0x0000080006157836 */ /* 0x000fe40000000000 */
[----:B------:R-:W-:-:S04]  /*0330*/  IMAD.WIDE.U32 R22, R23, 0x8, R8 ;  /* 0x0000000817167825 */ /* 0x000fc800078e0008 */
[--C-:B------:R-:W-:Y:S02]  /*0340*/  IMAD.WIDE.U32 R20, R21, 0x8, R8.reuse ;  /* 0x0000000815147825 */ /* 0x100fe400078e0008 */
[----:B------:R-:W5:Y:S04]  /*0350*/  LDG.E.64 R22, desc[UR6][R22.64] ;  /* 0x0000000616167981 */ /* 0x000f68000c1e1b00 */
[----:B------:R-:W5:Y:S01]  /*0360*/  LDG.E.64 R20, desc[UR6][R20.64] ;  /* 0x0000000614147981 */ /* 0x000f62000c1e1b00 */
[C---:B------:R-:W-:Y:S02]  /*0370*/  VIADD R17, R6.reuse, 0xa00 ;  /* 0x00000a0006117836 */ /* 0x040fe40000000000 */
[----:B------:R-:W-:Y:S02]  /*0380*/  VIADD R19, R6, 0xc00 ;  /* 0x00000c0006137836 */ /* 0x000fe40000000000 */
[----:B------:R-:W-:-:S04]  /*0390*/  IMAD.WIDE.U32 R16, R17, 0x8, R8 ;  /* 0x0000000811107825 */ /* 0x000fc800078e0008 */
[--C-:B------:R-:W-:Y:S02]  /*03a0*/  IMAD.WIDE.U32 R18, R19, 0x8, R8.reuse ;  /* 0x0000000813127825 */ /* 0x100fe400078e0008 */
[----:B------:R-:W5:Y:S04]  /*03b0*/  LDG.E.64 R16, desc[UR6][R16.64] ;  /* 0x0000000610107981 */ /* 0x000f68000c1e1b00 */
[----:B------:R-:W5:Y:S01]  /*03c0*/  LDG.E.64 R18, desc[UR6][R18.64] ;  /* 0x0000000612127981 */ /* 0x000f62000c1e1b00 */
[----:B--2---:R-:W-:Y:S01]  /*03d0*/  DSETP.GT.AND P2, PT, R10, RZ, PT ;  /* 0x000000ff0a00722a */ /* 0x004fe20003f44000 */
[C---:B------:R-:W-:Y:S01]  /*03e0*/  VIADD R11, R6.reuse, 0xe00 ;  /* 0x00000e00060b7836 */ /* 0x040fe20000000000 */
[----:B---3--:R-:W-:Y:S01]  /*03f0*/  DSETP.GT.AND P1, PT, R12, RZ, PT ;  /* 0x000000ff0c00722a */ /* 0x008fe20003f24000 */
[----:B------:R-:W-:Y:S01]  /*0400*/  VIADD R13, R6, 0x1000 ;  /* 0x00001000060d7836 */ /* 0x000fe20000000000 */
[----:B----4-:R-:W-:Y:S01]  /*0410*/  DSETP.GT.AND P0, PT, R14, RZ, PT ;  /* 0x000000ff0e00722a */ /* 0x010fe20003f04000 */
[----:B------:R-:W-:-:S04]  /*0420*/  IMAD.WIDE.U32 R10, R11, 0x8, R8 ;  /* 0x000000080b0a7825 */ /* 0x000fc800078e0008 */
[----:B------:R-:W-:Y:S02]  /*0430*/  VIADD R15, R6, 0x1200 ;  /* 0x00001200060f7836 */ /* 0x000fe40000000000 */
[--C-:B------:R-:W-:Y:S01]  /*0440*/  IMAD.WIDE.U32 R12, R13, 0x8, R8.reuse ;  /* 0x000000080d0c7825 */ /* 0x100fe200078e0008 */
[----:B------:R-:W2:Y:S03]  /*0450*/  LDG.E.64 R10, desc[UR6][R10.64] ;  /* 0x000000060a0a7981 */ /* 0x000ea6000c1e1b00 */
[----:B------:R-:W-:Y:S02]  /*0460*/  IMAD.WIDE.U32 R14, R15, 0x8, R8 ;  /* 0x000000080f0e7825 */ /* 0x000fe400078e0008 */
[----:B------:R-:W3:Y:S04]  /*0470*/  LDG.E.64 R12, desc[UR6][R12.64] ;  /* 0x000000060c0c7981 */ /* 0x000ee8000c1e1b00 */
[----:B------:R-:W4:Y:S01]  /*0480*/  LDG.E.64 R14, desc[UR6][R14.64] ;  /* 0x000000060e0e7981 */ /* 0x000f22000c1e1b00 */
[----:B-----5:R-:W-:Y:S01]  /*0490*/  DSETP.GT.AND P3, PT, R22, RZ, PT ;  /* 0x000000ff1600722a */ /* 0x020fe20003f64000 */
[----:B------:R-:W-:-:S02]  /*04a0*/  SEL R22, RZ, 0x1, !P0 ;  /* 0x00000001ff167807 */ /* 0x000fc40004000000 */
[----:B------:R-:W-:Y:S01]  /*04b0*/  SEL R23, RZ, 0x1, !P1 ;  /* 0x00000001ff177807 */ /* 0x000fe20004800000 */
[----:B------:R-:W-:Y:S01]  /*04c0*/  DSETP.GT.AND P6, PT, R20, RZ, PT ;  /* 0x000000ff1400722a */ /* 0x000fe20003fc4000 */
[----:B------:R-:W-:Y:S02]  /*04d0*/  SEL R21, RZ, 0x1, !P2 ;  /* 0x00000001ff157807 */ /* 0x000fe40005000000 */
[----:B------:R-:W-:Y:S02]  /*04e0*/  IADD3 R22, P4, P5, R23, R24, R22 ;  /* 0x0000001817167210 */ /* 0x000fe40007d9e016 */
[----:B------:R-:W-:-:S04]  /*04f0*/  SEL R24, RZ, 0x1, !P3 ;  /* 0x00000001ff187807 */ /* 0x000fc80005800000 */
[----:B------:R-:W-:Y:S02]  /*0500*/  IADD3 R24, P2, P3, R24, R22, R21 ;  /* 0x0000001618187210 */ /* 0x000fe40007b5e015 */
[----:B------:R-:W-:Y:S02]  /*0510*/  IADD3.X R22, PT, PT, RZ, R25, RZ, P4, P5 ;  /* 0x00000019ff167210 */ /* 0x000fe400027ea4ff */
[----:B------:R-:W-:Y:S01]  /*0520*/  SEL R21, RZ, 0x1, !P6 ;  /* 0x00000001ff157807 */ /* 0x000fe20007000000 */
[----:B------:R-:W-:Y:S02]  /*0530*/  DSETP.GT.AND P0, PT, R16, RZ, PT ;  /* 0x000000ff1000722a */ /* 0x000fe40003f04000 */
[----:B------:R-:W-:Y:S01]  /*0540*/  DSETP.GT.AND P1, PT, R18, RZ, PT ;  /* 0x000000ff1200722a */ /* 0x000fe20003f24000 */
[----:B------:R-:W-:-:S03]  /*0550*/  VIADD R19, R6, 0x1e00 ;  /* 0x00001e0006137836 */ /* 0x000fc60000000000 */
[----:B------:R-:W-:Y:S01]  /*0560*/  SEL R18, RZ, 0x1, !P0 ;  /* 0x00000001ff127807 */ /* 0x000fe20004000000 */
[----:B------:R-:W-:Y:S01]  /*0570*/  VIADD R17, R6, 0x1a00 ;  /* 0x00001a0006117836 */ /* 0x000fe20000000000 */
[----:B------:R-:W-:Y:S02]  /*0580*/  SEL R23, RZ, 0x1, !P1 ;  /* 0x00000001ff177807 */ /* 0x000fe40004800000 */
[----:B------:R-:W-:Y:S01]  /*0590*/  IADD3 R24, P0, P1, R18, R24, R21 ;  /* 0x0000001812187210 */ /* 0x000fe2000791e015 */
[----:B------:R-:W-:-:S04]  /*05a0*/  IMAD.WIDE.U32 R18, R19, 0x8, R8 ;  /* 0x0000000813127825 */ /* 0x000fc800078e0008 */
[--C-:B------:R-:W-:Y:S02]  /*05b0*/  IMAD.WIDE.U32 R16, R17, 0x8, R8.reuse ;  /* 0x0000000811107825 */ /* 0x100fe400078e0008 */
[----:B------:R-:W5:Y:S02]  /*05c0*/  LDG.E.64 R18, desc[UR6][R18.64] ;  /* 0x0000000612127981 */ /* 0x000f64000c1e1b00 */
[----:B------:R-:W-:Y:S02]  /*05d0*/  VIADD R25, R6, 0x1c00 ;  /* 0x00001c0006197836 */ /* 0x000fe40000000000 */
[----:B------:R-:W5:Y:S02]  /*05e0*/  LDG.E.64 R16, desc[UR6][R16.64] ;  /* 0x0000000610107981 */ /* 0x000f64000c1e1b00 */
[----:B------:R-:W-:-:S06]  /*05f0*/  IMAD.WIDE.U32 R20, R25, 0x8, R8 ;  /* 0x0000000819147825 */ /* 0x000fcc00078e0008 */
[----:B------:R-:W5:Y:S01]  /*0600*/  LDG.E.64 R20, desc[UR6][R20.64] ;  /* 0x0000000614147981 */ /* 0x000f62000c1e1b00 */
[----:B--2---:R-:W-:Y:S01]  /*0610*/  DSETP.GT.AND P4, PT, R10, RZ, PT ;  /* 0x000000ff0a00722a */ /* 0x004fe20003f84000 */
[C---:B------:R-:W-:Y:S01]  /*0620*/  VIADD R11, R6.reuse, 0x1400 ;  /* 0x00001400060b7836 */ /* 0x040fe20000000000 */
[----:B---3--:R-:W-:Y:S01]  /*0630*/  DSETP.GT.AND P5, PT, R12, RZ, PT ;  /* 0x000000ff0c00722a */ /* 0x008fe20003fa4000 */
[----:B------:R-:W-:Y:S01]  /*0640*/  VIADD R13, R6, 0x1600 ;  /* 0x00001600060d7836 */ /* 0x000fe20000000000 */
[----:B----4-:R-:W-:Y:S01]  /*0650*/  DSETP.GT.AND P6, PT, R14, RZ, PT ;  /* 0x000000ff0e00722a */ /* 0x010fe20003fc4000 */
[----:B------:R-:W-:-:S04]  /*0660*/  IMAD.WIDE.U32 R14, R11, 0x8, R8 ;  /* 0x000000080b0e7825 */ /* 0x000fc800078e0008 */
[--C-:B------:R-:W-:Y:S02]  /*0670*/  IMAD.WIDE.U32 R12, R13, 0x8, R8.reuse ;  /* 0x000000080d0c7825 */ /* 0x100fe400078e0008 */
[----:B------:R-:W2:Y:S02]  /*0680*/  LDG.E.64 R14, desc[UR6][R14.64] ;  /* 0x000000060e0e7981 */ /* 0x000ea4000c1e1b00 */
[----:B------:R-:W-:Y:S02]  /*0690*/  VIADD R11, R6, 0x1800 ;  /* 0x00001800060b7836 */ /* 0x000fe40000000000 */
[----:B------:R-:W3:Y:S02]  /*06a0*/  LDG.E.64 R12, desc[UR6][R12.64] ;  /* 0x000000060c0c7981 */ /* 0x000ee4000c1e1b00 */
[----:B------:R-:W-:-:S06]  /*06b0*/  IMAD.WIDE.U32 R10, R11, 0x8, R8 ;  /* 0x000000080b0a7825 */ /* 0x000fcc00078e0008 */
[----:B------:R-:W4:Y:S01]  /*06c0*/  LDG.E.64 R10, desc[UR6][R10.64] ;  /* 0x000000060a0a7981 */ /* 0x000f22000c1e1b00 */
[----:B------:R-:W-:Y:S02]  /*06d0*/  SEL R25, RZ, 0x1, !P4 ;  /* 0x00000001ff197807 */ /* 0x000fe40006000000 */
[----:B------:R-:W-:Y:S02]  /*06e0*/  IADD3.X R22, PT, PT, RZ, R22, RZ, P2, P3 ;  /* 0x00000016ff167210 */ /* 0x000fe400017e64ff */
[----:B------:R-:W-:Y:S02]  /*06f0*/  IADD3 R23, P2, P3, R25, R24, R23 ;  /* 0x0000001819177210 */ /* 0x000fe40007b5e017 */
[----:B------:R-:W-:-:S04]  /*0700*/  IADD3.X R25, PT, PT, RZ, R22, RZ, P0, P1 ;  /* 0x00000016ff197210 */ /* 0x000fc800007e24ff */
[----:B------:R-:W-:Y:S01]  /*0710*/  IADD3.X R25, PT, PT, RZ, R25, RZ, P2, P3 ;  /* 0x00000019ff197210 */ /* 0x000fe200017e64ff */
[----:B------:R-:W-:Y:S02]  /*0720*/  VIADD R2, R2, 0x10 ;  /* 0x0000001002027836 */ /* 0x000fe40000000000 */
[----:B------:R-:W-:Y:S02]  /*0730*/  VIADD R7, R7, 0x2000 ;  /* 0x0000200007077836 */ /* 0x000fe40000000000 */
[----:B------:R-:W-:Y:S01]  /*0740*/  VIADD R6, R6, 0x2000 ;  /* 0x0000200006067836 */ /* 0x000fe20000000000 */
[----:B-----5:R-:W-:Y:S02]  /*0750*/  DSETP.GT.AND P2, PT, R20, RZ, PT ;  /* 0x000000ff1400722a */ /* 0x020fe40003f44000 */
[----:B--2---:R-:W-:Y:S01]  /*0760*/  DSETP.GT.AND P4, PT, R14, RZ, PT ;  /* 0x000000ff0e00722a */ /* 0x004fe20003f84000 */
[----:B------:R-:W-:Y:S01]  /*0770*/  SEL R15, RZ, 0x1, !P5 ;  /* 0x00000001ff0f7807 */ /* 0x000fe20006800000 */
[----:B---3--:R-:W-:Y:S01]  /*0780*/  DSETP.GT.AND P5, PT, R12, RZ, PT ;  /* 0x000000ff0c00722a */ /* 0x008fe20003fa4000 */
[----:B------:R-:W-:-:S04]  /*0790*/  SEL R14, RZ, 0x1, !P6 ;  /* 0x00000001ff0e7807 */ /* 0x000fc80007000000 */
[----:B------:R-:W-:Y:S02]  /*07a0*/  IADD3 R13, P6, P1, R14, R23, R15 ;  /* 0x000000170e0d7210 */ /* 0x000fe400079de00f */
[----:B------:R-:W-:Y:S01]  /*07b0*/  SEL R12, RZ, 0x1, !P5 ;  /* 0x00000001ff0c7807 */ /* 0x000fe20006800000 */
[----:B----4-:R-:W-:Y:S01]  /*07c0*/  DSETP.GT.AND P0, PT, R10, RZ, PT ;  /* 0x000000ff0a00722a */ /* 0x010fe20003f04000 */
[----:B------:R-:W-:-:S04]  /*07d0*/  SEL R11, RZ, 0x1, !P4 ;  /* 0x00000001ff0b7807 */ /* 0x000fc80006000000 */
[----:B------:R-:W-:Y:S02]  /*07e0*/  IADD3 R12, P3, P5, R12, R13, R11 ;  /* 0x0000000d0c0c7210 */ /* 0x000fe40007d7e00b */
[----:B------:R-:W-:Y:S01]  /*07f0*/  SEL R11, RZ, 0x1, !P0 ;  /* 0x00000001ff0b7807 */ /* 0x000fe20004000000 */
[----:B------:R-:W-:Y:S02]  /*0800*/  DSETP.GT.AND P0, PT, R18, RZ, PT ;  /* 0x000000ff1200722a */ /* 0x000fe40003f04000 */
[----:B------:R-:W-:-:S04]  /*0810*/  DSETP.GT.AND P4, PT, R16, RZ, PT ;  /* 0x000000ff1000722a */ /* 0x000fc80003f84000 */
[----:B------:R-:W-:Y:S02]  /*0820*/  SEL R24, RZ, 0x1, !P0 ;  /* 0x00000001ff187807 */ /* 0x000fe40004000000 */
[----:B------:R-:W-:Y:S02]  /*0830*/  ISETP.NE.AND P0, PT, R2, RZ, PT ;  /* 0x000000ff0200720c */ /* 0x000fe40003f05270 */
[----:B------:R-:W-:Y:S02]  /*0840*/  SEL R10, RZ, 0x1, !P4 ;  /* 0x00000001ff0a7807 */ /* 0x000fe40006000000 */
[----:B------:R-:W-:Y:S02]  /*0850*/  IADD3.X R25, PT, PT, RZ, R25, RZ, P6, P1 ;  /* 0x00000019ff197210 */ /* 0x000fe400037e24ff */
[----:B------:R-:W-:Y:S02]  /*0860*/  IADD3 R10, P1, P4, R10, R12, R11 ;  /* 0x0000000c0a0a7210 */ /* 0x000fe40007c3e00b */
[----:B------:R-:W-:-:S02]  /*0870*/  SEL R11, RZ, 0x1, !P2 ;  /* 0x00000001ff0b7807 */ /* 0x000fc40005000000 */
[----:B------:R-:W-:Y:S02]  /*0880*/  IADD3.X R25, PT, PT, RZ, R25, RZ, P3, P5 ;  /* 0x00000019ff197210 */ /* 0x000fe40001fea4ff */
[----:B------:R-:W-:Y:S02]  /*0890*/  IADD3 R24, P2, P3, R24, R10, R11 ;  /* 0x0000000a18187210 */ /* 0x000fe40007b5e00b */
[----:B------:R-:W-:-:S04]  /*08a0*/  IADD3.X R25, PT, PT, RZ, R25, RZ, P1, P4 ;  /* 0x00000019ff197210 */ /* 0x000fc80000fe84ff */
[----:B------:R-:W-:Y:S01]  /*08b0*/  IADD3.X R25, PT, PT, RZ, R25, RZ, P2, P3 ;  /* 0x00000019ff197210 */ /* 0x000fe200017e64ff */
[----:B------:R-:W-:Y:S06]  /*08c0*/  @P0 BRA `(.L_x_184) ;  /* 0xfffffff800700947 */ /* 0x000fec000383ffff */
[----:B------:R-:W-:Y:S05]  /*08d0*/  BSYNC.RECONVERGENT B3 ;  /* 0x0000000000037941 */ /* 0x000fea0003800200 */
.L_x_183:
[----:B------:R-:W-:-:S07]  /*08e0*/  VIADD R23, R7, 0xfffff000 ;  /* 0xfffff00007177836 */ /* 0x000fce0000000000 */
.L_x_182:
[----:B------:R-:W-:Y:S05]  /*08f0*/  BSYNC.RECONVERGENT B2 ;  /* 0x0000000000027941 */ /* 0x000fea0003800200 */
.L_x_181:
[----:B------:R-:W-:-:S13]  /*0900*/  ISETP.NE.AND P0, PT, R4, RZ, PT ;  /* 0x000000ff0400720c */ /* 0x000fda0003f05270 */
[----:B------:R-:W-:Y:S05]  /*0910*/  @!P0 BRA `(.L_x_180) ;  /* 0x00000004009c8947 */ /* 0x000fea0003800000 */
[----:B------:R-:W-:Y:S01]  /*0920*/  ISETP.GE.U32.AND P1, PT, R4, 0x8, PT ;  /* 0x000000080400780c */ /* 0x000fe20003f26070 */
[----:B------:R-:W-:Y:S01]  /*0930*/  BSSY.RECONVERGENT B2, `(.L_x_185) ;  /* 0x0000036000027945 */ /* 0x000fe20003800200 */
[----:B------:R-:W-:-:S04]  /*0940*/  LOP3.LUT R2, R3, 0x7, RZ, 0xc0, !PT ;  /* 0x0000000703027812 */ /* 0x000fc800078ec0ff */
[----:B------:R-:W-:-:S07]  /*0950*/  ISETP.NE.AND P0, PT, R2, RZ, PT ;  /* 0x000000ff0200720c */ /* 0x000fce0003f05270 */
[----:B------:R-:W-:Y:S06]  /*0960*/  @!P1 BRA `(.L_x_186) ;  /* 0x0000000000c89947 */ /* 0x000fec0003800000 */
[----:B------:R-:W0:Y:S01]  /*0970*/  LDC.64 R20, c[0x0][0x380] ;  /* 0x0000e000ff147b82 */ /* 0x000e220000000a00 */
[----:B------:R-:W-:-:S04]  /*0980*/  IMAD R19, R0, 0xe00, R23 ;  /* 0x00000e0000137824 */ /* 0x000fc800078e0217 */
[C---:B------:R-:W-:Y:S02]  /*0990*/  VIADD R17, R19.reuse, 0x200 ;  /* 0x0000020013117836 */ /* 0x040fe40000000000 */
[C---:B------:R-:W-:Y:S02]  /*09a0*/  VIADD R15, R19.reuse, 0x400 ;  /* 0x00000400130f7836 */ /* 0x040fe40000000000 */
[C---:B------:R-:W-:Y:S02]  /*09b0*/  VIADD R13, R19.reuse, 0x600 ;  /* 0x00000600130d7836 */ /* 0x040fe40000000000 */
[C---:B------:R-:W-:Y:S02]  /*09c0*/  VIADD R11, R19.reuse, 0x800 ;  /* 0x00000800130b7836 */ /* 0x040fe40000000000 */
[C---:B------:R-:W-:Y:S02]  /*09d0*/  VIADD R9, R19.reuse, 0xa00 ;  /* 0x00000a0013097836 */ /* 0x040fe40000000000 */
[----:B0-----:R-:W-:-:S04]  /*09e0*/  IMAD.WIDE.U32 R6, R19, 0x8, R20 ;  /* 0x0000000813067825 */ /* 0x001fc800078e0014 */
[--C-:B------:R-:W-:Y:S02]  /*09f0*/  IMAD.WIDE.U32 R16, R17, 0x8, R20.reuse ;  /* 0x0000000811107825 */ /* 0x100fe400078e0014 */
[----:B------:R-:W2:Y:S02]  /*0a00*/  LDG.E.64 R6, desc[UR6][R6.64] ;  /* 0x0000000606067981 */ /* 0x000ea4000c1e1b00 */
[--C-:B------:R-:W-:Y:S02]  /*0a10*/  IMAD.WIDE.U32 R14, R15, 0x8, R20.reuse ;  /* 0x000000080f0e7825 */ /* 0x100fe400078e0014 */
[----:B------:R-:W3:Y:S02]  /*0a20*/  LDG.E.64 R16, desc[UR6][R16.64] ;  /* 0x0000000610107981 */ /* 0x000ee4000c1e1b00 */
[--C-:B------:R-:W-:Y:S02]  /*0a30*/  IMAD.WIDE.U32 R12, R13, 0x8, R20.reuse ;  /* 0x000000080d0c7825 */ /* 0x100fe400078e0014 */
[----:B------:R-:W4:Y:S02]  /*0a40*/  LDG.E.64 R14, desc[UR6][R14.64] ;  /* 0x000000060e0e7981 */ /* 0x000f24000c1e1b00 */
[----:B------:R-:W-:-:S02]  /*0a50*/  IMAD.WIDE.U32 R10, R11, 0x8, R20 ;  /* 0x000000080b0a7825 */ /* 0x000fc400078e0014 */
[----:B------:R-:W5:Y:S02]  /*0a60*/  LDG.E.64 R12, desc[UR6][R12.64] ;  /* 0x000000060c0c7981 */ /* 0x000f64000c1e1b00 */
[--C-:B------:R-:W-:Y:S02]  /*0a70*/  IMAD.WIDE.U32 R8, R9, 0x8, R20.reuse ;  /* 0x0000000809087825 */ /* 0x100fe400078e0014 */
[----:B------:R-:W5:Y:S02]  /*0a80*/  LDG.E.64 R10, desc[UR6][R10.64] ;  /* 0x000000060a0a7981 */ /* 0x000f64000c1e1b00 */
[C---:B------:R-:W-:Y:S02]  /*0a90*/  VIADD R29, R19.reuse, 0xc00 ;  /* 0x00000c00131d7836 */ /* 0x040fe40000000000 */
[----:B------:R-:W-:Y:S01]  /*0aa0*/  VIADD R27, R19, 0xe00 ;  /* 0x00000e00131b7836 */ /* 0x000fe20000000000 */
[----:B------:R-:W5:Y:S01]  /*0ab0*/  LDG.E.64 R8, desc[UR6][R8.64] ;  /* 0x0000000608087981 */ /* 0x000f62000c1e1b00 */
[----:B------:R-:W-:-:S04]  /*0ac0*/  IMAD.WIDE.U32 R18, R29, 0x8, R20 ;  /* 0x000000081d127825 */ /* 0x000fc800078e0014 */
[----:B------:R-:W-:Y:S02]  /*0ad0*/  IMAD.WIDE.U32 R20, R27, 0x8, R20 ;  /* 0x000000081b147825 */ /* 0x000fe400078e0014 */
[----:B------:R-:W5:Y:S04]  /*0ae0*/  LDG.E.64 R18, desc[UR6][R18.64] ;  /* 0x0000000612127981 */ /* 0x000f68000c1e1b00 */
[----:B------:R-:W5:Y:S01]  /*0af0*/  LDG.E.64 R20, desc[UR6][R20.64] ;  /* 0x0000000614147981 */ /* 0x000f62000c1e1b00 */
[----:B------:R-:W-:Y:S01]  /*0b00*/  VIADD R23, R23, 0x1000 ;  /* 0x0000100017177836 */ /* 0x000fe20000000000 */
[----:B--2---:R-:W-:Y:S02]  /*0b10*/  DSETP.GT.AND P1, PT, R6, RZ, PT ;  /* 0x000000ff0600722a */ /* 0x004fe40003f24000 */
        /* <DEDUP_REMOVED lines=9> */
[----:B------:R-:W-:-:S03]  /*0bb0*/  DSETP.GT.AND P3, PT, R8, RZ, PT ;  /* 0x000000ff0800722a */ /* 0x000fc60003f64000 */
[----:B------:R-:W-:Y:S02]  /*0bc0*/  IADD3 R6, P4, P5, R6, R24, R7 ;  /* 0x0000001806067210 */ /* 0x000fe40007d9e007 */
[----:B------:R-:W-:Y:S02]  /*0bd0*/  SEL R7, RZ, 0x1, !P6 ;  /* 0x00000001ff077807 */ /* 0x000fe40007000000 */
[----:B------:R-:W-:Y:S01]  /*0be0*/  SEL R4, RZ, 0x1, !P3 ;  /* 0x00000001ff047807 */ /* 0x000fe20005800000 */
[----:B------:R-:W-:Y:S01]  /*0bf0*/  DSETP.GT.AND P6, PT, R18, RZ, PT ;  /* 0x000000ff1200722a */ /* 0x000fe20003fc4000 */
[----:B------:R-:W-:Y:S01]  /*0c00*/  IADD3.X R25, PT, PT, RZ, R25, RZ, P2, P1 ;  /* 0x00000019ff197210 */ /* 0x000fe200017e24ff */
[----:B------:R-:W-:Y:S01]  /*0c10*/  DSETP.GT.AND P3, PT, R20, RZ, PT ;  /* 0x000000ff1400722a */ /* 0x000fe20003f64000 */
[----:B------:R-:W-:-:S03]  /*0c20*/  IADD3 R4, P1, P2, R4, R6, R7 ;  /* 0x0000000604047210 */ /* 0x000fc60007a3e007 */
[----:B------:R-:W-:Y:S02]  /*0c30*/  SEL R7, RZ, 0x1, !P6 ;  /* 0x00000001ff077807 */ /* 0x000fe40007000000 */
[----:B------:R-:W-:Y:S02]  /*0c40*/  IADD3.X R25, PT, PT, RZ, R25, RZ, P4, P5 ;  /* 0x00000019ff197210 */ /* 0x000fe400027ea4ff */
[----:B------:R-:W-:Y:S02]  /*0c50*/  SEL R24, RZ, 0x1, !P3 ;  /* 0x00000001ff187807 */ /* 0x000fe40005800000 */
[----:B------:R-:W-:Y:S02]  /*0c60*/  IADD3.X R25, PT, PT, RZ, R25, RZ, P1, P2 ;  /* 0x00000019ff197210 */ /* 0x000fe40000fe44ff */
[----:B------:R-:W-:-:S04]  /*0c70*/  IADD3 R24, P3, P4, R24, R4, R7 ;  /* 0x0000000418187210 */ /* 0x000fc80007c7e007 */
[----:B------:R-:W-:-:S09]  /*0c80*/  IADD3.X R25, PT, PT, RZ, R25, RZ, P3, P4 ;  /* 0x00000019ff197210 */ /* 0x000fd20001fe84ff */
.L_x_186:
[----:B------:R-:W-:Y:S05]  /*0c90*/  BSYNC.RECONVERGENT B2 ;  /* 0x0000000000027941 */ /* 0x000fea0003800200 */
.L_x_185:
        /* <DEDUP_REMOVED lines=16> */
[----:B------:R-:W-:Y:S02]  /*0da0*/  IMAD.WIDE.U32 R6, R15, 0x8, R6 ;  /* 0x000000080f067825 */ /* 0x000fe400078e0006 */
        /* <DEDUP_REMOVED lines=15> */
.L_x_188:
[----:B------:R-:W-:Y:S05]  /*0ea0*/  BSYNC.RECONVERGENT B2 ;  /* 0x0000000000027941 */ /* 0x000fea0003800200 */
.L_x_187:
[----:B------:R-:W-:Y:S05]  /*0eb0*/  @!P0 BRA `(.L_x_180) ;  /* 0x0000000000348947 */ /* 0x000fea0003800000 */
[----:B------:R-:W0:Y:S01]  /*0ec0*/  LDC.64 R6, c[0x0][0x380] ;  /* 0x0000e000ff067b82 */ /* 0x000e220000000a00 */
[----:B------:R-:W-:Y:S02]  /*0ed0*/  IMAD R9, R0, 0xe00, R23 ;  /* 0x00000e0000097824 */ /* 0x000fe400078e0217 */
[----:B------:R-:W-:-:S07]  /*0ee0*/  IMAD.MOV R4, RZ, RZ, -R3 ;  /* 0x000000ffff047224 */ /* 0x000fce00078e0a03 */
.L_x_189:
[----:B0-----:R-:W-:-:S06]  /*0ef0*/  IMAD.WIDE.U32 R2, R9, 0x8, R6 ;  /* 0x0000000809027825 */ /* 0x001fcc00078e0006 */
        /* <DEDUP_REMOVED lines=9> */
.L_x_180:
[----:B------:R-:W-:Y:S05]  /*0f90*/  BSYNC.RECONVERGENT B1 ;  /* 0x0000000000017941 */ /* 0x000fea0003800200 */
.L_x_179:
[----:B------:R-:W-:-:S13]  /*0fa0*/  ISETP.GE.U32.AND P0, PT, R28, 0x200, PT ;  /* 0x000002001c00780c */ /* 0x000fda0003f06070 */
        /* <DEDUP_REMOVED lines=23> */
[C---:B------:R-:W-:Y:S01]  /*1120*/  ISETP.GT.AND P0, PT, R10.reuse, 0x17, PT ;  /* 0x000000170a00780c */ /* 0x040fe20003f04270 */
[----:B------:R-:W-:Y:S01]  /*1130*/  IMAD.X R4, R3, 0x1, R6, P1 ;  /* 0x0000000103047824 */ /* 0x000fe200008e0606 */
[----:B------:R-:W-:-:S04]  /*1140*/  ISETP.NE.AND P1, PT, R10, RZ, PT ;  /* 0x000000ff0a00720c */ /* 0x000fc80003f25270 */
[----:B------:R-:W1:Y:S09]  /*1150*/  SHFL.DOWN PT, R3, R4, 0x8, 0x1f ;  /* 0x09001f0004037f89 */ /* 0x000e7200000e0000 */
[----:B------:R-:W2:Y:S01]  /*1160*/  @!P1 S2R R7, SR_CgaCtaId ;  /* 0x0000000000079919 */ /* 0x000ea20000008800 */
[----:B------:R-:W-:-:S02]  /*1170*/  @!P1 MOV R6, 0x400 ;  /* 0x0000040000069802 */ /* 0x000fc40000000f00 */
[----:B0-----:R-:W-:-:S04]  /*1180*/  SEL R2, R2, RZ, !P0 ;  /* 0x000000ff02027207 */ /* 0x001fc80004000000 */
[----:B------:R-:W-:Y:S02]  /*1190*/  IADD3 R9, P2, PT, R2, R11, RZ ;  /* 0x0000000b02097210 */ /* 0x000fe40007f5e0ff */
[----:B-1----:R-:W-:-:S03]  /*11a0*/  SEL R3, R3, RZ, !P0 ;  /* 0x000000ff03037207 */ /* 0x002fc60004000000 */
[----:B------:R-:W0:Y:S01]  /*11b0*/  SHFL.DOWN PT, R2, R9, 0x10, 0x1f ;  /* 0x0a001f0009027f89 */ /* 0x000e2200000e0000 */
[----:B------:R-:W-:Y:S01]  /*11c0*/  ISETP.GT.AND P0, PT, R10, 0xf, PT ;  /* 0x0000000f0a00780c */ /* 0x000fe20003f04270 */
[----:B------:R-:W-:Y:S01]  /*11d0*/  IMAD.X R8, R3, 0x1, R4, P2 ;  /* 0x0000000103087824 */ /* 0x000fe200010e0604 */
[----:B------:R-:W-:-:S04]  /*11e0*/  @!P1 SHF.R.U32.HI R4, RZ, 0x2, R5 ;  /* 0x00000002ff049819 */ /* 0x000fc80000011605 */
[----:B------:R-:W1:Y:S01]  /*11f0*/  SHFL.DOWN PT, R3, R8, 0x10, 0x1f ;  /* 0x0a001f0008037f89 */ /* 0x000e6200000e0000 */
[----:B------:R-:W-:Y:S02]  /*1200*/  @!P1 LOP3.LUT R4, R4, 0xf8, RZ, 0xc0, !PT ;  /* 0x000000f804049812 */ /* 0x000fe400078ec0ff */
[----:B--2---:R-:W-:-:S05]  /*1210*/  @!P1 LEA R7, R7, R6, 0x18 ;  /* 0x0000000607079211 */ /* 0x004fca00078ec0ff */
[----:B------:R-:W-:Y:S01]  /*1220*/  @!P1 IMAD.IADD R7, R4, 0x1, R7 ;  /* 0x0000000104079824 */ /* 0x000fe200078e0207 */
[----:B0-----:R-:W-:-:S04]  /*1230*/  SEL R2, R2, RZ, !P0 ;  /* 0x000000ff02027207 */ /* 0x001fc80004000000 */
[----:B------:R-:W-:Y:S02]  /*1240*/  IADD3 R2, P2, PT, R2, R9, RZ ;  /* 0x0000000902027210 */ /* 0x000fe40007f5e0ff */
[----:B-1----:R-:W-:Y:S02]  /*1250*/  SEL R3, R3, RZ, !P0 ;  /* 0x000000ff03037207 */ /* 0x002fe40004000000 */
[----:B------:R-:W-:-:S03]  /*1260*/  ISETP.NE.AND P0, PT, R5, RZ, PT ;  /* 0x000000ff0500720c */ /* 0x000fc60003f05270 */
        /* <DEDUP_REMOVED lines=9> */
[----:B-1----:R-:W1:Y:S04]  /*1300*/  LDS.128 R4, [UR4+0x30] ;  /* 0x00003004ff047984 */ /* 0x002e680008000c00 */
        /* <DEDUP_REMOVED lines=22> */
.L_x_190:
[----:B------:R-:W-:-:S04]  /*1470*/  LOP3.LUT R2, R5, 0x3e0, RZ, 0xc0, !PT ;  /* 0x000003e005027812 */ /* 0x000fc800078ec0ff */
[----:B------:R-:W-:Y:S01]  /*1480*/  LOP3.LUT R7, RZ, R2, RZ, 0x33, !PT ;  /* 0x00000002ff077212 */ /* 0x000fe200078e33ff */
[----:B------:R-:W-:Y:S02]  /*1490*/  VIADD R3, R2, 0x20 ;  /* 0x0000002002037836 */ /* 0x000fe40000000000 */
[----:B------:R-:W0:Y:S02]  /*14a0*/  S2R R2, SR_LANEID ;  /* 0x0000000000027919 */ /* 0x000e240000000000 */
[----:B------:R-:W-:Y:S01]  /*14b0*/  IMAD.IADD R7, R28, 0x1, R7 ;  /* 0x000000011c077824 */ /* 0x000fe200078e0207 */
[----:B------:R-:W-:-:S04]  /*14c0*/  ISETP.GT.U32.AND P0, PT, R3, R28, PT ;  /* 0x0000001c0300720c */ /* 0x000fc80003f04070 */
        /* <DEDUP_REMOVED lines=11> */
[----:B------:R-:W-:Y:S01]  /*1580*/  ISETP.GT.AND P0, PT, R6, R7, PT ;  /* 0x000000070600720c */ /* 0x000fe20003f04270 */
[----:B------:R-:W-:Y:S02]  /*1590*/  VIADD R6, R2, 0x4 ;  /* 0x0000000402067836 */ /* 0x000fe40000000000 */
[----:B------:R-:W1:Y:S01]  /*15a0*/  SHFL.DOWN PT, R4, R9, 0x2, R7 ;  /* 0x0840000009047989 */ /* 0x000e6200000e0007 */
        /* <DEDUP_REMOVED lines=14> */
[----:B------:R-:W-:Y:S02]  /*1690*/  IMAD.X R9, R4, 0x1, R11, P1 ;  /* 0x0000000104097824 */ /* 0x000fe400008e060b */
[----:B------:R-:W1:Y:S03]  /*16a0*/  @!P2 S2R R11, SR_CgaCtaId ;  /* 0x00000000000ba919 */ /* 0x000e660000008800 */
[----:B------:R-:W2:Y:S01]  /*16b0*/  SHFL.DOWN PT, R4, R9, 0x8, R7 ;  /* 0x0900000009047989 */ /* 0x000ea200000e0007 */
[----:B0-----:R-:W-:-:S04]  /*16c0*/  SEL R3, R3, RZ, !P0 ;  /* 0x000000ff03037207 */ /* 0x001fc80004000000 */
[----:B------:R-:W-:-:S05]  /*16d0*/  IADD3 R6, P1, PT, R3, R10, RZ ;  /* 0x0000000a03067210 */ /* 0x000fca0007f3e0ff */
[----:B------:R-:W0:Y:S01]  /*16e0*/  SHFL.DOWN PT, R3, R6, 0x10, R7 ;  /* 0x0a00000006037989 */ /* 0x000e2200000e0007 */
[----:B--2---:R-:W-:Y:S02]  /*16f0*/  SEL R4, R4, RZ, !P0 ;  /* 0x000000ff04047207 */ /* 0x004fe40004000000 */
[----:B------:R-:W-:Y:S02]  /*1700*/  ISETP.GT.AND P0, PT, R2, R7, PT ;  /* 0x000000070200720c */ /* 0x000fe40003f04270 */
[----:B------:R-:W-:Y:S01]  /*1710*/  @!P2 MOV R2, 0x400 ;  /* 0x000004000002a802 */ /* 0x000fe20000000f00 */
[----:B------:R-:W-:Y:S01]  /*1720*/  IMAD.X R8, R4, 0x1, R9, P1 ;  /* 0x0000000104087824 */ /* 0x000fe200008e0609 */
[----:B------:R-:W-:Y:S02]  /*1730*/  @!P2 SHF.R.U32.HI R9, RZ, 0x2, R5 ;  /* 0x00000002ff09a819 */ /* 0x000fe40000011605 */
[----:B-1----:R-:W-:Y:S02]  /*1740*/  @!P2 LEA R10, R11, R2, 0x18 ;  /* 0x000000020b0aa211 */ /* 0x002fe400078ec0ff */
[----:B------:R-:W1:Y:S01]  /*1750*/  SHFL.DOWN PT, R4, R8, 0x10, R7 ;  /* 0x0a00000008047989 */ /* 0x000e6200000e0007 */
[----:B------:R-:W-:-:S05]  /*1760*/  @!P2 LOP3.LUT R9, R9, 0xf8, RZ, 0xc0, !PT ;  /* 0x000000f80909a812 */ /* 0x000fca00078ec0ff */
        /* <DEDUP_REMOVED lines=9> */
[----:B------:R-:W1:Y:S01]  /*1800*/  S2UR UR5, SR_CgaCtaId ;  /* 0x00000000000579c3 */ /* 0x000e620000008800 */
[----:B------:R-:W-:Y:S01]  /*1810*/  UMOV UR4, 0x400 ;  /* 0x0000040000047882 */ /* 0x000fe20000000000 */
[C---:B------:R-:W-:Y:S02]  /*1820*/  ISETP.GT.U32.AND P1, PT, R28.reuse, 0x20, PT ;  /* 0x000000201c00780c */ /* 0x040fe40003f24070 */
[C---:B------:R-:W-:Y:S02]  /*1830*/  ISETP.GT.U32.AND P2, PT, R28.reuse, 0x40, PT ;  /* 0x000000401c00780c */ /* 0x040fe40003f44070 */
[C---:B------:R-:W-:Y:S02]  /*1840*/  ISETP.GT.U32.AND P3, PT, R28.reuse, 0x80, PT ;  /* 0x000000801c00780c */ /* 0x040fe40003f64070 */
[C---:B------:R-:W-:Y:S02]  /*1850*/  ISETP.GT.U32.AND P5, PT, R28.reuse, 0x180, PT ;  /* 0x000001801c00780c */ /* 0x040fe40003fa4070 */
[----:B------:R-:W-:Y:S01]  /*1860*/  ISETP.GT.U32.AND P6, PT, R28, 0x1a0, PT ;  /* 0x000001a01c00780c */ /* 0x000fe20003fc4070 */
[----:B-1----:R-:W-:-:S09]  /*1870*/  ULEA UR4, UR5, UR4, 0x18 ;  /* 0x0000000405047291 */ /* 0x002fd2000f8ec0ff */
[----:B------:R-:W1:Y:S04]  /*1880*/  LDS.64 R12, [UR4+0x18] ;  /* 0x00001804ff0c7984 */ /* 0x000e680008000a00 */
[----:B------:R-:W2:Y:S04]  /*1890*/  LDS.128 R16, [UR4+0x20] ;  /* 0x00002004ff107984 */ /* 0x000ea80008000c00 */
[----:B------:R-:W3:Y:S04]  /*18a0*/  LDS.128 R4, [UR4+0x30] ;  /* 0x00003004ff047984 */ /* 0x000ee80008000c00 */
[----:B0-----:R-:W0:Y:S04]  /*18b0*/  LDS.128 R8, [UR4+0x40] ;  /* 0x00004004ff087984 */ /* 0x001e280008000c00 */
[----:B------:R-:W-:Y:S01]  /*18c0*/  LDS.128 R24, [UR4+0x80] ;  /* 0x00008004ff187984 */ /* 0x000fe20008000c00 */
[----:B-1----:R-:W-:-:S02]  /*18d0*/  SEL R22, R12, RZ, P1 ;  /* 0x000000ff0c167207 */ /* 0x002fc40000800000 */
[----:B------:R-:W-:Y:S02]  /*18e0*/  SEL R23, R13, RZ, P1 ;  /* 0x000000ff0d177207 */ /* 0x000fe40000800000 */
[----:B--2---:R-:W-:Y:S01]  /*18f0*/  SEL R21, R16, RZ, P2 ;  /* 0x000000ff10157207 */ /* 0x004fe20001000000 */
[----:B------:R-:W1:Y:S01]  /*1900*/  LDS.128 R12, [UR4+0x50] ;  /* 0x00005004ff0c7984 */ /* 0x000e620008000c00 */
[----:B------:R-:W-:Y:S02]  /*1910*/  ISETP.GT.U32.AND P1, PT, R28, 0x60, PT ;  /* 0x000000601c00780c */ /* 0x000fe40003f24070 */
[----:B------:R-:W-:Y:S02]  /*1920*/  SEL R20, R17, RZ, P2 ;  /* 0x000000ff11147207 */ /* 0x000fe40001000000 */
[----:B------:R-:W-:Y:S02]  /*1930*/  IADD3 R16, P2, P4, R21, R22, R2 ;  /* 0x0000001615107210 */ /* 0x000fe40007c5e002 */
[----:B------:R-:W-:-:S02]  /*1940*/  SEL R17, R18, RZ, P1 ;  /* 0x000000ff12117207 */ /* 0x000fc40000800000 */
[----:B---3--:R-:W-:Y:S02]  /*1950*/  SEL R4, R4, RZ, P3 ;  /* 0x000000ff04047207 */ /* 0x008fe40001800000 */
[----:B------:R-:W-:Y:S02]  /*1960*/  IADD3.X R20, PT, PT, R20, R23, R3, P2, P4 ;  /* 0x0000001714147210 */ /* 0x000fe400017e8403 */
[----:B------:R-:W-:Y:S02]  /*1970*/  SEL R3, R5, RZ, P3 ;  /* 0x000000ff05037207 */ /* 0x000fe40001800000 */
[----:B------:R-:W-:Y:S02]  /*1980*/  SEL R2, R19, RZ, P1 ;  /* 0x000000ff13027207 */ /* 0x000fe40000800000 */
[----:B------:R-:W-:Y:S02]  /*1990*/  IADD3 R4, P3, P4, R4, R16, R17 ;  /* 0x0000001004047210 */ /* 0x000fe40007c7e011 */
[----:B------:R-:W2:Y:S01]  /*19a0*/  LDS.128 R16, [UR4+0x60] ;  /* 0x00006004ff107984 */ /* 0x000ea20008000c00 */
[----:B------:R-:W-:-:S02]  /*19b0*/  ISETP.GT.U32.AND P1, PT, R28, 0xa0, PT ;  /* 0x000000a01c00780c */ /* 0x000fc40003f24070 */
[----:B------:R-:W-:Y:S02]  /*19c0*/  IADD3.X R3, PT, PT, R3, R20, R2, P3, P4 ;  /* 0x0000001403037210 */ /* 0x000fe40001fe8402 */
[----:B------:R-:W3:Y:S01]  /*19d0*/  LDS.128 R20, [UR4+0x70] ;  /* 0x00007004ff147984 */ /* 0x000ee20008000c00 */
[----:B------:R-:W-:Y:S02]  /*19e0*/  ISETP.GT.U32.AND P2, PT, R28, 0xc0, PT ;  /* 0x000000c01c00780c */ /* 0x000fe40003f44070 */
[----:B------:R-:W-:Y:S02]  /*19f0*/  SEL R5, R6, RZ, P1 ;  /* 0x000000ff06057207 */ /* 0x000fe40000800000 */
[----:B0-----:R-:W-:Y:S02]  /*1a00*/  SEL R2, R8, RZ, P2 ;  /* 0x000000ff08027207 */ /* 0x001fe40001000000 */
[----:B------:R-:W-:Y:S02]  /*1a10*/  SEL R7, R7, RZ, P1 ;  /* 0x000000ff07077207 */ /* 0x000fe40000800000 */
[----:B------:R-:W-:-:S02]  /*1a20*/  ISETP.GT.U32.AND P1, PT, R28, 0xe0, PT ;  /* 0x000000e01c00780c */ /* 0x000fc40003f24070 */
[----:B------:R-:W-:Y:S02]  /*1a30*/  IADD3 R2, P3, P4, R2, R4, R5 ;  /* 0x0000000402027210 */ /* 0x000fe40007c7e005 */
[----:B------:R-:W-:Y:S02]  /*1a40*/  SEL R6, R9, RZ, P2 ;  /* 0x000000ff09067207 */ /* 0x000fe40001000000 */
[----:B------:R-:W-:Y:S02]  /*1a50*/  ISETP.GT.U32.AND P2, PT, R28, 0x100, PT ;  /* 0x000001001c00780c */ /* 0x000fe40003f44070 */
[----:B------:R-:W-:Y:S02]  /*1a60*/  SEL R4, R10, RZ, P1 ;  /* 0x000000ff0a047207 */ /* 0x000fe40000800000 */
[----:B------:R-:W-:Y:S02]  /*1a70*/  SEL R10, R11, RZ, P1 ;  /* 0x000000ff0b0a7207 */ /* 0x000fe40000800000 */
[----:B------:R-:W-:-:S02]  /*1a80*/  ISETP.GT.U32.AND P1, PT, R28, 0x120, PT ;  /* 0x000001201c00780c */ /* 0x000fc40003f24070 */
[----:B------:R-:W-:Y:S02]  /*1a90*/  IADD3.X R6, PT, PT, R6, R3, R7, P3, P4 ;  /* 0x0000000306067210 */ /* 0x000fe40001fe8407 */
[----:B-1----:R-:W-:Y:S02]  /*1aa0*/  SEL R3, R12, RZ, P2 ;  /* 0x000000ff0c037207 */ /* 0x002fe40001000000 */
[----:B------:R-:W-:Y:S02]  /*1ab0*/  SEL R7, R13, RZ, P2 ;  /* 0x000000ff0d077207 */ /* 0x000fe40001000000 */
[----:B------:R-:W-:Y:S02]  /*1ac0*/  ISETP.GT.U32.AND P2, PT, R28, 0x140, PT ;  /* 0x000001401c00780c */ /* 0x000fe40003f44070 */
[----:B------:R-:W-:Y:S02]  /*1ad0*/  SEL R5, R14, RZ, P1 ;  /* 0x000000ff0e057207 */ /* 0x000fe40000800000 */
[----:B------:R-:W-:-:S02]  /*1ae0*/  SEL R15, R15, RZ, P1 ;  /* 0x000000ff0f0f7207 */ /* 0x000fc40000800000 */
[----:B------:R-:W-:Y:S02]  /*1af0*/  ISETP.GT.U32.AND P1, PT, R28, 0x160, PT ;  /* 0x000001601c00780c */ /* 0x000fe40003f24070 */
[----:B------:R-:W-:Y:S02]  /*1b00*/  IADD3 R4, P3, P4, R3, R2, R4 ;  /* 0x0000000203047210 */ /* 0x000fe40007c7e004 */
[----:B--2---:R-:W-:Y:S02]  /*1b10*/  SEL R2, R16, RZ, P2 ;  /* 0x000000ff10027207 */ /* 0x004fe40001000000 */
[----:B------:R-:W-:Y:S02]  /*1b20*/  SEL R3, R18, RZ, P1 ;  /* 0x000000ff12037207 */ /* 0x000fe40000800000 */
[----:B------:R-:W-:Y:S02]  /*1b30*/  IADD3.X R7, PT, PT, R7, R6, R10, P3, P4 ;  /* 0x0000000607077210 */ /* 0x000fe40001fe840a */
[----:B------:R-:W-:-:S02]  /*1b40*/  SEL R18, R19, RZ, P1 ;  /* 0x000000ff13127207 */ /* 0x000fc40000800000 */
[----:B------:R-:W-:Y:S02]  /*1b50*/  SEL R6, R17, RZ, P2 ;  /* 0x000000ff11067207 */ /* 0x000fe40001000000 */
[----:B------:R-:W-:Y:S02]  /*1b60*/  IADD3 R2, P1, P3, R2, R4, R5 ;  /* 0x0000000402027210 */ /* 0x000fe40007b3e005 */
[----:B---3--:R-:W-:Y:S02]  /*1b70*/  SEL R4, R20, RZ, P5 ;  /* 0x000000ff14047207 */ /* 0x008fe40002800000 */
[----:B------:R-:W-:Y:S02]  /*1b80*/  ISETP.GT.U32.AND P2, PT, R28, 0x1c0, PT ;  /* 0x000001c01c00780c */ /* 0x000fe40003f44070 */
[----:B------:R-:W-:Y:S02]  /*1b90*/  IADD3.X R6, PT, PT, R6, R7, R15, P1, P3 ;  /* 0x0000000706067210 */ /* 0x000fe40000fe640f */
[----:B------:R-:W-:-:S02]  /*1ba0*/  IADD3 R4, P3, P4, R4, R2, R3 ;  /* 0x0000000204047210 */ /* 0x000fc40007c7e003 */
[----:B------:R-:W-:Y:S02]  /*1bb0*/  SEL R2, R22, RZ, P6 ;  /* 0x000000ff16027207 */ /* 0x000fe40003000000 */
[----:B------:R-:W-:Y:S02]  /*1bc0*/  SEL R3, R24, RZ, P2 ;  /* 0x000000ff18037207 */ /* 0x000fe40001000000 */
[----:B------:R-:W-:Y:S02]  /*1bd0*/  ISETP.GT.U32.AND P1, PT, R28, 0x1e0, PT ;  /* 0x000001e01c00780c */ /* 0x000fe40003f24070 */
[----:B------:R-:W-:Y:S02]  /*1be0*/  SEL R5, R21, RZ, P5 ;  /* 0x000000ff15057207 */ /* 0x000fe40002800000 */
[----:B------:R-:W-:Y:S02]  /*1bf0*/  SEL R23, R23, RZ, P6 ;  /* 0x000000ff17177207 */ /* 0x000fe40003000000 */
[----:B------:R-:W-:-:S02]  /*1c00*/  IADD3 R3, P5, P6, R3, R4, R2 ;  /* 0x0000000403037210 */ /* 0x000fc40007ebe002 */
[----:B------:R-:W-:Y:S02]  /*1c10*/  SEL R2, R26, RZ, P1 ;  /* 0x000000ff1a027207 */ /* 0x000fe40000800000 */
[----:B------:R-:W-:Y:S02]  /*1c20*/  IADD3.X R5, PT, PT, R5, R6, R18, P3, P4 ;  /* 0x0000000605057210 */ /* 0x000fe40001fe8412 */
[----:B------:R-:W-:Y:S02]  /*1c30*/  SEL R4, R25, RZ, P2 ;  /* 0x000000ff19047207 */ /* 0x000fe40001000000 */
[----:B------:R-:W-:Y:S02]  /*1c40*/  IADD3 R2, P2, PT, R2, R3, RZ ;  /* 0x0000000302027210 */ /* 0x000fe40007f5e0ff */
[----:B------:R-:W-:Y:S02]  /*1c50*/  SEL R3, R27, RZ, P1 ;  /* 0x000000ff1b037207 */ /* 0x000fe40000800000 */
[----:B------:R-:W-:-:S05]  /*1c60*/  IADD3.X R4, PT, PT, R4, R5, R23, P5, P6 ;  /* 0x0000000504047210 */ /* 0x000fca0002fec417 */
[----:B------:R-:W-:Y:S01]  /*1c70*/  IMAD.X R3, R3, 0x1, R4, P2 ;  /* 0x0000000103037824 */ /* 0x000fe200010e0604 */
[----:B------:R-:W-:Y:S06]  /*1c80*/  BRA `(.L_x_191) ;  /* 0x0000001800387947 */ /* 0x000fec0003800000 */
.L_x_176:
[----:B------:R-:W0:Y:S01]  /*1c90*/  S2R R5, SR_TID.X ;  /* 0x0000000000057919 */ /* 0x000e220000002100 */
[----:B------:R-:W1:Y:S01]  /*1ca0*/  LDC.64 R6, c[0x0][0x380] ;  /* 0x0000e000ff067b82 */ /* 0x000e620000000a00 */
[----:B0-----:R-:W-:-:S04]  /*1cb0*/  IMAD R19, R0, 0xe00, R5 ;  /* 0x00000e0000137824 */ /* 0x001fc800078e0205 */
        /* <DEDUP_REMOVED lines=9> */
[----:B---3--:R-:W-:Y:S02]  /*1d50*/  DSETP.GT.AND P3, PT, R10, RZ, PT ;  /* 0x000000ff0a00722a */ /* 0x008fe40003f64000 */
[----:B----4-:R-:W-:Y:S02]  /*1d60*/  DSETP.GT.AND P4, PT, R12, RZ, PT ;  /* 0x000000ff0c00722a */ /* 0x010fe40003f84000 */
[----:B-----5:R-:W-:Y:S01]  /*1d70*/  DSETP.GT.AND P0, PT, R16, RZ, PT ;  /* 0x000000ff1000722a */ /* 0x020fe20003f04000 */
[----:B------:R-:W-:Y:S01]  /*1d80*/  SEL R10, RZ, 0x1, !P2 ;  /* 0x00000001ff0a7807 */ /* 0x000fe20005000000 */
[----:B------:R-:W-:Y:S01]  /*1d90*/  DSETP.GT.AND P1, PT, R14, RZ, PT ;  /* 0x000000ff0e00722a */ /* 0x000fe20003f24000 */
[----:B------:R-:W-:Y:S02]  /*1da0*/  SEL R11, RZ, 0x1, !P3 ;  /* 0x00000001ff0b7807 */ /* 0x000fe40005800000 */
[----:B------:R-:W-:Y:S01]  /*1db0*/  SEL R20, RZ, 0x1, !P4 ;  /* 0x00000001ff147807 */ /* 0x000fe20006000000 */
[----:B------:R-:W-:Y:S01]  /*1dc0*/  DSETP.GT.AND P5, PT, R8, RZ, PT ;  /* 0x000000ff0800722a */ /* 0x000fe20003fa4000 */
[----:B------:R-:W-:Y:S01]  /*1dd0*/  SEL R9, RZ, 0x1, !P0 ;  /* 0x00000001ff097807 */ /* 0x000fe20004000000 */
[----:B------:R-:W-:Y:S01]  /*1de0*/  DSETP.GT.AND P4, PT, R6, RZ, PT ;  /* 0x000000ff0600722a */ /* 0x000fe20003f84000 */
[----:B------:R-:W-:-:S02]  /*1df0*/  ISETP.GE.U32.AND P0, PT, R28, R4, PT ;  /* 0x000000041c00720c */ /* 0x000fc40003f06070 */
[----:B------:R-:W-:Y:S02]  /*1e00*/  IADD3 R20, P3, P2, R20, R11, R10 ;  /* 0x0000000b14147210 */ /* 0x000fe40007a7e00a */
[----:B------:R-:W-:Y:S02]  /*1e10*/  SEL R8, RZ, 0x1, !P1 ;  /* 0x00000001ff087807 */ /* 0x000fe40004800000 */
[----:B------:R-:W-:Y:S02]  /*1e20*/  SEL R6, RZ, 0x1, !P4 ;  /* 0x00000001ff067807 */ /* 0x000fe40006000000 */
[----:B------:R-:W-:Y:S02]  /*1e30*/  SEL R7, RZ, 0x1, !P5 ;  /* 0x00000001ff077807 */ /* 0x000fe40006800000 */
[----:B------:R-:W-:Y:S02]  /*1e40*/  IADD3 R20, P1, P4, R9, R20, R8 ;  /* 0x0000001409147210 */ /* 0x000fe40007c3e008 */
[----:B------:R-:W-:-:S02]  /*1e50*/  IADD3.X R21, PT, PT, RZ, RZ, RZ, P3, P2 ;  /* 0x000000ffff157210 */ /* 0x000fc40001fe44ff */
[----:B------:R-:W-:Y:S02]  /*1e60*/  IADD3 R20, P2, P3, R7, R20, R6 ;  /* 0x0000001407147210 */ /* 0x000fe40007b5e006 */
[----:B------:R-:W-:-:S04]  /*1e70*/  IADD3.X R21, PT, PT, RZ, R21, RZ, P1, P4 ;  /* 0x00000015ff157210 */ /* 0x000fc80000fe84ff */
[----:B------:R-:W-:Y:S01]  /*1e80*/  IADD3.X R21, PT, PT, RZ, R21, RZ, P2, P3 ;  /* 0x00000015ff157210 */ /* 0x000fe200017e64ff */
[----:B------:R-:W-:Y:S06]  /*1e90*/  @!P0 BRA `(.L_x_192) ;  /* 0x00000010008c8947 */ /* 0x000fec0003800000 */
[----:B------:R-:W-:Y:S01]  /*1ea0*/  IMAD.IADD R29, R0, 0x1, R3 ;  /* 0x00000001001d7824 */ /* 0x000fe200078e0203 */
[----:B------:R-:W0:Y:S01]  /*1eb0*/  LDC R24, c[0x0][0x3b0] ;  /* 0x0000ec00ff187b82 */ /* 0x000e220000000800 */
[----:B------:R-:W-:Y:S01]  /*1ec0*/  VIADD R28, R2, 0xfffff200 ;  /* 0xfffff200021c7836 */ /* 0x000fe20000000000 */
[----:B------:R-:W-:Y:S01]  /*1ed0*/  LOP3.LUT R3, RZ, R5, RZ, 0x33, !PT ;  /* 0x00000005ff037212 */ /* 0x000fe200078e33ff */
[----:B------:R-:W-:Y:S01]  /*1ee0*/  IMAD R29, R29, 0xe00, RZ ;  /* 0x00000e001d1d7824 */ /* 0x000fe200078e02ff */
[----:B------:R-:W1:Y:S02]  /*1ef0*/  LDCU.64 UR8, c[0x0][0x380] ;  /* 0x00007000ff0877ac */ /* 0x000e640008000a00 */
[----:B------:R-:W-:Y:S01]  /*1f00*/  IADD3 R3, PT, PT, -R4, R2, R3 ;  /* 0x0000000204037210 */ /* 0x000fe20007ffe103 */
[----:B------:R-:W-:Y:S01]  /*1f10*/  IMAD.MOV.U32 R6, RZ, RZ, R29 ;  /* 0x000000ffff067224 */ /* 0x000fe200078e001d */
[C---:B------:R-:W-:Y:S01]  /*1f20*/  ISETP.GT.U32.AND P0, PT, R29.reuse, R28, PT ;  /* 0x0000001c1d00720c */ /* 0x040fe20003f04070 */
[----:B------:R-:W-:Y:S01]  /*1f30*/  UMOV UR4, URZ ;  /* 0x000000ff00047c82 */ /* 0x000fe20008000000 */
[----:B------:R-:W-:Y:S01]  /*1f40*/  IADD3 R25, PT, PT, R29, 0x1000, R5 ;  /* 0x000010001d197810 */ /* 0x000fe20007ffe005 */
[----:B------:R-:W-:-:S02]  /*1f50*/  IMAD R3, R0, -0xe00, R3 ;  /* 0xfffff20000037824 */ /* 0x000fc400078e0203 */
[----:B------:R-:W-:-:S08]  /*1f60*/  IMAD.MOV.U32 R7, RZ, RZ, R29 ;  /* 0x000000ffff077224 */ /* 0x000fd000078e001d */
[----:B------:R-:W-:Y:S05]  /*1f70*/  @P0 BRA `(.L_x_193) ;  /* 0x0000000000b00947 */ /* 0x000fea0003800000 */
.L_x_194:
[----:B------:R-:W-:-:S05]  /*1f80*/  IADD3 R2, P0, PT, R5, R7, RZ ;  /* 0x0000000705027210 */ /* 0x000fca0007f1e0ff */
[----:B------:R-:W-:Y:S01]  /*1f90*/  IMAD.X R9, RZ, RZ, RZ, P0 ;  /* 0x000000ffff097224 */ /* 0x000fe200000e06ff */
[----:B-1----:R-:W-:-:S04]  /*1fa0*/  LEA R26, P0, R2, UR8, 0x3 ;  /* 0x00000008021a7c11 */ /* 0x002fc8000f8018ff */
        /* <DEDUP_REMOVED lines=18> */
[----:B------:R-:W-:Y:S01]  /*20d0*/  DSETP.GT.AND P5, PT, R16, RZ, PT ;  /* 0x000000ff1000722a */ /* 0x000fe20003fa4000 */
[----:B------:R-:W-:Y:S02]  /*20e0*/  IADD3.X R21, PT, PT, RZ, R21, RZ, P1, P0 ;  /* 0x00000015ff157210 */ /* 0x000fe40000fe04ff */
[----:B------:R-:W-:Y:S01]  /*20f0*/  IADD3 R20, P2, P3, R9, R20, R2 ;  /* 0x0000001409147210 */ /* 0x000fe20007b5e002 */
[----:B0-----:R-:W-:Y:S01]  /*2100*/  IMAD.MOV.U32 R2, RZ, RZ, R24 ;  /* 0x000000ffff027224 */ /* 0x001fe200078e0018 */
[----:B------:R-:W-:Y:S01]  /*2110*/  SEL R8, RZ, 0x1, !P4 ;  /* 0x00000001ff087807 */ /* 0x000fe20006000000 */
[----:B------:R-:W-:Y:S01]  /*2120*/  DSETP.GT.AND P6, PT, R18, RZ, PT ;  /* 0x000000ff1200722a */ /* 0x000fe20003fc4000 */
[----:B------:R-:W-:-:S02]  /*2130*/  SEL R9, RZ, 0x1, !P5 ;  /* 0x00000001ff097807 */ /* 0x000fc40006800000 */
[----:B------:R-:W-:Y:S02]  /*2140*/  IADD3.X R21, PT, PT, RZ, R21, RZ, P2, P3 ;  /* 0x00000015ff157210 */ /* 0x000fe400017e64ff */
[----:B------:R-:W-:Y:S01]  /*2150*/  IADD3 R20, P5, P4, R9, R20, R8 ;  /* 0x0000001409147210 */ /* 0x000fe20007cbe008 */
[----:B------:R-:W-:Y:S01]  /*2160*/  IMAD.IADD R9, R2, 0x1, -R7 ;  /* 0x0000000102097824 */ /* 0x000fe200078e0a07 */
[----:B------:R-:W-:Y:S02]  /*2170*/  SEL R11, RZ, 0x1, !P6 ;  /* 0x00000001ff0b7807 */ /* 0x000fe40007000000 */
[----:B------:R-:W-:Y:S02]  /*2180*/  IADD3.X R21, PT, PT, RZ, R21, RZ, P5, P4 ;  /* 0x00000015ff157210 */ /* 0x000fe40002fe84ff */
[----:B------:R-:W-:Y:S02]  /*2190*/  ISETP.GE.U32.AND P0, PT, R9, R4, PT ;  /* 0x000000040900720c */ /* 0x000fe40003f06070 */
[----:B------:R-:W-:-:S05]  /*21a0*/  IADD3 R20, P1, PT, R20, R11, RZ ;  /* 0x0000000b14147210 */ /* 0x000fca0007f3e0ff */
[----:B------:R-:W-:-:S06]  /*21b0*/  IMAD.X R21, RZ, RZ, R21, P1 ;  /* 0x000000ffff157224 */ /* 0x000fcc00008e0615 */
[----:B------:R-:W-:Y:S05]  /*21c0*/  @!P0 BRA `(.L_x_192) ;  /* 0x0000000c00c08947 */ /* 0x000fea0003800000 */
[C---:B------:R-:W-:Y:S01]  /*21d0*/  IMAD.IADD R7, R4.reuse, 0x1, R7 ;  /* 0x0000000104077824 */ /* 0x040fe200078e0207 */
[----:B------:R-:W-:Y:S01]  /*21e0*/  UIADD3 UR4, UPT, UPT, UR4, 0x1, URZ ;  /* 0x0000000104047890 */ /* 0x000fe2000fffe0ff */
[C---:B------:R-:W-:Y:S02]  /*21f0*/  IMAD.IADD R6, R4.reuse, 0x1, R6 ;  /* 0x0000000104067824 */ /* 0x040fe400078e0206 */
[----:B------:R-:W-:Y:S01]  /*2200*/  IMAD.IADD R3, R3, 0x1, -R4 ;  /* 0x0000000103037824 */ /* 0x000fe200078e0a04 */
[----:B------:R-:W-:Y:S01]  /*2210*/  ISETP.GT.U32.AND P0, PT, R7, R28, PT ;  /* 0x0000001c0700720c */ /* 0x000fe20003f04070 */
[----:B------:R-:W-:-:S12]  /*2220*/  IMAD.IADD R25, R4, 0x1, R25 ;  /* 0x0000000104197824 */ /* 0x000fd800078e0219 */
[----:B------:R-:W-:Y:S05]  /*2230*/  @!P0 BRA `(.L_x_194) ;  /* 0xfffffffc00508947 */ /* 0x000fea000383ffff */
.L_x_193:
[----:B------:R-:W-:Y:S01]  /*2240*/  IMAD.IADD R4, R2, 0x1, -R7 ;  /* 0x0000000102047824 */ /* 0x000fe200078e0a07 */
[----:B------:R-:W-:Y:S04]  /*2250*/  BSSY.RECONVERGENT B1, `(.L_x_192) ;  /* 0x00000e7000017945 */ /* 0x000fe80003800200 */
[----:B------:R-:W-:-:S04]  /*2260*/  ISETP.GE.AND P0, PT, R5, R4, PT ;  /* 0x000000040500720c */ /* 0x000fc80003f06270 */
[----:B------:R-:W-:-:S13]  /*2270*/  ISETP.GE.U32.OR P0, PT, R7, R2, P0 ;  /* 0x000000020700720c */ /* 0x000fda0000706470 */
[----:B------:R-:W-:Y:S05]  /*2280*/  @P0 BRA `(.L_x_195) ;  /* 0x0000000c008c0947 */ /* 0x000fea0003800000 */
[----:B------:R-:W2:Y:S01]  /*2290*/  LDC R9, c[0x0][0x3b4] ;  /* 0x0000ed00ff097b82 */ /* 0x000ea20000000800 */
[----:B------:R-:W-:Y:S01]  /*22a0*/  LOP3.LUT R4, RZ, R5, RZ, 0x33, !PT ;  /* 0x00000005ff047212 */ /* 0x000fe200078e33ff */
[----:B------:R-:W-:Y:S03]  /*22b0*/  BSSY.RECONVERGENT B2, `(.L_x_196) ;  /* 0x0000075000027945 */ /* 0x000fe60003800200 */
[----:B------:R-:W-:Y:S01]  /*22c0*/  IADD3 R2, PT, PT, -R29, R2, R4 ;  /* 0x000000021d027210 */ /* 0x000fe20007ffe104 */
[----:B------:R-:W-:Y:S02]  /*22d0*/  IMAD.MOV.U32 R4, RZ, RZ, R5 ;  /* 0x000000ffff047224 */ /* 0x000fe400078e0005 */
[----:B--2---:R-:W-:-:S04]  /*22e0*/  IMAD R9, R9, UR4, RZ ;  /* 0x0000000409097c24 */ /* 0x004fc8000f8e02ff */
[----:B------:R-:W-:-:S05]  /*22f0*/  IMAD R2, R9, -0xe00, R2 ;  /* 0xfffff20009027824 */ /* 0x000fca00078e0202 */
[C---:B------:R-:W-:Y:S02]  /*2300*/  ISETP.GE.U32.AND P0, PT, R2.reuse, 0x1e00, PT ;  /* 0x00001e000200780c */ /* 0x040fe40003f06070 */
[----:B------:R-:W-:-:S04]  /*2310*/  LEA.HI R22, R2, 0x1, RZ, 0x17 ;  /* 0x0000000102167811 */ /* 0x000fc800078fb8ff */
[----:B------:R-:W-:-:S07]  /*2320*/  LOP3.LUT R23, R22, 0xf, RZ, 0xc0, !PT ;  /* 0x0000000f16177812 */ /* 0x000fce00078ec0ff */
[----:B------:R-:W-:Y:S05]  /*2330*/  @!P0 BRA `(.L_x_197) ;  /* 0x0000000400b08947 */ /* 0x000fea0003800000 */
[----:B------:R-:W2:Y:S01]  /*2340*/  LDC.64 R10, c[0x0][0x380] ;  /* 0x0000e000ff0a7b82 */ /* 0x000ea20000000a00 */
[----:B------:R-:W-:Y:S01]  /*2350*/  LEA.HI R2, R3, 0x1, RZ, 0x17 ;  /* 0x0000000103027811 */ /* 0x000fe200078fb8ff */
[----:B------:R-:W-:Y:S01]  /*2360*/  BSSY.RECONVERGENT B3, `(.L_x_198) ;  /* 0x0000068000037945 */ /* 0x000fe20003800200 */
[----:B------:R-:W-:Y:S02]  /*2370*/  LOP3.LUT R4, R5, 0x1000, RZ, 0xfc, !PT ;  /* 0x0000100005047812 */ /* 0x000fe400078efcff */
[----:B------:R-:W-:-:S05]  /*2380*/  LOP3.LUT R2, R2, 0xfffff0, RZ, 0xc0, !PT ;  /* 0x00fffff002027812 */ /* 0x000fca00078ec0ff */
[----:B------:R-:W-:-:S07]  /*2390*/  IMAD.MOV R2, RZ, RZ, -R2 ;  /* 0x000000ffff027224 */ /* 0x000fce00078e0a02 */
.L_x_199:
[C---:B------:R-:W-:Y:S02]  /*23a0*/  VIADD R17, R25.reuse, 0xfffff000 ;  /* 0xfffff00019117836 */ /* 0x040fe40000000000 */
[----:B------:R-:W-:Y:S02]  /*23b0*/  VIADD R9, R25, 0xfffff200 ;  /* 0xfffff20019097836 */ /* 0x000fe40000000000 */
[----:B--2---:R-:W-:-:S04]  /*23c0*/  IMAD.WIDE.U32 R16, R17, 0x8, R10 ;  /* 0x0000000811107825 */ /* 0x004fc800078e000a */
[--C-:B------:R-:W-:Y:S02]  /*23d0*/  IMAD.WIDE.U32 R8, R9, 0x8, R10.reuse ;  /* 0x0000000809087825 */ /* 0x100fe400078e000a */
[----:B------:R-:W2:Y:S04]  /*23e0*/  LDG.E.64 R16, desc[UR6][R16.64] ;  /* 0x0000000610107981 */ /* 0x000ea8000c1e1b00 */
[----:B------:R-:W3:Y:S01]  /*23f0*/  LDG.E.64 R8, desc[UR6][R8.64] ;  /* 0x0000000608087981 */ /* 0x000ee2000c1e1b00 */
[C---:B------:R-:W-:Y:S02]  /*2400*/  VIADD R15, R25.reuse, 0xfffff400 ;  /* 0xfffff400190f7836 */ /* 0x040fe40000000000 */
[----:B------:R-:W-:Y:S02]  /*2410*/  VIADD R13, R25, 0xfffff600 ;  /* 0xfffff600190d7836 */ /* 0x000fe40000000000 */
[----:B------:R-:W-:-:S04]  /*2420*/  IMAD.WIDE.U32 R14, R15, 0x8, R10 ;  /* 0x000000080f0e7825 */ /* 0x000fc800078e000a */
[--C-:B------:R-:W-:Y:S02]  /*2430*/  IMAD.WIDE.U32 R12, R13, 0x8, R10.reuse ;  /* 0x000000080d0c7825 */ /* 0x100fe400078e000a */
[----:B------:R-:W4:Y:S04]  /*2440*/  LDG.E.64 R14, desc[UR6][R14.64] ;  /* 0x000000060e0e7981 */ /* 0x000f28000c1e1b00 */
[----:B------:R-:W5:Y:S01]  /*2450*/  LDG.E.64 R12, desc[UR6][R12.64] ;  /* 0x000000060c0c7981 */ /* 0x000f62000c1e1b00 */
[C---:B------:R-:W-:Y:S02]  /*2460*/  VIADD R27, R25.reuse, 0xfffff800 ;  /* 0xfffff800191b7836 */ /* 0x040fe40000000000 */
[----:B------:R-:W-:Y:S02]  /*2470*/  VIADD R19, R25, 0xfffffa00 ;  /* 0xfffffa0019137836 */ /* 0x000fe40000000000 */
[----:B------:R-:W-:-:S04]  /*2480*/  IMAD.WIDE.U32 R26, R27, 0x8, R10 ;  /* 0x000000081b1a7825 */ /* 0x000fc800078e000a */
[----:B------:R-:W-:Y:S02]  /*2490*/  IMAD.WIDE.U32 R18, R19, 0x8, R10 ;  /* 0x0000000813127825 */ /* 0x000fe400078e000a */
[----:B------:R-:W5:Y:S04]  /*24a0*/  LDG.E.64 R26, desc[UR6][R26.64] ;  /* 0x000000061a1a7981 */ /* 0x000f68000c1e1b00 */
[----:B------:R-:W5:Y:S01]  /*24b0*/  LDG.E.64 R18, desc[UR6][R18.64] ;  /* 0x0000000612127981 */ /* 0x000f62000c1e1b00 */
[----:B--2---:R-:W-:Y:S01]  /*24c0*/  DSETP.GT.AND P0, PT, R16, RZ, PT ;  /* 0x000000ff1000722a */ /* 0x004fe20003f04000 */
[C---:B------:R-:W-:Y:S01]  /*24d0*/  VIADD R17, R25.reuse, 0xfffffc00 ;  /* 0xfffffc0019117836 */ /* 0x040fe20000000000 */
[----:B---3--:R-:W-:Y:S01]  /*24e0*/  DSETP.GT.AND P1, PT, R8, RZ, PT ;  /* 0x000000ff0800722a */ /* 0x008fe20003f24000 */
[----:B------:R-:W-:-:S02]  /*24f0*/  VIADD R9, R25, 0xfffffe00 ;  /* 0xfffffe0019097836 */ /* 0x000fc40000000000 */
[----:B------:R-:W-:-:S04]  /*2500*/  IMAD.WIDE.U32 R16, R17, 0x8, R10 ;  /* 0x0000000811107825 */ /* 0x000fc800078e000a */
[--C-:B------:R-:W-:Y:S02]  /*2510*/  IMAD.WIDE.U32 R8, R9, 0x8, R10.reuse ;  /* 0x0000000809087825 */ /* 0x100fe400078e000a */
[----:B------:R-:W2:Y:S04]  /*2520*/  LDG.E.64 R16, desc[UR6][R16.64] ;  /* 0x0000000610107981 */ /* 0x000ea8000c1e1b00 */
[----:B------:R-:W3:Y:S01]  /*2530*/  LDG.E.64 R8, desc[UR6][R8.64] ;  /* 0x0000000608087981 */ /* 0x000ee2000c1e1b00 */
[----:B----4-:R-:W-:Y:S02]  /*2540*/  DSETP.GT.AND P3, PT, R14, RZ, PT ;  /* 0x000000ff0e00722a */ /* 0x010fe40003f64000 */
[----:B-----5:R-:W-:Y:S01]  /*2550*/  DSETP.GT.AND P4, PT, R12, RZ, PT ;  /* 0x000000ff0c00722a */ /* 0x020fe20003f84000 */
[----:B------:R-:W-:-:S04]  /*2560*/  IMAD.WIDE.U32 R14, R25, 0x8, R10 ;  /* 0x00000008190e7825 */ /* 0x000fc800078e000a */
[----:B------:R-:W-:Y:S02]  /*2570*/  VIADD R13, R25, 0x200 ;  /* 0x00000200190d7836 */ /* 0x000fe40000000000 */
[----:B------:R-:W4:Y:S02]  /*2580*/  LDG.E.64 R14, desc[UR6][R14.64] ;  /* 0x000000060e0e7981 */ /* 0x000f24000c1e1b00 */
[----:B------:R-:W-:-:S06]  /*2590*/  IMAD.WIDE.U32 R12, R13, 0x8, R10 ;  /* 0x000000080d0c7825 */ /* 0x000fcc00078e000a */
[----:B------:R-:W5:Y:S01]  /*25a0*/  LDG.E.64 R12, desc[UR6][R12.64] ;  /* 0x000000060c0c7981 */ /* 0x000f62000c1e1b00 */
[----:B------:R-:W-:Y:S01]  /*25b0*/  DSETP.GT.AND P2, PT, R26, RZ, PT ;  /* 0x000000ff1a00722a */ /* 0x000fe20003f44000 */
[C---:B------:R-:W-:Y:S01]  /*25c0*/  VIADD R27, R25.reuse, 0x400 ;  /* 0x00000400191b7836 */ /* 0x040fe20000000000 */
[----:B------:R-:W-:Y:S01]  /*25d0*/  DSETP.GT.AND P5, PT, R18, RZ, PT ;  /* 0x000000ff1200722a */ /* 0x000fe20003fa4000 */
[----:B------:R-:W-:Y:S02]  /*25e0*/  VIADD R29, R25, 0x600 ;  /* 0x00000600191d7836 */ /* 0x000fe40000000000 */
[----:B------:R-:W-:Y:S01]  /*25f0*/  IMAD.WIDE.U32 R18, R27, 0x8, R10 ;  /* 0x000000081b127825 */ /* 0x000fe200078e000a */
[----:B------:R-:W-:Y:S02]  /*2600*/  SEL R27, RZ, 0x1, !P3 ;  /* 0x00000001ff1b7807 */ /* 0x000fe40005800000 */
[----:B------:R-:W-:-:S03]  /*2610*/  SEL R26, RZ, 0x1, !P4 ;  /* 0x00000001ff1a7807 */ /* 0x000fc60006000000 */
[----:B------:R-:W5:Y:S01]  /*2620*/  LDG.E.64 R18, desc[UR6][R18.64] ;  /* 0x0000000612127981 */ /* 0x000f62000c1e1b00 */
[----:B--2---:R-:W-:Y:S01]  /*2630*/  DSETP.GT.AND P6, PT, R16, RZ, PT ;  /* 0x000000ff1000722a */ /* 0x004fe20003fc4000 */
[----:B------:R-:W-:Y:S01]  /*2640*/  SEL R17, RZ, 0x1, !P0 ;  /* 0x00000001ff117807 */ /* 0x000fe20004000000 */
[----:B---3--:R-:W-:Y:S01]  /*2650*/  DSETP.GT.AND P0, PT, R8, RZ, PT ;  /* 0x000000ff0800722a */ /* 0x008fe20003f04000 */
[----:B------:R-:W-:Y:S01]  /*2660*/  SEL R16, RZ, 0x1, !P1 ;  /* 0x00000001ff107807 */ /* 0x000fe20004800000 */
[----:B------:R-:W-:-:S03]  /*2670*/  IMAD.WIDE.U32 R8, R29, 0x8, R10 ;  /* 0x000000081d087825 */ /* 0x000fc600078e000a */
[----:B------:R-:W-:-:S03]  /*2680*/  IADD3 R20, P1, P3, R16, R20, R17 ;  /* 0x0000001410147210 */ /* 0x000fc60007b3e011 */
[----:B------:R-:W2:Y:S01]  /*2690*/  LDG.E.64 R8, desc[UR6][R8.64] ;  /* 0x0000000608087981 */ /* 0x000ea2000c1e1b00 */
[----:B0-----:R-:W-:Y:S02]  /*26a0*/  IADD3.X R24, PT, PT, RZ, R21, RZ, P1, P3 ;  /* 0x00000015ff187210 */ /* 0x001fe40000fe64ff */
[----:B------:R-:W-:Y:S01]  /*26b0*/  IADD3 R26, P3, P4, R26, R20, R27 ;  /* 0x000000141a1a7210 */ /* 0x000fe20007c7e01b */
[----:B----4-:R-:W-:Y:S01]  /*26c0*/  DSETP.GT.AND P1, PT, R14, RZ, PT ;  /* 0x000000ff0e00722a */ /* 0x010fe20003f24000 */
[C---:B------:R-:W-:Y:S02]  /*26d0*/  VIADD R17, R25.reuse, 0x800 ;  /* 0x0000080019117836 */ /* 0x040fe40000000000 */
[----:B------:R-:W-:Y:S01]  /*26e0*/  VIADD R15, R25, 0xa00 ;  /* 0x00000a00190f7836 */ /* 0x000fe20000000000 */
[----:B------:R-:W-:Y:S01]  /*26f0*/  IADD3.X R24, PT, PT, RZ, R24, RZ, P3, P4 ;  /* 0x00000018ff187210 */ /* 0x000fe20001fe84ff */
[----:B------:R-:W-:Y:S01]  /*2700*/  IMAD.WIDE.U32 R16, R17, 0x8, R10 ;  /* 0x0000000811107825 */ /* 0x000fe200078e000a */
[----:B-----5:R-:W-:-:S03]  /*2710*/  DSETP.GT.AND P4, PT, R12, RZ, PT ;  /* 0x000000ff0c00722a */ /* 0x020fc60003f84000 */
[--C-:B------:R-:W-:Y:S02]  /*2720*/  IMAD.WIDE.U32 R14, R15, 0x8, R10.reuse ;  /* 0x000000080f0e7825 */ /* 0x100fe400078e000a */
[----:B------:R-:W3:Y:S02]  /*2730*/  LDG.E.64 R16, desc[UR6][R16.64] ;  /* 0x0000000610107981 */ /* 0x000ee4000c1e1b00 */
[C---:B------:R-:W-:Y:S02]  /*2740*/  VIADD R13, R25.reuse, 0xc00 ;  /* 0x00000c00190d7836 */ /* 0x040fe40000000000 */
[----:B------:R-:W-:Y:S01]  /*2750*/  VIADD R21, R25, 0xe00 ;  /* 0x00000e0019157836 */ /* 0x000fe20000000000 */
[----:B------:R-:W4:Y:S01]  /*2760*/  LDG.E.64 R14, desc[UR6][R14.64] ;  /* 0x000000060e0e7981 */ /* 0x000f22000c1e1b00 */
[----:B------:R-:W-:-:S04]  /*2770*/  IMAD.WIDE.U32 R12, R13, 0x8, R10 ;  /* 0x000000080d0c7825 */ /* 0x000fc800078e000a */
[----:B------:R-:W-:Y:S02]  /*2780*/  IMAD.WIDE.U32 R20, R21, 0x8, R10 ;  /* 0x0000000815147825 */ /* 0x000fe400078e000a */
[----:B------:R-:W5:Y:S04]  /*2790*/  LDG.E.64 R12, desc[UR6][R12.64] ;  /* 0x000000060c0c7981 */ /* 0x000f68000c1e1b00 */
[----:B------:R-:W5:Y:S01]  /*27a0*/  LDG.E.64 R20, desc[UR6][R20.64] ;  /* 0x0000000614147981 */ /* 0x000f62000c1e1b00 */
[----:B------:R-:W-:Y:S01]  /*27b0*/  DSETP.GT.AND P3, PT, R18, RZ, PT ;  /* 0x000000ff1200722a */ /* 0x000fe20003f64000 */
[----:B------:R-:W-:Y:S02]  /*27c0*/  SEL R18, RZ, 0x1, !P2 ;  /* 0x00000001ff127807 */ /* 0x000fe40005000000 */
[----:B------:R-:W-:Y:S01]  /*27d0*/  SEL R19, RZ, 0x1, !P6 ;  /* 0x00000001ff137807 */ /* 0x000fe20007000000 */
[----:B------:R-:W-:-:S02]  /*27e0*/  VIADD R2, R2, 0x10 ;  /* 0x0000001002027836 */ /* 0x000fc40000000000 */
[----:B------:R-:W-:Y:S02]  /*27f0*/  VIADD R4, R4, 0x2000 ;  /* 0x0000200004047836 */ /* 0x000fe40000000000 */
[----:B------:R-:W-:Y:S01]  /*2800*/  VIADD R25, R25, 0x2000 ;  /* 0x0000200019197836 */ /* 0x000fe20000000000 */
[----:B--2---:R-:W-:Y:S01]  /*2810*/  DSETP.GT.AND P2, PT, R8, RZ, PT ;  /* 0x000000ff0800722a */ /* 0x004fe20003f44000 */
[----:B------:R-:W-:Y:S02]  /*2820*/  SEL R9, RZ, 0x1, !P5 ;  /* 0x00000001ff097807 */ /* 0x000fe40006800000 */
[----:B------:R-:W-:Y:S02]  /*2830*/  SEL R8, RZ, 0x1, !P0 ;  /* 0x00000001ff087807 */ /* 0x000fe40004000000 */
[----:B------:R-:W-:Y:S02]  /*2840*/  IADD3 R26, P5, P6, R9, R26, R18 ;  /* 0x0000001a091a7210 */ /* 0x000fe40007ebe012 */
[----:B------:R-:W-:-:S02]  /*2850*/  SEL R9, RZ, 0x1, !P1 ;  /* 0x00000001ff097807 */ /* 0x000fc40004800000 */
[----:B------:R-:W-:Y:S02]  /*2860*/  IADD3 R8, P1, P0, R8, R26, R19 ;  /* 0x0000001a08087210 */ /* 0x000fe4000783e013 */
[----:B------:R-:W-:Y:S02]  /*2870*/  SEL R18, RZ, 0x1, !P4 ;  /* 0x00000001ff127807 */ /* 0x000fe40006000000 */
[----:B------:R-:W-:Y:S02]  /*2880*/  IADD3.X R24, PT, PT, RZ, R24, RZ, P5, P6 ;  /* 0x00000018ff187210 */ /* 0x000fe40002fec4ff */
[----:B------:R-:W-:Y:S01]  /*2890*/  IADD3 R18, P6, P5, R18, R8, R9 ;  /* 0x0000000812127210 */ /* 0x000fe20007dde009 */
[----:B---3--:R-:W-:Y:S01]  /*28a0*/  DSETP.GT.AND P4, PT, R16, RZ, PT ;  /* 0x000000ff1000722a */ /* 0x008fe20003f84000 */
[----:B------:R-:W-:Y:S01]  /*28b0*/  SEL R8, RZ, 0x1, !P2 ;  /* 0x00000001ff087807 */ /* 0x000fe20005000000 */
[----:B----4-:R-:W-:Y:S01]  /*28c0*/  DSETP.GT.AND P2, PT, R14, RZ, PT ;  /* 0x000000ff0e00722a */ /* 0x010fe20003f44000 */
[----:B------:R-:W-:-:S02]  /*28d0*/  SEL R9, RZ, 0x1, !P3 ;  /* 0x00000001ff097807 */ /* 0x000fc40005800000 */
[----:B------:R-:W-:Y:S02]  /*28e0*/  IADD3.X R15, PT, PT, RZ, R24, RZ, P1, P0 ;  /* 0x00000018ff0f7210 */ /* 0x000fe40000fe04ff */
[----:B------:R-:W-:Y:S01]  /*28f0*/  IADD3 R14, P1, P3, R8, R18, R9 ;  /* 0x00000012080e7210 */ /* 0x000fe20007b3e009 */
[----:B-----5:R-:W-:Y:S01]  /*2900*/  DSETP.GT.AND P0, PT, R12, RZ, PT ;  /* 0x000000ff0c00722a */ /* 0x020fe20003f04000 */
[----:B------:R-:W-:Y:S02]  /*2910*/  SEL R9, RZ, 0x1, !P4 ;  /* 0x00000001ff097807 */ /* 0x000fe40006000000 */
[----:B------:R-:W-:Y:S01]  /*2920*/  SEL R8, RZ, 0x1, !P2 ;  /* 0x00000001ff087807 */ /* 0x000fe20005000000 */
[----:B------:R-:W-:Y:S01]  /*2930*/  DSETP.GT.AND P2, PT, R20, RZ, PT ;  /* 0x000000ff1400722a */ /* 0x000fe20003f44000 */
[----:B------:R-:W-:Y:S02]  /*2940*/  IADD3.X R21, PT, PT, RZ, R15, RZ, P6, P5 ;  /* 0x0000000fff157210 */ /* 0x000fe400037ea4ff */
[----:B------:R-:W-:-:S02]  /*2950*/  IADD3 R8, P4, P5, R8, R14, R9 ;  /* 0x0000000e08087210 */ /* 0x000fc40007d9e009 */
[----:B------:R-:W-:Y:S02]  /*2960*/  SEL R9, RZ, 0x1, !P0 ;  /* 0x00000001ff097807 */ /* 0x000fe40004000000 */
[----:B------:R-:W-:Y:S02]  /*2970*/  ISETP.NE.AND P0, PT, R2, RZ, PT ;  /* 0x000000ff0200720c */ /* 0x000fe40003f05270 */
[----:B------:R-:W-:Y:S02]  /*2980*/  SEL R20, RZ, 0x1, !P2 ;  /* 0x00000001ff147807 */ /* 0x000fe40005000000 */
[----:B------:R-:W-:Y:S02]  /*2990*/  IADD3.X R21, PT, PT, RZ, R21, RZ, P1, P3 ;  /* 0x00000015ff157210 */ /* 0x000fe40000fe64ff */
[----:B------:R-:W-:Y:S02]  /*29a0*/  IADD3 R20, P1, P2, R20, R8, R9 ;  /* 0x0000000814147210 */ /* 0x000fe40007a3e009 */
[----:B------:R-:W-:-:S04]  /*29b0*/  IADD3.X R21, PT, PT, RZ, R21, RZ, P4, P5 ;  /* 0x00000015ff157210 */ /* 0x000fc800027ea4ff */
[----:B------:R-:W-:Y:S01]  /*29c0*/  IADD3.X R21, PT, PT, RZ, R21, RZ, P1, P2 ;  /* 0x00000015ff157210 */ /* 0x000fe20000fe44ff */
[----:B------:R-:W-:Y:S06]  /*29d0*/  @P0 BRA `(.L_x_199) ;  /* 0xfffffff800700947 */ /* 0x000fec000383ffff */
[----:B-1----:R-:W-:Y:S05]  /*29e0*/  BSYNC.RECONVERGENT B3 ;  /* 0x0000000000037941 */ /* 0x002fea0003800200 */
.L_x_198:
[----:B------:R-:W-:-:S07]  /*29f0*/  VIADD R4, R4, 0xfffff000 ;  /* 0xfffff00004047836 */ /* 0x000fce0000000000 */
.L_x_197:
[----:B-1----:R-:W-:Y:S05]  /*2a00*/  BSYNC.RECONVERGENT B2 ;  /* 0x0000000000027941 */ /* 0x002fea0003800200 */
.L_x_196:
[----:B------:R-:W-:-:S13]  /*2a10*/  ISETP.NE.AND P0, PT, R23, RZ, PT ;  /* 0x000000ff1700720c */ /* 0x000fda0003f05270 */
[----:B------:R-:W-:Y:S05]  /*2a20*/  @!P0 BRA `(.L_x_195) ;  /* 0x0000000400a48947 */ /* 0x000fea0003800000 */
[----:B------:R-:W-:Y:S01]  /*2a30*/  ISETP.GE.U32.AND P1, PT, R23, 0x8, PT ;  /* 0x000000081700780c */ /* 0x000fe20003f26070 */
[----:B------:R-:W-:Y:S01]  /*2a40*/  BSSY.RECONVERGENT B2, `(.L_x_200) ;  /* 0x0000036000027945 */ /* 0x000fe20003800200 */
[----:B------:R-:W-:-:S04]  /*2a50*/  LOP3.LUT R2, R22, 0x7, RZ, 0xc0, !PT ;  /* 0x0000000716027812 */ /* 0x000fc800078ec0ff */
[----:B------:R-:W-:-:S07]  /*2a60*/  ISETP.NE.AND P0, PT, R2, RZ, PT ;  /* 0x000000ff0200720c */ /* 0x000fce0003f05270 */
[----:B------:R-:W-:Y:S06]  /*2a70*/  @!P1 BRA `(.L_x_201) ;  /* 0x0000000000c89947 */ /* 0x000fec0003800000 */
[----:B------:R-:W1:Y:S01]  /*2a80*/  LDC.64 R8, c[0x0][0x380] ;  /* 0x0000e000ff087b82 */ /* 0x000e620000000a00 */
[----:B------:R-:W-:-:S04]  /*2a90*/  IMAD.IADD R19, R4, 0x1, R7 ;  /* 0x0000000104137824 */ /* 0x000fc800078e0207 */
[----:B-1----:R-:W-:-:S06]  /*2aa0*/  IMAD.WIDE.U32 R14, R19, 0x8, R8 ;  /* 0x00000008130e7825 */ /* 0x002fcc00078e0008 */
[----:B------:R-:W2:Y:S01]  /*2ab0*/  LDG.E.64 R14, desc[UR6][R14.64] ;  /* 0x000000060e0e7981 */ /* 0x000ea2000c1e1b00 */
[C---:B------:R-:W-:Y:S02]  /*2ac0*/  VIADD R25, R19.reuse, 0x200 ;  /* 0x0000020013197836 */ /* 0x040fe40000000000 */
[----:B------:R-:W-:Y:S02]  /*2ad0*/  VIADD R11, R19, 0x400 ;  /* 0x00000400130b7836 */ /* 0x000fe40000000000 */
[----:B0-----:R-:W-:-:S04]  /*2ae0*/  IMAD.WIDE.U32 R24, R25, 0x8, R8 ;  /* 0x0000000819187825 */ /* 0x001fc800078e0008 */
[----:B------:R-:W-:Y:S02]  /*2af0*/  VIADD R13, R19, 0x600 ;  /* 0x00000600130d7836 */ /* 0x000fe40000000000 */
[--C-:B------:R-:W-:Y:S01]  /*2b00*/  IMAD.WIDE.U32 R10, R11, 0x8, R8.reuse ;  /* 0x000000080b0a7825 */ /* 0x100fe200078e0008 */
[----:B------:R-:W3:Y:S03]  /*2b10*/  LDG.E.64 R24, desc[UR6][R24.64] ;  /* 0x0000000618187981 */ /* 0x000ee6000c1e1b00 */
[----:B------:R-:W-:Y:S02]  /*2b20*/  VIADD R17, R19, 0x800 ;  /* 0x0000080013117836 */ /* 0x000fe40000000000 */
[----:B------:R-:W-:Y:S01]  /*2b30*/  IMAD.WIDE.U32 R12, R13, 0x8, R8 ;  /* 0x000000080d0c7825 */ /* 0x000fe200078e0008 */
[----:B------:R-:W4:Y:S03]  /*2b40*/  LDG.E.64 R10, desc[UR6][R10.64] ;  /* 0x000000060a0a7981 */ /* 0x000f26000c1e1b00 */
[----:B------:R-:W-:-:S02]  /*2b50*/  VIADD R23, R19, 0xa00 ;  /* 0x00000a0013177836 */ /* 0x000fc40000000000 */
[----:B------:R-:W5:Y:S01]  /*2b60*/  LDG.E.64 R12, desc[UR6][R12.64] ;  /* 0x000000060c0c7981 */ /* 0x000f62000c1e1b00 */
[----:B------:R-:W-:Y:S01]  /*2b70*/  VIADD R27, R19, 0xc00 ;  /* 0x00000c00131b7836 */ /* 0x000fe20000000000 */
[----:B--2---:R-:W-:Y:S01]  /*2b80*/  DSETP.GT.AND P1, PT, R14, RZ, PT ;  /* 0x000000ff0e00722a */ /* 0x004fe20003f24000 */
[----:B------:R-:W-:-:S04]  /*2b90*/  IMAD.WIDE.U32 R14, R17, 0x8, R8 ;  /* 0x00000008110e7825 */ /* 0x000fc800078e0008 */
[--C-:B------:R-:W-:Y:S02]  /*2ba0*/  IMAD.WIDE.U32 R16, R23, 0x8, R8.reuse ;  /* 0x0000000817107825 */ /* 0x100fe400078e0008 */
[----:B------:R-:W2:Y:S02]  /*2bb0*/  LDG.E.64 R14, desc[UR6][R14.64] ;  /* 0x000000060e0e7981 */ /* 0x000ea4000c1e1b00 */
[----:B------:R-:W-:Y:S02]  /*2bc0*/  VIADD R23, R19, 0xe00 ;  /* 0x00000e0013177836 */ /* 0x000fe40000000000 */
[----:B------:R-:W2:Y:S01]  /*2bd0*/  LDG.E.64 R16, desc[UR6][R16.64] ;  /* 0x0000000610107981 */ /* 0x000ea2000c1e1b00 */
[----:B------:R-:W-:-:S04]  /*2be0*/  IMAD.WIDE.U32 R18, R27, 0x8, R8 ;  /* 0x000000081b127825 */ /* 0x000fc800078e0008 */
[----:B------:R-:W-:Y:S02]  /*2bf0*/  IMAD.WIDE.U32 R8, R23, 0x8, R8 ;  /* 0x0000000817087825 */ /* 0x000fe400078e0008 */
[----:B------:R-:W2:Y:S04]  /*2c00*/  LDG.E.64 R18, desc[UR6][R18.64] ;  /* 0x0000000612127981 */ /* 0x000ea8000c1e1b00 */
[----:B------:R-:W2:Y:S01]  /*2c10*/  LDG.E.64 R8, desc[UR6][R8.64] ;  /* 0x0000000608087981 */ /* 0x000ea2000c1e1b00 */
[----:B---3--:R-:W-:Y:S02]  /*2c20*/  DSETP.GT.AND P2, PT, R24, RZ, PT ;  /* 0x000000ff1800722a */ /* 0x008fe40003f44000 */
[----:B----4-:R-:W-:Y:S01]  /*2c30*/  DSETP.GT.AND P3, PT, R10, RZ, PT ;  /* 0x000000ff0a00722a */ /* 0x010fe20003f64000 */
[----:B------:R-:W-:Y:S01]  /*2c40*/  SEL R10, RZ, 0x1, !P1 ;  /* 0x00000001ff0a7807 */ /* 0x000fe20004800000 */
[----:B-----5:R-:W-:-:S02]  /*2c50*/  DSETP.GT.AND P4, PT, R12, RZ, PT ;  /* 0x000000ff0c00722a */ /* 0x020fc40003f84000 */
[----:B------:R-:W-:-:S04]  /*2c60*/  SEL R11, RZ, 0x1, !P2 ;  /* 0x00000001ff0b7807 */ /* 0x000fc80005000000 */
[----:B------:R-:W-:Y:S02]  /*2c70*/  IADD3 R20, P2, P1, R11, R20, R10 ;  /* 0x000000140b147210 */ /* 0x000fe4000795e00a */
[----:B------:R-:W-:Y:S02]  /*2c80*/  SEL R11, RZ, 0x1, !P3 ;  /* 0x00000001ff0b7807 */ /* 0x000fe40005800000 */
[----:B------:R-:W-:-:S04]  /*2c90*/  SEL R12, RZ, 0x1, !P4 ;  /* 0x00000001ff0c7807 */ /* 0x000fc80006000000 */
[----:B------:R-:W-:Y:S02]  /*2ca0*/  IADD3 R12, P4, P5, R12, R20, R11 ;  /* 0x000000140c0c7210 */ /* 0x000fe40007d9e00b */
[----:B------:R-:W-:-:S04]  /*2cb0*/  IADD3.X R21, PT, PT, RZ, R21, RZ, P2, P1 ;  /* 0x00000015ff157210 */ /* 0x000fc800017e24ff */
[----:B------:R-:W-:Y:S01]  /*2cc0*/  IADD3.X R21, PT, PT, RZ, R21, RZ, P4, P5 ;  /* 0x00000015ff157210 */ /* 0x000fe200027ea4ff */
[----:B------:R-:W-:Y:S01]  /*2cd0*/  VIADD R4, R4, 0x1000 ;  /* 0x0000100004047836 */ /* 0x000fe20000000000 */
[----:B--2---:R-:W-:Y:S02]  /*2ce0*/  DSETP.GT.AND P6, PT, R14, RZ, PT ;  /* 0x000000ff0e00722a */ /* 0x004fe40003fc4000 */
[----:B------:R-:W-:-:S04]  /*2cf0*/  DSETP.GT.AND P3, PT, R16, RZ, PT ;  /* 0x000000ff1000722a */ /* 0x000fc80003f64000 */
[----:B------:R-:W-:Y:S02]  /*2d00*/  SEL R11, RZ, 0x1, !P6 ;  /* 0x00000001ff0b7807 */ /* 0x000fe40007000000 */
[----:B------:R-:W-:Y:S01]  /*2d10*/  SEL R10, RZ, 0x1, !P3 ;  /* 0x00000001ff0a7807 */ /* 0x000fe20005800000 */
[----:B------:R-:W-:Y:S02]  /*2d20*/  DSETP.GT.AND P6, PT, R18, RZ, PT ;  /* 0x000000ff1200722a */ /* 0x000fe40003fc4000 */
[----:B------:R-:W-:Y:S01]  /*2d30*/  DSETP.GT.AND P3, PT, R8, RZ, PT ;  /* 0x000000ff0800722a */ /* 0x000fe20003f64000 */
[----:B------:R-:W-:-:S03]  /*2d40*/  IADD3 R8, P1, P2, R10, R12, R11 ;  /* 0x0000000c0a087210 */ /* 0x000fc60007a3e00b */
[----:B------:R-:W-:Y:S02]  /*2d50*/  SEL R9, RZ, 0x1, !P6 ;  /* 0x00000001ff097807 */ /* 0x000fe40007000000 */
[----:B------:R-:W-:Y:S02]  /*2d60*/  SEL R20, RZ, 0x1, !P3 ;  /* 0x00000001ff147807 */ /* 0x000fe40005800000 */
[----:B------:R-:W-:Y:S02]  /*2d70*/  IADD3.X R21, PT, PT, RZ, R21, RZ, P1, P2 ;  /* 0x00000015ff157210 */ /* 0x000fe40000fe44ff */
[----:B------:R-:W-:-:S04]  /*2d80*/  IADD3 R20, P3, P4, R20, R8, R9 ;  /* 0x0000000814147210 */ /* 0x000fc80007c7e009 */
[----:B------:R-:W-:-:S09]  /*2d90*/  IADD3.X R21, PT, PT, RZ, R21, RZ, P3, P4 ;  /* 0x00000015ff157210 */ /* 0x000fd20001fe84ff */
.L_x_201:
[----:B------:R-:W-:Y:S05]  /*2da0*/  BSYNC.RECONVERGENT B2 ;  /* 0x0000000000027941 */ /* 0x000fea0003800200 */
.L_x_200:
[----:B------:R-:W-:Y:S05]  /*2db0*/  @!P0 BRA `(.L_x_195) ;  /* 0x0000000000c08947 */ /* 0x000fea0003800000 */
[----:B------:R-:W-:Y:S01]  /*2dc0*/  ISETP.GE.U32.AND P1, PT, R2, 0x4, PT ;  /* 0x000000040200780c */ /* 0x000fe20003f26070 */
[----:B------:R-:W-:Y:S01]  /*2dd0*/  BSSY.RECONVERGENT B2, `(.L_x_202) ;  /* 0x000001d000027945 */ /* 0x000fe20003800200 */
[----:B------:R-:W-:-:S11]  /*2de0*/  LOP3.LUT P0, RZ, R22, 0x3, RZ, 0xc0, !PT ;  /* 0x0000000316ff7812 */ /* 0x000fd6000780c0ff */
[----:B------:R-:W-:Y:S05]  /*2df0*/  @!P1 BRA `(.L_x_203) ;  /* 0x0000000000689947 */ /* 0x000fea0003800000 */
[----:B------:R-:W1:Y:S01]  /*2e00*/  LDC.64 R8, c[0x0][0x380] ;  /* 0x0000e000ff087b82 */ /* 0x000e620000000a00 */
[----:B------:R-:W-:-:S04]  /*2e10*/  IMAD.IADD R7, R4, 0x1, R7 ;  /* 0x0000000104077824 */ /* 0x000fc800078e0207 */
[C---:B------:R-:W-:Y:S02]  /*2e20*/  VIADD R13, R7.reuse, 0x200 ;  /* 0x00000200070d7836 */ /* 0x040fe40000000000 */
[C---:B------:R-:W-:Y:S02]  /*2e30*/  VIADD R15, R7.reuse, 0x400 ;  /* 0x00000400070f7836 */ /* 0x040fe40000000000 */
[C---:B------:R-:W-:Y:S02]  /*2e40*/  VIADD R17, R7.reuse, 0x600 ;  /* 0x0000060007117836 */ /* 0x040fe40000000000 */
[----:B-1----:R-:W-:-:S04]  /*2e50*/  IMAD.WIDE.U32 R10, R7, 0x8, R8 ;  /* 0x00000008070a7825 */ /* 0x002fc800078e0008 */
        /* <DEDUP_REMOVED lines=20> */
.L_x_203:
[----:B------:R-:W-:Y:S05]  /*2fa0*/  BSYNC.RECONVERGENT B2 ;  /* 0x0000000000027941 */ /* 0x000fea0003800200 */
.L_x_202:
[----:B------:R-:W-:Y:S05]  /*2fb0*/  @!P0 BRA `(.L_x_195) ;  /* 0x0000000000408947 */ /* 0x000fea0003800000 */
[----:B------:R-:W1:Y:S01]  /*2fc0*/  LDC.64 R8, c[0x0][0x380] ;  /* 0x0000e000ff087b82 */ /* 0x000e620000000a00 */
[----:B------:R-:W-:Y:S01]  /*2fd0*/  LOP3.LUT R2, R3, 0xffff, RZ, 0xc0, !PT ;  /* 0x0000ffff03027812 */ /* 0x000fe200078ec0ff */
[----:B------:R-:W-:-:S03]  /*2fe0*/  IMAD.IADD R7, R4, 0x1, R6 ;  /* 0x0000000104077824 */ /* 0x000fc600078e0206 */
[----:B------:R-:W-:-:S04]  /*2ff0*/  LEA.HI R2, R2, 0x1, RZ, 0x17 ;  /* 0x0000000102027811 */ /* 0x000fc800078fb8ff */
[----:B------:R-:W-:-:S05]  /*3000*/  LOP3.LUT R2, R2, 0x3, RZ, 0xc0, !PT ;  /* 0x0000000302027812 */ /* 0x000fca00078ec0ff */
[----:B------:R-:W-:-:S07]  /*3010*/  IMAD.MOV R4, RZ, RZ, -R2 ;  /* 0x000000ffff047224 */ /* 0x000fce00078e0a02 */
.L_x_204:
[----:B-1----:R-:W-:-:S06]  /*3020*/  IMAD.WIDE.U32 R2, R7, 0x8, R8 ;  /* 0x0000000807027825 */ /* 0x002fcc00078e0008 */
        /* <DEDUP_REMOVED lines=9> */
.L_x_195:
[----:B-1----:R-:W-:Y:S05]  /*30c0*/  BSYNC.RECONVERGENT B1 ;  /* 0x0000000000017941 */ /* 0x002fea0003800200 */
.L_x_192:
[----:B------:R-:W1:Y:S01]  /*30d0*/  S2R R8, SR_LANEID ;  /* 0x0000000000087919 */ /* 0x000e620000000000 */
[----:B------:R-:W2:Y:S04]  /*30e0*/  SHFL.DOWN PT, R2, R20, 0x1, 0x1f ;  /* 0x08201f0014027f89 */ /* 0x000ea800000e0000 */
[----:B------:R-:W3:Y:S01]  /*30f0*/  SHFL.DOWN PT, R3, R21, 0x1, 0x1f ;  /* 0x08201f0015037f89 */ /* 0x000ee200000e0000 */
[C---:B-1----:R-:W-:Y:S02]  /*3100*/  ISETP.GT.AND P0, PT, R8.reuse, 0x1e, PT ;  /* 0x0000001e0800780c */ /* 0x042fe40003f04270 */
[----:B------:R-:W-:Y:S02]  /*3110*/  ISETP.GT.AND P1, PT, R8, 0x1d, PT ;  /* 0x0000001d0800780c */ /* 0x000fe40003f24270 */
[----:B--2---:R-:W-:-:S02]  /*3120*/  SEL R9, R2, RZ, !P0 ;  /* 0x000000ff02097207 */ /* 0x004fc40004000000 */
[----:B---3--:R-:W-:Y:S02]  /*3130*/  SEL R6, R3, RZ, !P0 ;  /* 0x000000ff03067207 */ /* 0x008fe40004000000 */
[----:B------:R-:W-:Y:S02]  /*3140*/  IADD3 R9, P0, PT, R20, R9, RZ ;  /* 0x0000000914097210 */ /* 0x000fe40007f1e0ff */
[----:B------:R-:W-:-:S03]  /*3150*/  ISETP.NE.AND P2, PT, R8, RZ, PT ;  /* 0x000000ff0800720c */ /* 0x000fc60003f45270 */
[----:B------:R-:W-:Y:S01]  /*3160*/  IMAD.X R6, R21, 0x1, R6, P0 ;  /* 0x0000000115067824 */ /* 0x000fe200000e0606 */
[----:B------:R-:W1:Y:S04]  /*3170*/  SHFL.DOWN PT, R2, R9, 0x2, 0x1f ;  /* 0x08401f0009027f89 */ /* 0x000e6800000e0000 */
[----:B------:R-:W2:Y:S05]  /*3180*/  SHFL.DOWN PT, R3, R6, 0x2, 0x1f ;  /* 0x08401f0006037f89 */ /* 0x000eaa00000e0000 */
[----:B------:R-:W3:Y:S01]  /*3190*/  @!P2 S2R R11, SR_CgaCtaId ;  /* 0x00000000000ba919 */ /* 0x000ee20000008800 */
[----:B-1----:R-:W-:-:S04]  /*31a0*/  SEL R2, R2, RZ, !P1 ;  /* 0x000000ff02027207 */ /* 0x002fc80004800000 */
[----:B------:R-:W-:Y:S02]  /*31b0*/  IADD3 R7, P0, PT, R2, R9, RZ ;  /* 0x0000000902077210 */ /* 0x000fe40007f1e0ff */
[----:B--2---:R-:W-:Y:S02]  /*31c0*/  SEL R3, R3, RZ, !P1 ;  /* 0x000000ff03037207 */ /* 0x004fe40004800000 */
[----:B------:R-:W-:Y:S01]  /*31d0*/  ISETP.GT.AND P1, PT, R8, 0x1b, PT ;  /* 0x0000001b0800780c */ /* 0x000fe20003f24270 */
[----:B------:R-:W1:Y:S02]  /*31e0*/  SHFL.DOWN PT, R2, R7, 0x4, 0x1f ;  /* 0x08801f0007027f89 */ /* 0x000e6400000e0000 */
[----:B------:R-:W-:-:S05]  /*31f0*/  IMAD.X R4, R3, 0x1, R6, P0 ;  /* 0x0000000103047824 */ /* 0x000fca00000e0606 */
[----:B------:R-:W2:Y:S01]  /*3200*/  SHFL.DOWN PT, R3, R4, 0x4, 0x1f ;  /* 0x08801f0004037f89 */ /* 0x000ea200000e0000 */
[----:B-1----:R-:W-:-:S04]  /*3210*/  SEL R2, R2, RZ, !P1 ;  /* 0x000000ff02027207 */ /* 0x002fc80004800000 */
[----:B------:R-:W-:Y:S02]  /*3220*/  IADD3 R9, P0, PT, R2, R7, RZ ;  /* 0x0000000702097210 */ /* 0x000fe40007f1e0ff */
[----:B--2---:R-:W-:-:S03]  /*3230*/  SEL R3, R3, RZ, !P1 ;  /* 0x000000ff03037207 */ /* 0x004fc60004800000 */
[----:B------:R-:W1:Y:S01]  /*3240*/  SHFL.DOWN PT, R2, R9, 0x8, 0x1f ;  /* 0x09001f0009027f89 */ /* 0x000e6200000e0000 */
[----:B------:R-:W-:Y:S01]  /*3250*/  ISETP.GT.AND P1, PT, R8, 0x17, PT ;  /* 0x000000170800780c */ /* 0x000fe20003f24270 */
[----:B------:R-:W-:-:S05]  /*3260*/  IMAD.X R6, R3, 0x1, R4, P0 ;  /* 0x0000000103067824 */ /* 0x000fca00000e0604 */
[----:B------:R-:W2:Y:S01]  /*3270*/  SHFL.DOWN PT, R3, R6, 0x8, 0x1f ;  /* 0x09001f0006037f89 */ /* 0x000ea200000e0000 */
[----:B-1----:R-:W-:-:S04]  /*3280*/  SEL R2, R2, RZ, !P1 ;  /* 0x000000ff02027207 */ /* 0x002fc80004800000 */
[----:B------:R-:W-:Y:S02]  /*3290*/  IADD3 R7, P0, PT, R2, R9, RZ ;  /* 0x0000000902077210 */ /* 0x000fe40007f1e0ff */
[----:B--2---:R-:W-:-:S03]  /*32a0*/  SEL R3, R3, RZ, !P1 ;  /* 0x000000ff03037207 */ /* 0x004fc60004800000 */
[----:B------:R-:W1:Y:S01]  /*32b0*/  SHFL.DOWN PT, R2, R7, 0x10, 0x1f ;  /* 0x0a001f0007027f89 */ /* 0x000e6200000e0000 */
[----:B------:R-:W-:Y:S02]  /*32c0*/  ISETP.GT.AND P1, PT, R8, 0xf, PT ;  /* 0x0000000f0800780c */ /* 0x000fe40003f24270 */
[----:B------:R-:W-:Y:S01]  /*32d0*/  @!P2 MOV R8, 0x400 ;  /* 0x000004000008a802 */ /* 0x000fe20000000f00 */
[----:B------:R-:W-:Y:S01]  /*32e0*/  IMAD.X R4, R3, 0x1, R6, P0 ;  /* 0x0000000103047824 */ /* 0x000fe200000e0606 */
[----:B------:R-:W-:Y:S02]  /*32f0*/  @!P2 SHF.R.U32.HI R6, RZ, 0x2, R5 ;  /* 0x00000002ff06a819 */ /* 0x000fe40000011605 */
[----:B---3--:R-:W-:Y:S02]  /*3300*/  @!P2 LEA R11, R11, R8, 0x18 ;  /* 0x000000080b0ba211 */ /* 0x008fe400078ec0ff */
[----:B------:R-:W2:Y:S01]  /*3310*/  SHFL.DOWN PT, R3, R4, 0x10, 0x1f ;  /* 0x0a001f0004037f89 */ /* 0x000ea200000e0000 */
[----:B------:R-:W-:-:S05]  /*3320*/  @!P2 LOP3.LUT R6, R6, 0xf8, RZ, 0xc0, !PT ;  /* 0x000000f80606a812 */ /* 0x000fca00078ec0ff */
[----:B------:R-:W-:Y:S01]  /*3330*/  @!P2 IMAD.IADD R11, R6, 0x1, R11 ;  /* 0x00000001060ba824 */ /* 0x000fe200078e020b */
[----:B-1----:R-:W-:-:S04]  /*3340*/  SEL R2, R2, RZ, !P1 ;  /* 0x000000ff02027207 */ /* 0x002fc80004800000 */
[----:B------:R-:W-:Y:S02]  /*3350*/  IADD3 R2, P0, PT, R2, R7, RZ ;  /* 0x0000000702027210 */ /* 0x000fe40007f1e0ff */
[----:B--2---:R-:W-:-:S05]  /*3360*/  SEL R3, R3, RZ, !P1 ;  /* 0x000000ff03037207 */ /* 0x004fca0004800000 */
        /* <DEDUP_REMOVED lines=9> */
[----:B0-----:R-:W2:Y:S04]  /*3400*/  LDS.128 R24, [UR4+0x20] ;  /* 0x00002004ff187984 */ /* 0x001ea80008000c00 */
[----:B------:R-:W0:Y:S04]  /*3410*/  LDS.128 R4, [UR4+0x30] ;  /* 0x00003004ff047984 */ /* 0x000e280008000c00 */
[----:B------:R-:W1:Y:S04]  /*3420*/  LDS.128 R20, [UR4+0x40] ;  /* 0x00004004ff147984 */ /* 0x000e680008000c00 */
[----:B------:R-:W3:Y:S04]  /*3430*/  LDS.128 R16, [UR4+0x50] ;  /* 0x00005004ff107984 */ /* 0x000ee80008000c00 */
[----:B------:R-:W4:Y:S01]  /*3440*/  LDS.128 R12, [UR4+0x60] ;  /* 0x00006004ff0c7984 */ /* 0x000f220008000c00 */
[----:B--2---:R-:W-:-:S04]  /*3450*/  IADD3 R11, P1, P2, R24, R8, R2 ;  /* 0x00000008180b7210 */ /* 0x004fc80007a3e002 */
[----:B------:R-:W-:Y:S02]  /*3460*/  IADD3.X R25, PT, PT, R25, R9, R3, P1, P2 ;  /* 0x0000000919197210 */ /* 0x000fe40000fe4403 */
[----:B0-----:R-:W-:Y:S02]  /*3470*/  IADD3 R3, P1, P2, R4, R11, R26 ;  /* 0x0000000b04037210 */ /* 0x001fe40007a3e01a */
[----:B------:R-:W0:Y:S02]  /*3480*/  LDS.128 R8, [UR4+0x70] ;  /* 0x00007004ff087984 */ /* 0x000e240008000c00 */
[----:B------:R-:W-:Y:S02]  /*3490*/  IADD3.X R5, PT, PT, R5, R25, R27, P1, P2 ;  /* 0x0000001905057210 */ /* 0x000fe40000fe441b */
[----:B------:R-:W2:Y:S01]  /*34a0*/  LDS.128 R24, [UR4+0x80] ;  /* 0x00008004ff187984 */ /* 0x000ea20008000c00 */
[----:B-1----:R-:W-:-:S04]  /*34b0*/  IADD3 R3, P1, P2, R20, R3, R6 ;  /* 0x0000000314037210 */ /* 0x002fc80007a3e006 */
[----:B---3--:R-:W-:Y:S02]  /*34c0*/  IADD3 R3, P3, P4, R16, R3, R22 ;  /* 0x0000000310037210 */ /* 0x008fe40007c7e016 */
[----:B------:R-:W-:Y:S02]  /*34d0*/  IADD3.X R7, PT, PT, R21, R5, R7, P1, P2 ;  /* 0x0000000515077210 */ /* 0x000fe40000fe4407 */
[----:B----4-:R-:W-:Y:S02]  /*34e0*/  IADD3 R3, P1, P2, R12, R3, R18 ;  /* 0x000000030c037210 */ /* 0x010fe40007a3e012 */
[----:B------:R-:W-:-:S04]  /*34f0*/  IADD3.X R17, PT, PT, R17, R7, R23, P3, P4 ;  /* 0x0000000711117210 */ /* 0x000fc80001fe8417 */
[----:B------:R-:W-:Y:S02]  /*3500*/  IADD3.X R13, PT, PT, R13, R17, R19, P1, P2 ;  /* 0x000000110d0d7210 */ /* 0x000fe40000fe4413 */
[----:B0-----:R-:W-:-:S04]  /*3510*/  IADD3 R3, P3, P4, R8, R3, R14 ;  /* 0x0000000308037210 */ /* 0x001fc80007c7e00e */
[----:B--2---:R-:W-:Y:S02]  /*3520*/  IADD3 R3, P1, P2, R24, R3, R10 ;  /* 0x0000000318037210 */ /* 0x004fe40007a3e00a */
[----:B------:R-:W-:Y:S02]  /*3530*/  IADD3.X R9, PT, PT, R9, R13, R15, P3, P4 ;  /* 0x0000000d09097210 */ /* 0x000fe40001fe840f */
[----:B------:R-:W-:Y:S02]  /*3540*/  IADD3 R2, P3, PT, R3, R26, RZ ;  /* 0x0000001a03027210 */ /* 0x000fe40007f7e0ff */
[----:B------:R-:W-:-:S05]  /*3550*/  IADD3.X R3, PT, PT, R25, R9, R11, P1, P2 ;  /* 0x0000000919037210 */ /* 0x000fca0000fe440b */
[----:B------:R-:W-:-:S07]  /*3560*/  IMAD.X R3, R3, 0x1, R27, P3 ;  /* 0x0000000103037824 */ /* 0x000fce00018e061b */
.L_x_191:
[----:B------:R-:W-:Y:S05]  /*3570*/  BSYNC.RECONVERGENT B0 ;  /* 0x0000000000007941 */ /* 0x000fea0003800200 */
.L_x_175:
[----:B------:R-:W-:Y:S05]  /*3580*/  @P0 EXIT ;  /* 0x000000000000094d */ /* 0x000fea0003800000 */
[----:B------:R-:W3:Y:S02]  /*3590*/  LDC.64 R4, c[0x0][0x390] ;  /* 0x0000e400ff047b82 */ /* 0x000ee40000000a00 */
[----:B---3--:R-:W-:-:S05]  /*35a0*/  IMAD.WIDE.U32 R4, R0, 0x8, R4 ;  /* 0x0000000800047825 */ /* 0x008fca00078e0004 */
[----:B------:R-:W-:Y:S01]  /*35b0*/  STG.E.64 desc[UR6][R4.64], R2 ;  /* 0x0000000204007986 */ /* 0x000fe2000c101b06 */
[----:B------:R-:W-:Y:S05]  /*35c0*/  EXIT ;  /* 0x000000000000794d */ /* 0x000fea0003800000 */
.L_x_205:
        /* <DEDUP_REMOVED lines=11> */
.L_x_247:


//--------------------- .text._ZN3cub18CUB_300001_SM_10006detail6reduce28DeviceReduceSingleTileKernelINS2_10policy_hubIljN4cuda3std3__44plusIlEEE10Policy1000EN6thrust24THRUST_300001_SM_1000_NS18transform_iteratorI11is_positiveNSD_6detail15normal_iteratorINSD_10device_ptrIdEEEEllEEPljS9_llNS7_10__identityEEEvT0_T1_T2_T3_T4_T6_ --------------------------
	.section	.text._ZN3cub18CUB_300001_SM_10006detail6reduce28DeviceReduceSingleTileKernelINS2_10policy_hubIljN4cuda3std3__44plusIlEEE10Policy1000EN6thrust24THRUST_300001_SM_1000_NS18transform_iteratorI11is_positiveNSD_6detail15normal_iteratorINSD_10device_ptrIdEEEEllEEPljS9_llNS7_10__identityEEEvT0_T1_T2_T3_T4_T6_,"ax",@progbits
	.align	128
        .global         _ZN3cub18CUB_300001_SM_10006detail6reduce28DeviceReduceSingleTileKernelINS2_10policy_hubIljN4cuda3std3__44plusIlEEE10Policy1000EN6thrust24THRUST_300001_SM_1000_NS18transform_iteratorI11is_positiveNSD_6detail15normal_iteratorINSD_10device_ptrIdEEEEllEEPljS9_llNS7_10__identityEEEvT0_T1_T2_T3_T4_T6_
        .type           _ZN3cub18CUB_300001_SM_10006detail6reduce28DeviceReduceSingleTileKernelINS2_10policy_hubIljN4cuda3std3__44plusIlEEE10Policy1000EN6thrust24THRUST_300001_SM_1000_NS18transform_iteratorI11is_positiveNSD_6detail15normal_iteratorINSD_10device_ptrIdEEEEllEEPljS9_llNS7_10__identityEEEvT0_T1_T2_T3_T4_T6_,@function
        .size           _ZN3cub18CUB_300001_SM_10006detail6reduce28DeviceReduceSingleTileKernelINS2_10policy_hubIljN4cuda3std3__44plusIlEEE10Policy1000EN6thrust24THRUST_300001_SM_1000_NS18transform_iteratorI11is_positiveNSD_6detail15normal_iteratorINSD_10device_ptrIdEEEEllEEPljS9_llNS7_10__identityEEEvT0_T1_T2_T3_T4_T6_,(.L_x_248 - _ZN3cub18CUB_300001_SM_10006detail6reduce28DeviceReduceSingleTileKernelINS2_10policy_hubIljN4cuda3std3__44plusIlEEE10Policy1000EN6thrust24THRUST_300001_SM_1000_NS18transform_iteratorI11is_positiveNSD_6detail15normal_iteratorINSD_10device_ptrIdEEEEllEEPljS9_llNS7_10__identityEEEvT0_T1_T2_T3_T4_T6_)
        .other          _ZN3cub18CUB_300001_SM_10006detail6reduce28DeviceReduceSingleTileKernelINS2_10policy_hubIljN4cuda3std3__44plusIlEEE10Policy1000EN6thrust24THRUST_300001_SM_1000_NS18transform_iteratorI11is_positiveNSD_6detail15normal_iteratorINSD_10device_ptrIdEEEEllEEPljS9_llNS7_10__identityEEEvT0_T1_T2_T3_T4_T6_,@"STO_CUDA_ENTRY STV_DEFAULT"
_ZN3cub18CUB_300001_SM_10006detail6reduce28DeviceReduceSingleTileKernelINS2_10policy_hubIljN4cuda3std3__44plusIlEEE10Policy1000EN6thrust24THRUST_300001_SM_1000_NS18transform_iteratorI11is_positiveNSD_6detail15normal_iteratorINSD_10device_ptrIdEEEEllEEPljS9_llNS7_10__identityEEEvT0_T1_T2_T3_T4_T6_:
.text._ZN3cub18CUB_300001_SM_10006detail6reduce28DeviceReduceSingleTileKernelINS2_10policy_hubIljN4cuda3std3__44plusIlEEE10Policy1000EN6thrust24THRUST_300001_SM_1000_NS18transform_iteratorI11is_positiveNSD_6detail15normal_iteratorINSD_10device_ptrIdEEEEllEEPljS9_llNS7_10__identityEEEvT0_T1_T2_T3_T4_T6_:
        /* <DEDUP_REMOVED lines=13> */
.L_x_206:
[----:B------:R-:W-:Y:S01]  /*00d0*/  ISETP.GT.U32.AND P0, PT, R2, 0xdff, PT ;  /* 0x00000dff0200780c */ /* 0x000fe20003f04070 */
[----:B------:R-:W-:-:S12]  /*00e0*/  BSSY.RECONVERGENT B0, `(.L_x_207) ;  /* 0x0000305000007945 */ /* 0x000fd80003800200 */
[----:B------:R-:W-:Y:S05]  /*00f0*/  @P0 BRA `(.L_x_208) ;  /* 0x00000018002c0947 */ /* 0x000fea0003800000 */
[----:B------:R-:W0:Y:S01]  /*0100*/  S2R R37, SR_TID.X ;  /* 0x0000000000257919 */ /* 0x000e220000002100 */
[----:B------:R-:W-:Y:S01]  /*0110*/  BSSY.RECONVERGENT B1, `(.L_x_209) ;  /* 0x000000d000017945 */ /* 0x000fe20003800200 */
[----:B------:R-:W-:Y:S02]  /*0120*/  IMAD.MOV.U32 R0, RZ, RZ, RZ ;  /* 0x000000ffff007224 */ /* 0x000fe400078e00ff */
[----:B------:R-:W-:Y:S01]  /*0130*/  IMAD.MOV.U32 R3, RZ, RZ, RZ ;  /* 0x000000ffff037224 */ /* 0x000fe200078e00ff */
        /* <DEDUP_REMOVED lines=10> */
.L_x_210:
[----:B------:R-:W-:Y:S05]  /*01e0*/  BSYNC.RECONVERGENT B1 ;  /* 0x0000000000017941 */ /* 0x000fea0003800200 */
.L_x_209:
        /* <DEDUP_REMOVED lines=17> */
.L_x_215:
        /* <DEDUP_REMOVED lines=58> */
[----:B------:R-:W-:Y:S01]  /*06a0*/  IADD3 R6, P4, P5, R6, R0, R3 ;  /* 0x0000000006067210 */ /* 0x000fe20007d9e003 */
[----:B------:R-:W-:Y:S01]  /*06b0*/  DSETP.GT.AND P6, PT, R34, RZ, PT ;  /* 0x000000ff2200722a */ /* 0x000fe20003fc4000 */
[----:B------:R-:W-:-:S02]  /*06c0*/  SEL R3, RZ, 0x1, !P1 ;  /* 0x00000001ff037807 */ /* 0x000fc40004800000 */
[----:B------:R-:W-:Y:S02]  /*06d0*/  ISETP.NE.AND P1, PT, R38, RZ, PT ;  /* 0x000000ff2600720c */ /* 0x000fe40003f25270 */
[----:B------:R-:W-:Y:S02]  /*06e0*/  IADD3.X R7, PT, PT, RZ, R7, RZ, P3, P2 ;  /* 0x00000007ff077210 */ /* 0x000fe40001fe44ff */
[----:B------:R-:W-:Y:S02]  /*06f0*/  SEL R0, RZ, 0x1, !P6 ;  /* 0x00000001ff007807 */ /* 0x000fe40007000000 */
[----:B------:R-:W-:Y:S02]  /*0700*/  IADD3 R4, P6, PT, R4, 0x10000, RZ ;  /* 0x0001000004047810 */ /* 0x000fe40007fde0ff */
[----:B------:R-:W-:Y:S02]  /*0710*/  IADD3 R0, P2, P3, R0, R6, R3 ;  /* 0x0000000600007210 */ /* 0x000fe40007b5e003 */
[----:B------:R-:W-:Y:S01]  /*0720*/  IADD3.X R3, PT, PT, RZ, R7, RZ, P4, P5 ;  /* 0x00000007ff037210 */ /* 0x000fe200027ea4ff */
[----:B------:R-:W-:-:S03]  /*0730*/  IMAD.X R5, RZ, RZ, R5, P6 ;  /* 0x000000ffff057224 */ /* 0x000fc600030e0605 */
[----:B------:R-:W-:Y:S01]  /*0740*/  IADD3.X R3, PT, PT, RZ, R3, RZ, P2, P3 ;  /* 0x00000003ff037210 */ /* 0x000fe200017e64ff */
[----:B------:R-:W-:Y:S06]  /*0750*/  @P1 BRA `(.L_x_215) ;  /* 0xfffffff800e81947 */ /* 0x000fec000383ffff */
.L_x_214:
[----:B------:R-:W-:Y:S05]  /*0760*/  BSYNC.RECONVERGENT B2 ;  /* 0x0000000000027941 */ /* 0x000fea0003800200 */
.L_x_213:
[----:B------:R-:W-:Y:S05]  /*0770*/  @!P0 BRA `(.L_x_212) ;  /* 0x0000000400448947 */ /* 0x000fea0003800000 */
[----:B------:R-:W-:Y:S01]  /*0780*/  ISETP.GE.U32.AND P1, PT, R42, 0x8, PT ;  /* 0x000000082a00780c */ /* 0x000fe20003f26070 */
[----:B------:R-:W-:Y:S01]  /*0790*/  BSSY.RECONVERGENT B2, `(.L_x_216) ;  /* 0x0000027000027945 */ /* 0x000fe20003800200 */
[----:B------:R-:W-:-:S04]  /*07a0*/  LOP3.LUT R22, R36, 0x7, RZ, 0xc0, !PT ;  /* 0x0000000724167812 */ /* 0x000fc800078ec0ff */
[----:B------:R-:W-:-:S07]  /*07b0*/  ISETP.NE.AND P0, PT, R22, RZ, PT ;  /* 0x000000ff1600720c */ /* 0x000fce0003f05270 */
[----:B------:R-:W-:Y:S06]  /*07c0*/  @!P1 BRA `(.L_x_217) ;  /* 0x00000000008c9947 */ /* 0x000fec0003800000 */
        /* <DEDUP_REMOVED lines=35> */
.L_x_217:
[----:B------:R-:W-:Y:S05]  /*0a00*/  BSYNC.RECONVERGENT B2 ;  /* 0x0000000000027941 */ /* 0x000fea0003800200 */
.L_x_216:
        /* <DEDUP_REMOVED lines=25> */
.L_x_219:
[----:B------:R-:W-:Y:S05]  /*0ba0*/  BSYNC.RECONVERGENT B2 ;  /* 0x0000000000027941 */ /* 0x000fea0003800200 */
.L_x_218:
[----:B------:R-:W-:Y:S05]  /*0bb0*/  @!P0 BRA `(.L_x_212) ;  /* 0x0000000000348947 */ /* 0x000fea0003800000 */
[----:B------:R-:W0:Y:S01]  /*0bc0*/  LDC.64 R4, c[0x0][0x380] ;  /* 0x0000e000ff047b82 */ /* 0x000e220000000a00 */
[----:B------:R-:W-:Y:S02]  /*0bd0*/  IMAD.MOV R6, RZ, RZ, -R36 ;  /* 0x000000ffff067224 */ /* 0x000fe400078e0a24 */
[----:B0-----:R-:W-:-:S07]  /*0be0*/  IMAD.WIDE.U32 R4, R39, 0x8, R4 ;  /* 0x0000000827047825 */ /* 0x001fce00078e0004 */
.L_x_220:
        /* <DEDUP_REMOVED lines=10> */
.L_x_212:
[----:B------:R-:W-:Y:S05]  /*0c90*/  BSYNC.RECONVERGENT B1 ;  /* 0x0000000000017941 */ /* 0x000fea0003800200 */
.L_x_211:
        /* <DEDUP_REMOVED lines=78> */
.L_x_221:
[----:B------:R-:W-:Y:S01]  /*1180*/  LOP3.LUT R4, R37, 0x3e0, RZ, 0xc0, !PT ;  /* 0x000003e025047812 */ /* 0x000fe200078ec0ff */
[----:B------:R-:W0:Y:S03]  /*1190*/  S2R R14, SR_LANEID ;  /* 0x00000000000e7919 */ /* 0x000e260000000000 */
[----:B------:R-:W-:Y:S01]  /*11a0*/  LOP3.LUT R7, RZ, R4, RZ, 0x33, !PT ;  /* 0x00000004ff077212 */ /* 0x000fe200078e33ff */
[----:B------:R-:W-:-:S04]  /*11b0*/  VIADD R5, R4, 0x20 ;  /* 0x0000002004057836 */ /* 0x000fc80000000000 */
        /* <DEDUP_REMOVED lines=10> */
[----:B------:R-:W-:-:S07]  /*1260*/  IADD3 R8, P0, PT, R0, R9, RZ ;  /* 0x0000000900087210 */ /* 0x000fce0007f1e0ff */
[----:B------:R-:W0:Y:S01]  /*1270*/  @!P2 S2R R9, SR_CgaCtaId ;  /* 0x000000000009a919 */ /* 0x000e220000008800 */
[----:B------:R-:W-:Y:S01]  /*1280*/  IMAD.X R10, R3, 0x1, R10, P0 ;  /* 0x00000001030a7824 */ /* 0x000fe200000e060a */
[----:B------:R-:W1:Y:S01]  /*1290*/  SHFL.DOWN PT, R4, R8, 0x2, R7 ;  /* 0x0840000008047989 */ /* 0x000e6200000e0007 */
[----:B------:R-:W-:-:S03]  /*12a0*/  ISETP.GT.AND P0, PT, R6, R7, PT ;  /* 0x000000070600720c */ /* 0x000fc60003f04270 */
[----:B------:R-:W2:Y:S01]  /*12b0*/  SHFL.DOWN PT, R5, R10, 0x2, R7 ;  /* 0x084000000a057989 */ /* 0x000ea200000e0007 */
[----:B-1----:R-:W-:-:S04]  /*12c0*/  SEL R4, R4, RZ, !P0 ;  /* 0x000000ff04047207 */ /* 0x002fc80004000000 */
[----:B------:R-:W-:Y:S01]  /*12d0*/  IADD3 R6, P1, PT, R4, R8, RZ ;  /* 0x0000000804067210 */ /* 0x000fe20007f3e0ff */
[----:B------:R-:W-:Y:S01]  /*12e0*/  VIADD R4, R14, 0x4 ;  /* 0x000000040e047836 */ /* 0x000fe20000000000 */
[----:B--2---:R-:W-:-:S03]  /*12f0*/  SEL R5, R5, RZ, !P0 ;  /* 0x000000ff05057207 */ /* 0x004fc60004000000 */
[----:B------:R-:W1:Y:S01]  /*1300*/  SHFL.DOWN PT, R0, R6, 0x4, R7 ;  /* 0x0880000006007989 */ /* 0x000e6200000e0007 */
[----:B------:R-:W-:Y:S01]  /*1310*/  ISETP.GT.AND P0, PT, R4, R7, PT ;  /* 0x000000070400720c */ /* 0x000fe20003f04270 */
[----:B------:R-:W-:Y:S02]  /*1320*/  IMAD.X R12, R5, 0x1, R10, P1 ;  /* 0x00000001050c7824 */ /* 0x000fe400008e060a */
[----:B------:R-:W-:-:S03]  /*1330*/  VIADD R4, R14, 0x8 ;  /* 0x000000080e047836 */ /* 0x000fc60000000000 */
[----:B------:R-:W2:Y:S01]  /*1340*/  SHFL.DOWN PT, R3, R12, 0x4, R7 ;  /* 0x088000000c037989 */ /* 0x000ea200000e0007 */
[----:B-1----:R-:W-:-:S04]  /*1350*/  SEL R0, R0, RZ, !P0 ;  /* 0x000000ff00007207 */ /* 0x002fc80004000000 */
[----:B------:R-:W-:Y:S02]  /*1360*/  IADD3 R8, P1, PT, R0, R6, RZ ;  /* 0x0000000600087210 */ /* 0x000fe40007f3e0ff */
[----:B--2---:R-:W-:-:S03]  /*1370*/  SEL R3, R3, RZ, !P0 ;  /* 0x000000ff03037207 */ /* 0x004fc60004000000 */
[----:B------:R-:W1:Y:S01]  /*1380*/  SHFL.DOWN PT, R0, R8, 0x8, R7 ;  /* 0x0900000008007989 */ /* 0x000e6200000e0007 */
[----:B------:R-:W-:Y:S01]  /*1390*/  ISETP.GT.AND P0, PT, R4, R7, PT ;  /* 0x000000070400720c */ /* 0x000fe20003f04270 */
[----:B------:R-:W-:Y:S02]  /*13a0*/  VIADD R4, R14, 0x10 ;  /* 0x000000100e047836 */ /* 0x000fe40000000000 */
[----:B------:R-:W-:-:S05]  /*13b0*/  IMAD.X R10, R3, 0x1, R12, P1 ;  /* 0x00000001030a7824 */ /* 0x000fca00008e060c */
[----:B------:R-:W2:Y:S01]  /*13c0*/  SHFL.DOWN PT, R3, R10, 0x8, R7 ;  /* 0x090000000a037989 */ /* 0x000ea200000e0007 */
[----:B-1----:R-:W-:-:S04]  /*13d0*/  SEL R0, R0, RZ, !P0 ;  /* 0x000000ff00007207 */ /* 0x002fc80004000000 */
[----:B------:R-:W-:Y:S02]  /*13e0*/  IADD3 R5, P1, PT, R0, R8, RZ ;  /* 0x0000000800057210 */ /* 0x000fe40007f3e0ff */
[----:B------:R-:W-:Y:S02]  /*13f0*/  @!P2 SHF.R.U32.HI R8, RZ, 0x2, R37 ;  /* 0x00000002ff08a819 */ /* 0x000fe40000011625 */
[----:B--2---:R-:W-:Y:S01]  /*1400*/  SEL R3, R3, RZ, !P0 ;  /* 0x000000ff03037207 */ /* 0x004fe20004000000 */
[----:B------:R-:W1:Y:S01]  /*1410*/  SHFL.DOWN PT, R0, R5, 0x10, R7 ;  /* 0x0a00000005007989 */ /* 0x000e6200000e0007 */
[----:B------:R-:W-:Y:S02]  /*1420*/  ISETP.GT.AND P0, PT, R4, R7, PT ;  /* 0x000000070400720c */ /* 0x000fe40003f04270 */
[----:B------:R-:W-:Y:S01]  /*1430*/  @!P2 MOV R4, 0x400 ;  /* 0x000004000004a802 */ /* 0x000fe20000000f00 */
[----:B------:R-:W-:Y:S01]  /*1440*/  IMAD.X R6, R3, 0x1, R10, P1 ;  /* 0x0000000103067824 */ /* 0x000fe200008e060a */
[----:B------:R-:W-:-:S02]  /*1450*/  @!P2 LOP3.LUT R8, R8, 0xf8, RZ, 0xc0, !PT ;  /* 0x000000f80808a812 */ /* 0x000fc400078ec0ff */
[----:B0-----:R-:W-:Y:S02]  /*1460*/  @!P2 LEA R9, R9, R4, 0x18 ;  /* 0x000000040909a211 */ /* 0x001fe400078ec0ff */
[----:B------:R-:W0:Y:S03]  /*1470*/  SHFL.DOWN PT, R3, R6, 0x10, R7 ;  /* 0x0a00000006037989 */ /* 0x000e2600000e0007 */
[----:B------:R-:W-:Y:S01]  /*1480*/  @!P2 IMAD.IADD R9, R8, 0x1, R9 ;  /* 0x000000010809a824 */ /* 0x000fe200078e0209 */
[----:B-1----:R-:W-:-:S04]  /*1490*/  SEL R0, R0, RZ, !P0 ;  /* 0x000000ff00007207 */ /* 0x002fc80004000000 */
[----:B------:R-:W-:Y:S02]  /*14a0*/  IADD3 R4, P1, PT, R0, R5, RZ ;  /* 0x0000000500047210 */ /* 0x000fe40007f3e0ff */
[----:B0-----:R-:W-:Y:S02]  /*14b0*/  SEL R3, R3, RZ, !P0 ;  /* 0x000000ff03037207 */ /* 0x001fe40004000000 */
[----:B------:R-:W-:-:S03]  /*14c0*/  ISETP.NE.AND P0, PT, R37, RZ, PT ;  /* 0x000000ff2500720c */ /* 0x000fc60003f05270 */
        /* <DEDUP_REMOVED lines=10> */
[----:B------:R-:W-:Y:S01]  /*1570*/  ISETP.GT.U32.AND P6, PT, R2, 0x1a0, PT ;  /* 0x000001a00200780c */ /* 0x000fe20003fc4070 */
[----:B-1----:R-:W-:-:S09]  /*1580*/  ULEA UR4, UR5, UR4, 0x18 ;  /* 0x0000000405047291 */ /* 0x002fd2000f8ec0ff */
[----:B0-----:R-:W0:Y:S04]  /*1590*/  LDS.128 R8, [UR4+0x20] ;  /* 0x00002004ff087984 */ /* 0x001e280008000c00 */
[----:B------:R-:W1:Y:S04]  /*15a0*/  LDS.64 R6, [UR4+0x18] ;  /* 0x00001804ff067984 */ /* 0x000e680008000a00 */
[----:B------:R-:W2:Y:S04]  /*15b0*/  LDS.128 R12, [UR4+0x30] ;  /* 0x00003004ff0c7984 */ /* 0x000ea80008000c00 */
[----:B------:R-:W3:Y:S04]  /*15c0*/  LDS.128 R16, [UR4+0x40] ;  /* 0x00004004ff107984 */ /* 0x000ee80008000c00 */
[----:B------:R-:W4:Y:S04]  /*15d0*/  LDS.128 R20, [UR4+0x50] ;  /* 0x00005004ff147984 */ /* 0x000f280008000c00 */
[----:B------:R-:W5:Y:S04]  /*15e0*/  LDS.128 R24, [UR4+0x60] ;  /* 0x00006004ff187984 */ /* 0x000f680008000c00 */
[----:B------:R-:W5:Y:S01]  /*15f0*/  LDS.128 R28, [UR4+0x70] ;  /* 0x00007004ff1c7984 */ /* 0x000f620008000c00 */
[----:B0-----:R-:W-:-:S02]  /*1600*/  SEL R5, R8, RZ, P2 ;  /* 0x000000ff08057207 */ /* 0x001fc40001000000 */
[----:B------:R-:W-:Y:S02]  /*1610*/  SEL R32, R9, RZ, P2 ;  /* 0x000000ff09207207 */ /* 0x000fe40001000000 */
[----:B-1----:R-:W-:Y:S02]  /*1620*/  SEL R0, R6, RZ, P1 ;  /* 0x000000ff06007207 */ /* 0x002fe40000800000 */
[----:B------:R-:W-:Y:S02]  /*1630*/  SEL R33, R7, RZ, P1 ;  /* 0x000000ff07217207 */ /* 0x000fe40000800000 */
[----:B------:R-:W-:Y:S02]  /*1640*/  IADD3 R0, P3, P4, R5, R0, R4 ;  /* 0x0000000005007210 */ /* 0x000fe40007c7e004 */
[----:B------:R-:W0:Y:S01]  /*1650*/  LDS.128 R4, [UR4+0x80] ;  /* 0x00008004ff047984 */ /* 0x000e220008000c00 */
[C---:B------:R-:W-:Y:S02]  /*1660*/  ISETP.GT.U32.AND P1, PT, R2.reuse, 0x60, PT ;  /* 0x000000600200780c */ /* 0x040fe40003f24070 */
[----:B------:R-:W-:-:S02]  /*1670*/  ISETP.GT.U32.AND P2, PT, R2, 0x80, PT ;  /* 0x000000800200780c */ /* 0x000fc40003f44070 */
[----:B------:R-:W-:Y:S02]  /*1680*/  SEL R9, R10, RZ, P1 ;  /* 0x000000ff0a097207 */ /* 0x000fe40000800000 */
[----:B------:R-:W-:Y:S02]  /*1690*/  SEL R11, R11, RZ, P1 ;  /* 0x000000ff0b0b7207 */ /* 0x000fe40000800000 */
[----:B--2---:R-:W-:Y:S02]  /*16a0*/  SEL R8, R12, RZ, P2 ;  /* 0x000000ff0c087207 */ /* 0x004fe40001000000 */
[----:B------:R-:W-:Y:S02]  /*16b0*/  SEL R10, R13, RZ, P2 ;  /* 0x000000ff0d0a7207 */ /* 0x000fe40001000000 */
[C---:B------:R-:W-:Y:S02]  /*16c0*/  ISETP.GT.U32.AND P1, PT, R2.reuse, 0xa0, PT ;  /* 0x000000a00200780c */ /* 0x040fe40003f24070 */
[----:B------:R-:W-:-:S02]  /*16d0*/  ISETP.GT.U32.AND P2, PT, R2, 0xc0, PT ;  /* 0x000000c00200780c */ /* 0x000fc40003f44070 */
[----:B------:R-:W-:Y:S02]  /*16e0*/  IADD3.X R12, PT, PT, R32, R33, R3, P3, P4 ;  /* 0x00000021200c7210 */ /* 0x000fe40001fe8403 */
[----:B------:R-:W-:Y:S02]  /*16f0*/  IADD3 R8, P3, P4, R8, R0, R9 ;  /* 0x0000000008087210 */ /* 0x000fe40007c7e009 */
[----:B------:R-:W-:Y:S02]  /*1700*/  SEL R3, R14, RZ, P1 ;  /* 0x000000ff0e037207 */ /* 0x000fe40000800000 */
[----:B---3--:R-:W-:Y:S02]  /*1710*/  SEL R0, R16, RZ, P2 ;  /* 0x000000ff10007207 */ /* 0x008fe40001000000 */
[----:B------:R-:W-:Y:S02]  /*1720*/  SEL R14, R15, RZ, P1 ;  /* 0x000000ff0f0e7207 */ /* 0x000fe40000800000 */
[----:B------:R-:W-:-:S02]  /*1730*/  ISETP.GT.U32.AND P1, PT, R2, 0xe0, PT ;  /* 0x000000e00200780c */ /* 0x000fc40003f24070 */
[----:B------:R-:W-:Y:S02]  /*1740*/  IADD3.X R10, PT, PT, R10, R12, R11, P3, P4 ;  /* 0x0000000c0a0a7210 */ /* 0x000fe40001fe840b */
[----:B------:R-:W-:Y:S02]  /*1750*/  SEL R9, R17, RZ, P2 ;  /* 0x000000ff11097207 */ /* 0x000fe40001000000 */
[----:B------:R-:W-:Y:S02]  /*1760*/  IADD3 R0, P3, P4, R0, R8, R3 ;  /* 0x0000000800007210 */ /* 0x000fe40007c7e003 */
[----:B------:R-:W-:Y:S02]  /*1770*/  ISETP.GT.U32.AND P2, PT, R2, 0x100, PT ;  /* 0x000001000200780c */ /* 0x000fe40003f44070 */
[----:B------:R-:W-:Y:S02]  /*1780*/  SEL R3, R18, RZ, P1 ;  /* 0x000000ff12037207 */ /* 0x000fe40000800000 */
[----:B------:R-:W-:-:S02]  /*1790*/  SEL R19, R19, RZ, P1 ;  /* 0x000000ff13137207 */ /* 0x000fc40000800000 */
[----:B------:R-:W-:Y:S02]  /*17a0*/  ISETP.GT.U32.AND P1, PT, R2, 0x120, PT ;  /* 0x000001200200780c */ /* 0x000fe40003f24070 */
[----:B------:R-:W-:Y:S02]  /*17b0*/  IADD3.X R9, PT, PT, R9, R10, R14, P3, P4 ;  /* 0x0000000a09097210 */ /* 0x000fe40001fe840e */
[----:B----4-:R-:W-:Y:S02]  /*17c0*/  SEL R8, R20, RZ, P2 ;  /* 0x000000ff14087207 */ /* 0x010fe40001000000 */
[----:B------:R-:W-:Y:S02]  /*17d0*/  SEL R10, R21, RZ, P2 ;  /* 0x000000ff150a7207 */ /* 0x000fe40001000000 */
[----:B------:R-:W-:Y:S02]  /*17e0*/  ISETP.GT.U32.AND P2, PT, R2, 0x140, PT ;  /* 0x000001400200780c */ /* 0x000fe40003f44070 */
[----:B------:R-:W-:-:S02]  /*17f0*/  SEL R11, R22, RZ, P1 ;  /* 0x000000ff160b7207 */ /* 0x000fc40000800000 */
[----:B------:R-:W-:Y:S02]  /*1800*/  SEL R22, R23, RZ, P1 ;  /* 0x000000ff17167207 */ /* 0x000fe40000800000 */
[----:B------:R-:W-:Y:S02]  /*1810*/  IADD3 R8, P3, P4, R8, R0, R3 ;  /* 0x0000000008087210 */ /* 0x000fe40007c7e003 */
[----:B------:R-:W-:Y:S02]  /*1820*/  ISETP.GT.U32.AND P1, PT, R2, 0x160, PT ;  /* 0x000001600200780c */ /* 0x000fe40003f24070 */
[----:B-----5:R-:W-:Y:S02]  /*1830*/  SEL R0, R24, RZ, P2 ;  /* 0x000000ff18007207 */ /* 0x020fe40001000000 */
[----:B------:R-:W-:Y:S02]  /*1840*/  IADD3.X R10, PT, PT, R10, R9, R19, P3, P4 ;  /* 0x000000090a0a7210 */ /* 0x000fe40001fe8413 */
[----:B------:R-:W-:-:S02]  /*1850*/  SEL R3, R26, RZ, P1 ;  /* 0x000000ff1a037207 */ /* 0x000fc40000800000 */
[----:B------:R-:W-:Y:S02]  /*1860*/  SEL R27, R27, RZ, P1 ;  /* 0x000000ff1b1b7207 */ /* 0x000fe40000800000 */
[----:B------:R-:W-:Y:S02]  /*1870*/  SEL R9, R25, RZ, P2 ;  /* 0x000000ff19097207 */ /* 0x000fe40001000000 */
[----:B------:R-:W-:Y:S02]  /*1880*/  IADD3 R0, P1, P3, R0, R8, R11 ;  /* 0x0000000800007210 */ /* 0x000fe40007b3e00b */
[----:B------:R-:W-:Y:S02]  /*1890*/  SEL R8, R28, RZ, P5 ;  /* 0x000000ff1c087207 */ /* 0x000fe40002800000 */
[----:B------:R-:W-:Y:S02]  /*18a0*/  ISETP.GT.U32.AND P2, PT, R2, 0x1c0, PT ;  /* 0x000001c00200780c */ /* 0x000fe40003f44070 */
[----:B------:R-:W-:-:S02]  /*18b0*/  IADD3.X R9, PT, PT, R9, R10, R22, P1, P3 ;  /* 0x0000000a09097210 */ /* 0x000fc40000fe6416 */
[----:B------:R-:W-:Y:S02]  /*18c0*/  IADD3 R8, P3, P4, R8, R0, R3 ;  /* 0x0000000008087210 */ /* 0x000fe40007c7e003 */
[----:B------:R-:W-:Y:S02]  /*18d0*/  SEL R0, R30, RZ, P6 ;  /* 0x000000ff1e007207 */ /* 0x000fe40003000000 */
[----:B0-----:R-:W-:Y:S02]  /*18e0*/  SEL R3, R4, RZ, P2 ;  /* 0x000000ff04037207 */ /* 0x001fe40001000000 */
[----:B------:R-:W-:Y:S02]  /*18f0*/  ISETP.GT.U32.AND P1, PT, R2, 0x1e0, PT ;  /* 0x000001e00200780c */ /* 0x000fe40003f24070 */
        /* <DEDUP_REMOVED lines=11> */
.L_x_208:
        /* <DEDUP_REMOVED lines=19> */
[----:B------:R-:W-:Y:S01]  /*1ae0*/  IADD3 R43, P2, P3, R43, R4, R3 ;  /* 0x000000042b2b7210 */ /* 0x000fe20007b5e003 */
[----:B------:R-:W-:Y:S01]  /*1af0*/  DSETP.GT.AND P1, PT, R14, RZ, PT ;  /* 0x000000ff0e00722a */ /* 0x000fe20003f24000 */
[----:B------:R-:W-:Y:S02]  /*1b00*/  SEL R3, RZ, 0x1, !P0 ;  /* 0x00000001ff037807 */ /* 0x000fe40004000000 */
[----:B------:R-:W-:Y:S01]  /*1b10*/  SEL R4, RZ, 0x1, !P4 ;  /* 0x00000001ff047807 */ /* 0x000fe20006000000 */
[----:B------:R-:W-:-:S03]  /*1b20*/  DSETP.GT.AND P5, PT, R16, RZ, PT ;  /* 0x000000ff1000722a */ /* 0x000fc60003fa4000 */
[----:B------:R-:W-:Y:S02]  /*1b30*/  IADD3 R43, P0, P4, R4, R43, R3 ;  /* 0x0000002b042b7210 */ /* 0x000fe40007c1e003 */
[----:B------:R-:W-:Y:S02]  /*1b40*/  SEL R3, RZ, 0x1, !P1 ;  /* 0x00000001ff037807 */ /* 0x000fe40004800000 */
[----:B------:R-:W-:Y:S02]  /*1b50*/  ISETP.GE.U32.AND P1, PT, R22, 0xe00, PT ;  /* 0x00000e001600780c */ /* 0x000fe40003f26070 */
[----:B------:R-:W-:Y:S02]  /*1b60*/  SEL R8, RZ, 0x1, !P5 ;  /* 0x00000001ff087807 */ /* 0x000fe40006800000 */
[----:B------:R-:W-:Y:S02]  /*1b70*/  IADD3.X R4, PT, PT, RZ, RZ, RZ, P2, P3 ;  /* 0x000000ffff047210 */ /* 0x000fe400017e64ff */
[----:B------:R-:W-:Y:S01]  /*1b80*/  IADD3 R43, P2, P3, R8, R43, R3 ;  /* 0x0000002b082b7210 */ /* 0x000fe20007b5e003 */
[----:B------:R-:W-:Y:S01]  /*1b90*/  IMAD.MOV.U32 R3, RZ, RZ, 0xe00 ;  /* 0x00000e00ff037424 */ /* 0x000fe200078e00ff */
[----:B------:R-:W-:-:S04]  /*1ba0*/  IADD3.X R4, PT, PT, RZ, R4, RZ, P0, P4 ;  /* 0x00000004ff047210 */ /* 0x000fc800007e84ff */
[----:B------:R-:W-:Y:S01]  /*1bb0*/  IADD3.X R4, PT, PT, RZ, R4, RZ, P2, P3 ;  /* 0x00000004ff047210 */ /* 0x000fe200017e64ff */
[----:B------:R-:W-:Y:S06]  /*1bc0*/  @!P1 BRA `(.L_x_223) ;  /* 0x00000000009c9947 */ /* 0x000fec0003800000 */
[----:B------:R-:W0:Y:S01]  /*1bd0*/  LDC R23, c[0x0][0x398] ;  /* 0x0000e600ff177b82 */ /* 0x000e220000000800 */
[----:B------:R-:W-:-:S07]  /*1be0*/  IMAD.MOV.U32 R3, RZ, RZ, 0xe00 ;  /* 0x00000e00ff037424 */ /* 0x000fce00078e00ff */
.L_x_225:
[----:B------:R-:W-:-:S05]  /*1bf0*/  IMAD.WIDE.U32 R8, R3, 0x8, R6 ;  /* 0x0000000803087825 */ /* 0x000fca00078e0006 */
        /* <DEDUP_REMOVED lines=29> */
[----:B------:R-:W-:Y:S02]  /*1dd0*/  ISETP.GE.U32.AND P0, PT, R5, 0xe00, PT ;  /* 0x00000e000500780c */ /* 0x000fe40003f06070 */
[----:B------:R-:W-:-:S05]  /*1de0*/  IADD3 R43, P1, PT, R43, R8, RZ ;  /* 0x000000082b2b7210 */ /* 0x000fca0007f3e0ff */
[----:B------:R-:W-:-:S06]  /*1df0*/  IMAD.X R4, RZ, RZ, R4, P1 ;  /* 0x000000ffff047224 */ /* 0x000fcc00008e0604 */
[----:B------:R-:W-:Y:S05]  /*1e00*/  @!P0 BRA `(.L_x_224) ;  /* 0x0000000c009c8947 */ /* 0x000fea0003800000 */
[----:B------:R-:W-:-:S05]  /*1e10*/  VIADD R3, R3, 0xe00 ;  /* 0x00000e0003037836 */ /* 0x000fca0000000000 */
[----:B------:R-:W-:-:S13]  /*1e20*/  ISETP.GT.U32.AND P0, PT, R3, R22, PT ;  /* 0x000000160300720c */ /* 0x000fda0003f04070 */
[----:B------:R-:W-:Y:S05]  /*1e30*/  @!P0 BRA `(.L_x_225) ;  /* 0xfffffffc006c8947 */ /* 0x000fea000383ffff */
.L_x_223:
[----:B------:R-:W-:Y:S01]  /*1e40*/  IMAD.IADD R5, R2, 0x1, -R3 ;  /* 0x0000000102057824 */ /* 0x000fe200078e0a03 */
[----:B------:R-:W-:Y:S04]  /*1e50*/  BSSY.RECONVERGENT B1, `(.L_x_224) ;  /* 0x00000e2000017945 */ /* 0x000fe80003800200 */
[----:B------:R-:W-:-:S04]  /*1e60*/  ISETP.GE.AND P0, PT, R0, R5, PT ;  /* 0x000000050000720c */ /* 0x000fc80003f06270 */
[----:B------:R-:W-:-:S13]  /*1e70*/  ISETP.GE.U32.OR P0, PT, R3, R2, P0 ;  /* 0x000000020300720c */ /* 0x000fda0000706470 */
[----:B------:R-:W-:Y:S05]  /*1e80*/  @P0 BRA `(.L_x_226) ;  /* 0x0000000c00780947 */ /* 0x000fea0003800000 */
[----:B------:R-:W-:Y:S01]  /*1e90*/  LOP3.LUT R5, RZ, R0, RZ, 0x33, !PT ;  /* 0x00000000ff057212 */ /* 0x000fe200078e33ff */
[----:B------:R-:W-:Y:S01]  /*1ea0*/  BSSY.RECONVERGENT B2, `(.L_x_227) ;  /* 0x0000073000027945 */ /* 0x000fe20003800200 */
[----:B------:R-:W-:Y:S02]  /*1eb0*/  IMAD.MOV.U32 R42, RZ, RZ, R0 ;  /* 0x000000ffff2a7224 */ /* 0x000fe400078e0000 */
[----:B------:R-:W-:-:S04]  /*1ec0*/  IADD3 R5, PT, PT, -R3, R2, R5 ;  /* 0x0000000203057210 */ /* 0x000fc80007ffe105 */
[C---:B------:R-:W-:Y:S02]  /*1ed0*/  ISETP.GE.U32.AND P0, PT, R5.reuse, 0x1e00, PT ;  /* 0x00001e000500780c */ /* 0x040fe40003f06070 */
[----:B------:R-:W-:-:S04]  /*1ee0*/  LEA.HI R5, R5, 0x1, RZ, 0x17 ;  /* 0x0000000105057811 */ /* 0x000fc800078fb8ff */
[----:B------:R-:W-:-:S07]  /*1ef0*/  LOP3.LUT R40, R5, 0xf, RZ, 0xc0, !PT ;  /* 0x0000000f05287812 */ /* 0x000fce00078ec0ff */
[----:B------:R-:W-:Y:S05]  /*1f00*/  @!P0 BRA `(.L_x_228) ;  /* 0x0000000400b08947 */ /* 0x000fea0003800000 */
[----:B------:R-:W0:Y:S01]  /*1f10*/  LDC.64 R6, c[0x0][0x380] ;  /* 0x0000e000ff067b82 */ /* 0x000e220000000a00 */
[----:B------:R-:W-:Y:S01]  /*1f20*/  LOP3.LUT R2, R5, 0xfffff0, RZ, 0xc0, !PT ;  /* 0x00fffff005027812 */ /* 0x000fe200078ec0ff */
[----:B------:R-:W-:Y:S01]  /*1f30*/  BSSY.RECONVERGENT B3, `(.L_x_229) ;  /* 0x0000068000037945 */ /* 0x000fe20003800200 */
[C---:B------:R-:W-:Y:S01]  /*1f40*/  LOP3.LUT R42, R0.reuse, 0x1000, RZ, 0xfc, !PT ;  /* 0x00001000002a7812 */ /* 0x040fe200078efcff */
[----:B------:R-:W-:Y:S02]  /*1f50*/  IMAD.IADD R41, R0, 0x1, R3 ;  /* 0x0000000100297824 */ /* 0x000fe400078e0203 */
[----:B------:R-:W-:-:S07]  /*1f60*/  IMAD.MOV R2, RZ, RZ, -R2 ;  /* 0x000000ffff027224 */ /* 0x000fce00078e0a02 */
.L_x_230:
[C---:B------:R-:W-:Y:S02]  /*1f70*/  VIADD R35, R41.reuse, 0x200 ;  /* 0x0000020029237836 */ /* 0x040fe40000000000 */
[----:B0-----:R-:W-:-:S04]  /*1f80*/  IMAD.WIDE.U32 R36, R41, 0x8, R6 ;  /* 0x0000000829247825 */ /* 0x001fc800078e0006 */
[----:B------:R-:W-:Y:S02]  /*1f90*/  VIADD R33, R41, 0x400 ;  /* 0x0000040029217836 */ /* 0x000fe40000000000 */
[--C-:B------:R-:W-:Y:S01]  /*1fa0*/  IMAD.WIDE.U32 R34, R35, 0x8, R6.reuse ;  /* 0x0000000823227825 */ /* 0x100fe200078e0006 */
[----:B------:R-:W2:Y:S03]  /*1fb0*/  LDG.E.64 R36, desc[UR6][R36.64] ;  /* 0x0000000624247981 */ /* 0x000ea6000c1e1b00 */
[C---:B------:R-:W-:Y:S02]  /*1fc0*/  VIADD R31, R41.reuse, 0x600 ;  /* 0x00000600291f7836 */ /* 0x040fe40000000000 */
[----:B------:R-:W-:Y:S01]  /*1fd0*/  VIADD R27, R41, 0xa00 ;  /* 0x00000a00291b7836 */ /* 0x000fe20000000000 */
[----:B------:R-:W3:Y:S01]  /*1fe0*/  LDG.E.64 R34, desc[UR6][R34.64] ;  /* 0x0000000622227981 */ /* 0x000ee2000c1e1b00 */
[----:B------:R-:W-:-:S04]  /*1ff0*/  IMAD.WIDE.U32 R32, R33, 0x8, R6 ;  /* 0x0000000821207825 */ /* 0x000fc800078e0006 */
[----:B------:R-:W-:Y:S02]  /*2000*/  VIADD R29, R41, 0x800 ;  /* 0x00000800291d7836 */ /* 0x000fe40000000000 */
[--C-:B------:R-:W-:Y:S01]  /*2010*/  IMAD.WIDE.U32 R30, R31, 0x8, R6.reuse ;  /* 0x000000081f1e7825 */ /* 0x100fe200078e0006 */
[----:B------:R-:W4:Y:S03]  /*2020*/  LDG.E.64 R32, desc[UR6][R32.64] ;  /* 0x0000000620207981 */ /* 0x000f26000c1e1b00 */
[----:B------:R-:W-:Y:S02]  /*2030*/  IMAD.WIDE.U32 R26, R27, 0x8, R6 ;  /* 0x000000081b1a7825 */ /* 0x000fe400078e0006 */
[----:B------:R-:W5:Y:S02]  /*2040*/  LDG.E.64 R30, desc[UR6][R30.64] ;  /* 0x000000061e1e7981 */ /* 0x000f64000c1e1b00 */
[----:B------:R-:W-:-:S02]  /*2050*/  VIADD R25, R41, 0xc00 ;  /* 0x00000c0029197836 */ /* 0x000fc40000000000 */
[--C-:B------:R-:W-:Y:S01]  /*2060*/  IMAD.WIDE.U32 R28, R29, 0x8, R6.reuse ;  /* 0x000000081d1c7825 */ /* 0x100fe200078e0006 */
[----:B------:R-:W5:Y:S03]  /*2070*/  LDG.E.64 R26, desc[UR6][R26.64] ;  /* 0x000000061a1a7981 */ /* 0x000f66000c1e1b00 */
[----:B------:R-:W-:Y:S02]  /*2080*/  VIADD R23, R41, 0xe00 ;  /* 0x00000e0029177836 */ /* 0x000fe40000000000 */
[--C-:B------:R-:W-:Y:S01]  /*2090*/  IMAD.WIDE.U32 R24, R25, 0x8, R6.reuse ;  /* 0x0000000819187825 */ /* 0x100fe200078e0006 */
[----:B------:R-:W5:Y:S03]  /*20a0*/  LDG.E.64 R28, desc[UR6][R28.64] ;  /* 0x000000061c1c7981 */ /* 0x000f66000c1e1b00 */
[----:B------:R-:W-:-:S02]  /*20b0*/  IMAD.WIDE.U32 R22, R23, 0x8, R6 ;  /* 0x0000000817167825 */ /* 0x000fc400078e0006 */
[----:B------:R-:W5:Y:S02]  /*20c0*/  LDG.E.64 R24, desc[UR6][R24.64] ;  /* 0x0000000618187981 */ /* 0x000f64000c1e1b00 */
[C---:B------:R-:W-:Y:S02]  /*20d0*/  VIADD R21, R41.reuse, 0x1000 ;  /* 0x0000100029157836 */ /* 0x040fe40000000000 */
[----:B------:R-:W-:Y:S01]  /*20e0*/  VIADD R19, R41, 0x1200 ;  /* 0x0000120029137836 */ /* 0x000fe20000000000 */
[----:B------:R-:W5:Y:S01]  /*20f0*/  LDG.E.64 R22, desc[UR6][R22.64] ;  /* 0x0000000616167981 */ /* 0x000f62000c1e1b00 */
[----:B------:R-:W-:-:S04]  /*2100*/  IMAD.WIDE.U32 R20, R21, 0x8, R6 ;  /* 0x0000000815147825 */ /* 0x000fc800078e0006 */
[----:B------:R-:W-:Y:S02]  /*2110*/  VIADD R17, R41, 0x1400 ;  /* 0x0000140029117836 */ /* 0x000fe40000000000 */
[--C-:B------:R-:W-:Y:S01]  /*2120*/  IMAD.WIDE.U32 R18, R19, 0x8, R6.reuse ;  /* 0x0000000813127825 */ /* 0x100fe200078e0006 */
[----:B------:R-:W5:Y:S03]  /*2130*/  LDG.E.64 R20, desc[UR6][R20.64] ;  /* 0x0000000614147981 */ /* 0x000f66000c1e1b00 */
[----:B------:R-:W-:Y:S02]  /*2140*/  VIADD R15, R41, 0x1600 ;  /* 0x00001600290f7836 */ /* 0x000fe40000000000 */
[----:B------:R-:W-:Y:S01]  /*2150*/  IMAD.WIDE.U32 R16, R17, 0x8, R6 ;  /* 0x0000000811107825 */ /* 0x000fe200078e0006 */
[----:B------:R-:W5:Y:S03]  /*2160*/  LDG.E.64 R18, desc[UR6][R18.64] ;  /* 0x0000000612127981 */ /* 0x000f66000c1e1b00 */
        /* <DEDUP_REMOVED lines=15> */
[----:B------:R-:W-:Y:S02]  /*2260*/  VIADD R2, R2, 0x10 ;  /* 0x0000001002027836 */ /* 0x000fe40000000000 */
[----:B------:R-:W-:Y:S02]  /*2270*/  VIADD R42, R42, 0x2000 ;  /* 0x000020002a2a7836 */ /* 0x000fe40000000000 */
[----:B------:R-:W-:Y:S01]  /*2280*/  VIADD R41, R41, 0x2000 ;  /* 0x0000200029297836 */ /* 0x000fe20000000000 */
[----:B--2---:R-:W-:-:S02]  /*2290*/  DSETP.GT.AND P0, PT, R36, RZ, PT ;  /* 0x000000ff2400722a */ /* 0x004fc40003f04000 */
[----:B---3--:R-:W-:Y:S02]  /*22a0*/  DSETP.GT.AND P1, PT, R34, RZ, PT ;  /* 0x000000ff2200722a */ /* 0x008fe40003f24000 */
[----:B----4-:R-:W-:Y:S02]  /*22b0*/  DSETP.GT.AND P3, PT, R32, RZ, PT ;  /* 0x000000ff2000722a */ /* 0x010fe40003f64000 */
[----:B------:R-:W-:Y:S01]  /*22c0*/  SEL R33, RZ, 0x1, !P0 ;  /* 0x00000001ff217807 */ /* 0x000fe20004000000 */
[----:B-----5:R-:W-:Y:S01]  /*22d0*/  DSETP.GT.AND P0, PT, R30, RZ, PT ;  /* 0x000000ff1e00722a */ /* 0x020fe20003f04000 */
[----:B------:R-:W-:Y:S01]  /*22e0*/  SEL R32, RZ, 0x1, !P1 ;  /* 0x00000001ff207807 */ /* 0x000fe20004800000 */
[----:B------:R-:W-:-:S03]  /*22f0*/  DSETP.GT.AND P6, PT, R26, RZ, PT ;  /* 0x000000ff1a00722a */ /* 0x000fc60003fc4000 */
[----:B------:R-:W-:Y:S01]  /*2300*/  IADD3 R43, P2, P4, R32, R43, R33 ;  /* 0x0000002b202b7210 */ /* 0x000fe20007c5e021 */
[----:B------:R-:W-:Y:S01]  /*2310*/  DSETP.GT.AND P5, PT, R28, RZ, PT ;  /* 0x000000ff1c00722a */ /* 0x000fe20003fa4000 */
[----:B------:R-:W-:Y:S02]  /*2320*/  SEL R29, RZ, 0x1, !P3 ;  /* 0x00000001ff1d7807 */ /* 0x000fe40005800000 */
[----:B------:R-:W-:Y:S01]  /*2330*/  SEL R28, RZ, 0x1, !P0 ;  /* 0x00000001ff1c7807 */ /* 0x000fe20004000000 */
[----:B------:R-:W-:Y:S01]  /*2340*/  DSETP.GT.AND P3, PT, R24, RZ, PT ;  /* 0x000000ff1800722a */ /* 0x000fe20003f64000 */
[----:B------:R-:W-:Y:S01]  /*2350*/  SEL R24, RZ, 0x1, !P6 ;  /* 0x00000001ff187807 */ /* 0x000fe20007000000 */
[----:B------:R-:W-:Y:S01]  /*2360*/  DSETP.GT.AND P6, PT, R22, RZ, PT ;  /* 0x000000ff1600722a */ /* 0x000fe20003fc4000 */
[----:B------:R-:W-:Y:S02]  /*2370*/  IADD3 R26, P1, P0, R28, R43, R29 ;  /* 0x0000002b1c1a7210 */ /* 0x000fe4000783e01d */
[----:B------:R-:W-:-:S02]  /*2380*/  SEL R25, RZ, 0x1, !P5 ;  /* 0x00000001ff197807 */ /* 0x000fc40006800000 */
[----:B------:R-:W-:Y:S02]  /*2390*/  IADD3.X R23, PT, PT, RZ, R4, RZ, P2, P4 ;  /* 0x00000004ff177210 */ /* 0x000fe400017e84ff */
[----:B------:R-:W-:Y:S01]  /*23a0*/  SEL R4, RZ, 0x1, !P6 ;  /* 0x00000001ff047807 */ /* 0x000fe20007000000 */
[----:B------:R-:W-:Y:S01]  /*23b0*/  DSETP.GT.AND P2, PT, R20, RZ, PT ;  /* 0x000000ff1400722a */ /* 0x000fe20003f44000 */
[----:B------:R-:W-:Y:S02]  /*23c0*/  IADD3 R22, P4, P5, R24, R26, R25 ;  /* 0x0000001a18167210 */ /* 0x000fe40007d9e019 */
[----:B------:R-:W-:Y:S01]  /*23d0*/  SEL R21, RZ, 0x1, !P3 ;  /* 0x00000001ff157807 */ /* 0x000fe20005800000 */
[----:B------:R-:W-:Y:S01]  /*23e0*/  DSETP.GT.AND P6, PT, R18, RZ, PT ;  /* 0x000000ff1200722a */ /* 0x000fe20003fc4000 */
[----:B------:R-:W-:Y:S01]  /*23f0*/  IADD3.X R19, PT, PT, RZ, R23, RZ, P1, P0 ;  /* 0x00000017ff137210 */ /* 0x000fe20000fe04ff */
[----:B------:R-:W-:Y:S01]  /*2400*/  DSETP.GT.AND P0, PT, R16, RZ, PT ;  /* 0x000000ff1000722a */ /* 0x000fe20003f04000 */
[----:B------:R-:W-:-:S02]  /*2410*/  SEL R17, RZ, 0x1, !P2 ;  /* 0x00000001ff117807 */ /* 0x000fc40005000000 */
[----:B------:R-:W-:Y:S01]  /*2420*/  IADD3 R18, P3, P1, R4, R22, R21 ;  /* 0x0000001604127210 */ /* 0x000fe2000797e015 */
[----:B------:R-:W-:Y:S01]  /*2430*/  DSETP.GT.AND P2, PT, R14, RZ, PT ;  /* 0x000000ff0e00722a */ /* 0x000fe20003f44000 */
[----:B------:R-:W-:Y:S01]  /*2440*/  IADD3.X R15, PT, PT, RZ, R19, RZ, P4, P5 ;  /* 0x00000013ff0f7210 */ /* 0x000fe200027ea4ff */
[----:B------:R-:W-:Y:S01]  /*2450*/  DSETP.GT.AND P4, PT, R12, RZ, PT ;  /* 0x000000ff0c00722a */ /* 0x000fe20003f84000 */
[----:B------:R-:W-:Y:S01]  /*2460*/  SEL R13, RZ, 0x1, !P0 ;  /* 0x00000001ff0d7807 */ /* 0x000fe20004000000 */
[----:B------:R-:W-:Y:S01]  /*2470*/  DSETP.GT.AND P0, PT, R10, RZ, PT ;  /* 0x000000ff0a00722a */ /* 0x000fe20003f04000 */
[----:B------:R-:W-:Y:S02]  /*2480*/  IADD3.X R10, PT, PT, RZ, R15, RZ, P3, P1 ;  /* 0x0000000fff0a7210 */ /* 0x000fe40001fe24ff */
[----:B------:R-:W-:Y:S01]  /*2490*/  SEL R4, RZ, 0x1, !P6 ;  /* 0x00000001ff047807 */ /* 0x000fe20007000000 */
[----:B------:R-:W-:Y:S02]  /*24a0*/  DSETP.GT.AND P1, PT, R8, RZ, PT ;  /* 0x000000ff0800722a */ /* 0x000fe40003f24000 */
[----:B------:R-:W-:Y:S01]  /*24b0*/  SEL R8, RZ, 0x1, !P0 ;  /* 0x00000001ff087807 */ /* 0x000fe20004000000 */
[----:B------:R-:W-:Y:S01]  /*24c0*/  DSETP.GT.AND P0, PT, R38, RZ, PT ;  /* 0x000000ff2600722a */ /* 0x000fe20003f04000 */
[----:B------:R-:W-:-:S02]  /*24d0*/  IADD3 R14, P6, P5, R4, R18, R17 ;  /* 0x00000012040e7210 */ /* 0x000fc40007dde011 */
[----:B------:R-:W-:-:S03]  /*24e0*/  SEL R4, RZ, 0x1, !P2 ;  /* 0x00000001ff047807 */ /* 0x000fc60005000000 */
[----:B------:R-:W-:Y:S02]  /*24f0*/  SEL R43, RZ, 0x1, !P0 ;  /* 0x00000001ff2b7807 */ /* 0x000fe40004000000 */
[----:B------:R-:W-:Y:S02]  /*2500*/  ISETP.NE.AND P0, PT, R2, RZ, PT ;  /* 0x000000ff0200720c */ /* 0x000fe40003f05270 */
[----:B------:R-:W-:Y:S02]  /*2510*/  IADD3 R4, P2, P3, R4, R14, R13 ;  /* 0x0000000e04047210 */ /* 0x000fe40007b5e00d */
[----:B------:R-:W-:Y:S02]  /*2520*/  SEL R9, RZ, 0x1, !P4 ;  /* 0x00000001ff097807 */ /* 0x000fe40006000000 */
[----:B------:R-:W-:Y:S02]  /*2530*/  IADD3.X R10, PT, PT, RZ, R10, RZ, P6, P5 ;  /* 0x0000000aff0a7210 */ /* 0x000fe400037ea4ff */
[----:B------:R-:W-:-:S02]  /*2540*/  IADD3 R8, P4, P5, R8, R4, R9 ;  /* 0x0000000408087210 */ /* 0x000fc40007d9e009 */
[----:B------:R-:W-:Y:S02]  /*2550*/  SEL R4, RZ, 0x1, !P1 ;  /* 0x00000001ff047807 */ /* 0x000fe40004800000 */
[----:B------:R-:W-:Y:S02]  /*2560*/  IADD3.X R9, PT, PT, RZ, R10, RZ, P2, P3 ;  /* 0x0000000aff097210 */ /* 0x000fe400017e64ff */
[----:B------:R-:W-:Y:S02]  /*2570*/  IADD3 R43, P1, P2, R43, R8, R4 ;  /* 0x000000082b2b7210 */ /* 0x000fe40007a3e004 */
[----:B------:R-:W-:-:S04]  /*2580*/  IADD3.X R4, PT, PT, RZ, R9, RZ, P4, P5 ;  /* 0x00000009ff047210 */ /* 0x000fc800027ea4ff */
[----:B------:R-:W-:Y:S01]  /*2590*/  IADD3.X R4, PT, PT, RZ, R4, RZ, P1, P2 ;  /* 0x00000004ff047210 */ /* 0x000fe20000fe44ff */
[----:B------:R-:W-:Y:S06]  /*25a0*/  @P0 BRA `(.L_x_230) ;  /* 0xfffffff800700947 */ /* 0x000fec000383ffff */
[----:B------:R-:W-:Y:S05]  /*25b0*/  BSYNC.RECONVERGENT B3 ;  /* 0x0000000000037941 */ /* 0x000fea0003800200 */
.L_x_229:
[----:B------:R-:W-:-:S07]  /*25c0*/  VIADD R42, R42, 0xfffff000 ;  /* 0xfffff0002a2a7836 */ /* 0x000fce0000000000 */
.L_x_228:
[----:B------:R-:W-:Y:S05]  /*25d0*/  BSYNC.RECONVERGENT B2 ;  /* 0x0000000000027941 */ /* 0x000fea0003800200 */
.L_x_227:
        /* <DEDUP_REMOVED lines=8> */
[----:B------:R-:W-:-:S04]  /*2660*/  IMAD.IADD R21, R42, 0x1, R3 ;  /* 0x000000012a157824 */ /* 0x000fc800078e0203 */
        /* <DEDUP_REMOVED lines=38> */
[----:B------:R-:W-:Y:S02]  /*28d0*/  DSETP.GT.AND P6, PT, R8, RZ, PT ;  /* 0x000000ff0800722a */ /* 0x000fe40003fc4000 */
[----:B------:R-:W-:Y:S01]  /*28e0*/  DSETP.GT.AND P3, PT, R20, RZ, PT ;  /* 0x000000ff1400722a */ /* 0x000fe20003f64000 */
[----:B------:R-:W-:Y:S02]  /*28f0*/  IADD3.X R8, PT, PT, RZ, R4, RZ, P2, P1 ;  /* 0x00000004ff087210 */ /* 0x000fe400017e24ff */
[----:B------:R-:W-:-:S02]  /*2900*/  IADD3 R6, P1, P2, R6, R10, R7 ;  /* 0x0000000a06067210 */ /* 0x000fc40007a3e007 */
[----:B------:R-:W-:Y:S02]  /*2910*/  SEL R4, RZ, 0x1, !P6 ;  /* 0x00000001ff047807 */ /* 0x000fe40007000000 */
[----:B------:R-:W-:Y:S02]  /*2920*/  SEL R43, RZ, 0x1, !P3 ;  /* 0x00000001ff2b7807 */ /* 0x000fe40005800000 */
[----:B------:R-:W-:Y:S02]  /*2930*/  IADD3.X R7, PT, PT, RZ, R8, RZ, P4, P5 ;  /* 0x00000008ff077210 */ /* 0x000fe400027ea4ff */
[----:B------:R-:W-:Y:S02]  /*2940*/  IADD3 R43, P3, P4, R43, R6, R4 ;  /* 0x000000062b2b7210 */ /* 0x000fe40007c7e004 */
[----:B------:R-:W-:-:S04]  /*2950*/  IADD3.X R4, PT, PT, RZ, R7, RZ, P1, P2 ;  /* 0x00000007ff047210 */ /* 0x000fc80000fe44ff */
[----:B------:R-:W-:-:S07]  /*2960*/  IADD3.X R4, PT, PT, RZ, R4, RZ, P3, P4 ;  /* 0x00000004ff047210 */ /* 0x000fce0001fe84ff */
.L_x_232:
[----:B------:R-:W-:Y:S05]  /*2970*/  BSYNC.RECONVERGENT B2 ;  /* 0x0000000000027941 */ /* 0x000fea0003800200 */
.L_x_231:
        /* <DEDUP_REMOVED lines=32> */
.L_x_234:
[----:B------:R-:W-:Y:S05]  /*2b80*/  BSYNC.RECONVERGENT B2 ;  /* 0x0000000000027941 */ /* 0x000fea0003800200 */
.L_x_233:
[----:B------:R-:W-:Y:S05]  /*2b90*/  @!P0 BRA `(.L_x_226) ;  /* 0x0000000000348947 */ /* 0x000fea0003800000 */
[----:B------:R-:W0:Y:S01]  /*2ba0*/  LDC.64 R6, c[0x0][0x380] ;  /* 0x0000e000ff067b82 */ /* 0x000e220000000a00 */
[----:B------:R-:W-:Y:S02]  /*2bb0*/  IMAD.IADD R5, R42, 0x1, R3 ;  /* 0x000000012a057824 */ /* 0x000fe400078e0203 */
[----:B------:R-:W-:-:S07]  /*2bc0*/  IMAD.MOV R8, RZ, RZ, -R14 ;  /* 0x000000ffff087224 */ /* 0x000fce00078e0a0e */
.L_x_235:
        /* <DEDUP_REMOVED lines=10> */
.L_x_226:
[----:B------:R-:W-:Y:S05]  /*2c70*/  BSYNC.RECONVERGENT B1 ;  /* 0x0000000000017941 */ /* 0x000fea0003800200 */
.L_x_224:
        /* <DEDUP_REMOVED lines=33> */
[----:B------:R-:W-:Y:S01]  /*2e90*/  @!P2 LOP3.LUT R7, R7, 0xf8, RZ, 0xc0, !PT ;  /* 0x000000f80707a812 */ /* 0x000fe200078ec0ff */
[----:B------:R-:W-:Y:S01]  /*2ea0*/  IMAD.X R6, R3, 0x1, R4, P0 ;  /* 0x0000000103067824 */ /* 0x000fe200000e0604 */
[----:B------:R-:W-:-:S04]  /*2eb0*/  @!P2 MOV R4, 0x400 ;  /* 0x000004000004a802 */ /* 0x000fc80000000f00 */
[----:B------:R-:W1:Y:S01]  /*2ec0*/  SHFL.DOWN PT, R3, R6, 0x10, 0x1f ;  /* 0x0a001f0006037f89 */ /* 0x000e6200000e0000 */
[----:B--2---:R-:W-:-:S05]  /*2ed0*/  @!P2 LEA R8, R9, R4, 0x18 ;  /* 0x000000040908a211 */ /* 0x004fca00078ec0ff */
[----:B------:R-:W-:Y:S01]  /*2ee0*/  @!P2 IMAD.IADD R7, R7, 0x1, R8 ;  /* 0x000000010707a824 */ /* 0x000fe200078e0208 */
[----:B0-----:R-:W-:-:S04]  /*2ef0*/  SEL R2, R2, RZ, !P1 ;  /* 0x000000ff02027207 */ /* 0x001fc80004800000 */
[----:B------:R-:W-:Y:S02]  /*2f00*/  IADD3 R4, P0, PT, R2, R5, RZ ;  /* 0x0000000502047210 */ /* 0x000fe40007f1e0ff */
[----:B-1----:R-:W-:-:S03]  /*2f10*/  SEL R3, R3, RZ, !P1 ;  /* 0x000000ff03037207 */ /* 0x002fc60004800000 */
[----:B------:R-:W-:Y:S02]  /*2f20*/  @!P2 IMAD.MOV.U32 R2, RZ, RZ, R4 ;  /* 0x000000ffff02a224 */ /* 0x000fe400078e0004 */
[----:B------:R-:W-:Y:S01]  /*2f30*/  IMAD.X R3, R3, 0x1, R6, P0 ;  /* 0x0000000103037824 */ /* 0x000fe200000e0606 */
[----:B------:R-:W-:-:S04]  /*2f40*/  ISETP.NE.AND P0, PT, R0, RZ, PT ;  /* 0x000000ff0000720c */ /* 0x000fc80003f05270 */
[----:B------:R2:W-:Y:S01]  /*2f50*/  @!P2 STS.64 [R7+0x10], R2 ;  /* 0x000010020700a388 */ /* 0x0005e20000000a00 */
[----:B------:R-:W-:Y:S08]  /*2f60*/  BAR.SYNC.DEFER_BLOCKING 0x0 ;  /* 0x0000000000007b1d */ /* 0x000ff00000010000 */
[----:B------:R-:W-:Y:S05]  /*2f70*/  @P0 BRA `(.L_x_222) ;  /* 0x00000000006c0947 */ /* 0x000fea0003800000 */
[----:B------:R-:W0:Y:S01]  /*2f80*/  S2UR UR5, SR_CgaCtaId ;  /* 0x00000000000579c3 */ /* 0x000e220000008800 */
[----:B------:R-:W-:Y:S02]  /*2f90*/  UMOV UR4, 0x400 ;  /* 0x0000040000047882 */ /* 0x000fe40000000000 */
[----:B0-----:R-:W-:-:S09]  /*2fa0*/  ULEA UR4, UR5, UR4, 0x18 ;  /* 0x0000000405047291 */ /* 0x001fd2000f8ec0ff */
[----:B--2---:R-:W-:Y:S04]  /*2fb0*/  LDS.64 R6, [UR4+0x18] ;  /* 0x00001804ff067984 */ /* 0x004fe80008000a00 */
[----:B------:R-:W0:Y:S04]  /*2fc0*/  LDS.128 R32, [UR4+0x20] ;  /* 0x00002004ff207984 */ /* 0x000e280008000c00 */
[----:B------:R-:W1:Y:S04]  /*2fd0*/  LDS.128 R28, [UR4+0x30] ;  /* 0x00003004ff1c7984 */ /* 0x000e680008000c00 */
[----:B------:R-:W2:Y:S04]  /*2fe0*/  LDS.128 R24, [UR4+0x40] ;  /* 0x00004004ff187984 */ /* 0x000ea80008000c00 */
[----:B------:R-:W3:Y:S04]  /*2ff0*/  LDS.128 R20, [UR4+0x50] ;  /* 0x00005004ff147984 */ /* 0x000ee80008000c00 */
[----:B------:R-:W4:Y:S04]  /*3000*/  LDS.128 R16, [UR4+0x60] ;  /* 0x00006004ff107984 */ /* 0x000f280008000c00 */
[----:B------:R-:W5:Y:S04]  /*3010*/  LDS.128 R12, [UR4+0x70] ;  /* 0x00007004ff0c7984 */ /* 0x000f680008000c00 */
[----:B------:R-:W5:Y:S01]  /*3020*/  LDS.128 R8, [UR4+0x80] ;  /* 0x00008004ff087984 */ /* 0x000f620008000c00 */
[----:B0-----:R-:W-:-:S04]  /*3030*/  IADD3 R5, P1, P2, R32, R6, R4 ;  /* 0x0000000620057210 */ /* 0x001fc80007a3e004 */
[----:B-1----:R-:W-:Y:S02]  /*3040*/  IADD3 R5, P3, P4, R28, R5, R34 ;  /* 0x000000051c057210 */ /* 0x002fe40007c7e022 */
        /* <DEDUP_REMOVED lines=13> */
[----:B------:R-:W-:-:S07]  /*3120*/  IMAD.X R3, R3, 0x1, R11, P3 ;  /* 0x0000000103037824 */ /* 0x000fce00018e060b */
.L_x_222:
[----:B------:R-:W-:Y:S05]  /*3130*/  BSYNC.RECONVERGENT B0 ;  /* 0x0000000000007941 */ /* 0x000fea0003800200 */
.L_x_207:
[----:B------:R-:W-:Y:S05]  /*3140*/  @P0 EXIT ;  /* 0x000000000000094d */ /* 0x000fea0003800000 */
[----:B------:R-:W0:Y:S01]  /*3150*/  LDCU.64 UR4, c[0x0][0x3a0] ;  /* 0x00007400ff0477ac */ /* 0x000e220008000a00 */
[----:B--2---:R-:W2:Y:S01]  /*3160*/  LDC.64 R6, c[0x0][0x390] ;  /* 0x0000e400ff067b82 */ /* 0x004ea20000000a00 */
[----:B0-----:R-:W-:-:S04]  /*3170*/  IADD3 R4, P0, PT, R4, UR4, RZ ;  /* 0x0000000404047c10 */ /* 0x001fc8000ff1e0ff */
[----:B-1----:R-:W-:-:S05]  /*3180*/  IADD3.X R5, PT, PT, R3, UR5, RZ, P0, !PT ;  /* 0x0000000503057c10 */ /* 0x002fca00087fe4ff */
[----:B--2---:R-:W-:Y:S01]  /*3190*/  STG.E.64 desc[UR6][R6.64], R4 ;  /* 0x0000000406007986 */ /* 0x004fe2000c101b06 */
[----:B------:R-:W-:Y:S05]  /*31a0*/  EXIT ;  /* 0x000000000000794d */ /* 0x000fea0003800000 */
.L_x_236:
        /* <DEDUP_REMOVED lines=13> */
.L_x_248:


//--------------------- .text._ZN3cub18CUB_300001_SM_10006detail11EmptyKernelIvEEvv --------------------------
	.section	.text._ZN3cub18CUB_300001_SM_10006detail11EmptyKernelIvEEvv,"ax",@progbits
	.align	128
        .global         _ZN3cub18CUB_300001_SM_10006detail11EmptyKernelIvEEvv
        .type           _ZN3cub18CUB_300001_SM_10006detail11EmptyKernelIvEEvv,@function
        .size           _ZN3cub18CUB_300001_SM_10006detail11EmptyKernelIvEEvv,(.L_x_249 - _ZN3cub18CUB_300001_SM_10006detail11EmptyKernelIvEEvv)
        .other          _ZN3cub18CUB_300001_SM_10006detail11EmptyKernelIvEEvv,@"STO_CUDA_ENTRY STV_DEFAULT"
_ZN3cub18CUB_300001_SM_10006detail11EmptyKernelIvEEvv:
.text._ZN3cub18CUB_300001_SM_10006detail11EmptyKernelIvEEvv:
[----:B------:R-:W-:Y:S01]  /*0000*/  LDC R1, c[0x0][0x37c] ;  /* 0x0000df00ff017b82 */ /* 0x000fe20000000800 */
[----:B------:R-:W-:Y:S05]  /*0010*/  EXIT ;  /* 0x000000000000794d */ /* 0x000fea0003800000 */
.L_x_237:
        /* <DEDUP_REMOVED lines=14> */
.L_x_249:


//--------------------- .nv.shared._ZN3cub18CUB_300001_SM_10006detail9transform16transform_kernelINS2_10policy_hubILb0EN4cuda3std3__45tupleIJN6thrust24THRUST_300001_SM_1000_NS6detail15normal_iteratorINSA_10device_ptrIdEEEESF_EEEE10policy1000ElNS7_5minusIdEESF_JPdSL_EEEvT0_iT1_T2_DpNS2_10kernel_argIT3_EE --------------------------
	.section	.nv.shared._ZN3cub18CUB_300001_SM_10006detail9transform16transform_kernelINS2_10policy_hubILb0EN4cuda3std3__45tupleIJN6thrust24THRUST_300001_SM_1000_NS6detail15normal_iteratorINSA_10device_ptrIdEEEESF_EEEE10policy1000ElNS7_5minusIdEESF_JPdSL_EEEvT0_iT1_T2_DpNS2_10kernel_argIT3_EE,"aw",@nobits
	.sectionflags	@""
	.align	128
.nv.shared._ZN3cub18CUB_300001_SM_10006detail9transform16transform_kernelINS2_10policy_hubILb0EN4cuda3std3__45tupleIJN6thrust24THRUST_300001_SM_1000_NS6detail15normal_iteratorINSA_10device_ptrIdEEEESF_EEEE10policy1000ElNS7_5minusIdEESF_JPdSL_EEEvT0_iT1_T2_DpNS2_10kernel_argIT3_EE:
	.zero		1152


//--------------------- .nv.shared.reserved.0     --------------------------
	.section	.nv.shared.reserved.0,"aw",@nobits
	.weak		__nv_reservedSMEM_offset_0_alias
	.size		__nv_reservedSMEM_offset_0_alias, 0, 64
	.other		__nv_reservedSMEM_offset_0_alias,@"STO_CUDA_RESERVED_SHARED STV_DEFAULT"
__nv_reservedSMEM_offset_0_alias:
	.zero		0
	.zero		64


//--------------------- .nv.global                --------------------------
	.section	.nv.global,"aw",@nobits
.nv.global:
	.type		_ZN30_INTERNAL_ebd9a217_4_k_cu_main6thrust24THRUST_300001_SM_1000_NS12placeholders2_8E,@object
	.size		_ZN30_INTERNAL_ebd9a217_4_k_cu_main6thrust24THRUST_300001_SM_1000_NS12placeholders2_8E,(_ZN30_INTERNAL_ebd9a217_4_k_cu_main4cuda3std3__432_GLOBAL__N__ebd9a217_4_k_cu_main6ignoreE - _ZN30_INTERNAL_ebd9a217_4_k_cu_main6thrust24THRUST_300001_SM_1000_NS12placeholders2_8E)
_ZN30_INTERNAL_ebd9a217_4_k_cu_main6thrust24THRUST_300001_SM_1000_NS12placeholders2_8E:
	.zero		1
	.type		_ZN30_INTERNAL_ebd9a217_4_k_cu_main4cuda3std3__432_GLOBAL__N__ebd9a217_4_k_cu_main6ignoreE,@object
	.size		_ZN30_INTERNAL_ebd9a217_4_k_cu_main4cuda3std3__432_GLOBAL__N__ebd9a217_4_k_cu_main6ignoreE,(_ZN30_INTERNAL_ebd9a217_4_k_cu_main4cuda3std6ranges3__45__cpo4dataE - _ZN30_INTERNAL_ebd9a217_4_k_cu_main4cuda3std3__432_GLOBAL__N__ebd9a217_4_k_cu_main6ignoreE)
_ZN30_INTERNAL_ebd9a217_4_k_cu_main4cuda3std3__432_GLOBAL__N__ebd9a217_4_k_cu_main6ignoreE:
	.zero		1
	.type		_ZN30_INTERNAL_ebd9a217_4_k_cu_main4cuda3std6ranges3__45__cpo4dataE,@object
	.size		_ZN30_INTERNAL_ebd9a217_4_k_cu_main4cuda3std6ranges3__45__cpo4dataE,(_ZN30_INTERNAL_ebd9a217_4_k_cu_main6thrust24THRUST_300001_SM_1000_NS6system3cpp3parE - _ZN30_INTERNAL_ebd9a217_4_k_cu_main4cuda3std6ranges3__45__cpo4dataE)
_ZN30_INTERNAL_ebd9a217_4_k_cu_main4cuda3std6ranges3__45__cpo4dataE:
	.zero		1
	.type		_ZN30_INTERNAL_ebd9a217_4_k_cu_main6thrust24THRUST_300001_SM_1000_NS6system3cpp3parE,@object
	.size		_ZN30_INTERNAL_ebd9a217_4_k_cu_main6thrust24THRUST_300001_SM_1000_NS6system3cpp3parE,(_ZN30_INTERNAL_ebd9a217_4_k_cu_main4cuda3std3__45__cpo5beginE - _ZN30_INTERNAL_ebd9a217_4_k_cu_main6thrust24THRUST_300001_SM_1000_NS6system3cpp3parE)
_ZN30_INTERNAL_ebd9a217_4_k_cu_main6thrust24THRUST_300001_SM_1000_NS6system3cpp3parE:
	.zero		1
	.type		_ZN30_INTERNAL_ebd9a217_4_k_cu_main4cuda3std3__45__cpo5beginE,@object
	.size		_ZN30_INTERNAL_ebd9a217_4_k_cu_main4cuda3std3__45__cpo5beginE,(_ZN30_INTERNAL_ebd9a217_4_k_cu_main4cuda3std6ranges3__45__cpo5beginE - _ZN30_INTERNAL_ebd9a217_4_k_cu_main4cuda3std3__45__cpo5beginE)
_ZN30_INTERNAL_ebd9a217_4_k_cu_main4cuda3std3__45__cpo5beginE:
	.zero		1
	.type		_ZN30_INTERNAL_ebd9a217_4_k_cu_main4cuda3std6ranges3__45__cpo5beginE,@object
	.size		_ZN30_INTERNAL_ebd9a217_4_k_cu_main4cuda3std6ranges3__45__cpo5beginE,(_ZN30_INTERNAL_ebd9a217_4_k_cu_main6thrust24THRUST_300001_SM_1000_NS6deviceE - _ZN30_INTERNAL_ebd9a217_4_k_cu_main4cuda3std6ranges3__45__cpo5beginE)
_ZN30_INTERNAL_ebd9a217_4_k_cu_main4cuda3std6ranges3__45__cpo5beginE:
	.zero		1
	.type		_ZN30_INTERNAL_ebd9a217_4_k_cu_main6thrust24THRUST_300001_SM_1000_NS6deviceE,@object
	.size		_ZN30_INTERNAL_ebd9a217_4_k_cu_main6thrust24THRUST_300001_SM_1000_NS6deviceE,(_ZN30_INTERNAL_ebd9a217_4_k_cu_main4cuda3std3__47nulloptE - _ZN30_INTERNAL_ebd9a217_4_k_cu_main6thrust24THRUST_300001_SM_1000_NS6deviceE)
_ZN30_INTERNAL_ebd9a217_4_k_cu_main6thrust24THRUST_300001_SM_1000_NS6deviceE:
	.zero		1
	.type		_ZN30_INTERNAL_ebd9a217_4_k_cu_main4cuda3std3__47nulloptE,@object
	.size		_ZN30_INTERNAL_ebd9a217_4_k_cu_main4cuda3std3__47nulloptE,(_ZN30_INTERNAL_ebd9a217_4_k_cu_main4cuda3std6ranges3__45__cpo8distanceE - _ZN30_INTERNAL_ebd9a217_4_k_cu_main4cuda3std3__47nulloptE)
_ZN30_INTERNAL_ebd9a217_4_k_cu_main4cuda3std3__47nulloptE:
	.zero		1
	.type		_ZN30_INTERNAL_ebd9a217_4_k_cu_main4cuda3std6ranges3__45__cpo8distanceE,@object
	.size		_ZN30_INTERNAL_ebd9a217_4_k_cu_main4cuda3std6ranges3__45__cpo8distanceE,(_ZN30_INTERNAL_ebd9a217_4_k_cu_main6thrust24THRUST_300001_SM_1000_NS12placeholders2_4E - _ZN30_INTERNAL_ebd9a217_4_k_cu_main4cuda3std6ranges3__45__cpo8distanceE)
_ZN30_INTERNAL_ebd9a217_4_k_cu_main4cuda3std6ranges3__45__cpo8distanceE:
	.zero		1
	.type		_ZN30_INTERNAL_ebd9a217_4_k_cu_main6thrust24THRUST_300001_SM_1000_NS12placeholders2_4E,@object
	.size		_ZN30_INTERNAL_ebd9a217_4_k_cu_main6thrust24THRUST_300001_SM_1000_NS12placeholders2_4E,(_ZN30_INTERNAL_ebd9a217_4_k_cu_main4cuda3std3__45__cpo6rbeginE - _ZN30_INTERNAL_ebd9a217_4_k_cu_main6thrust24THRUST_300001_SM_1000_NS12placeholders2_4E)
_ZN30_INTERNAL_ebd9a217_4_k_cu_main6thrust24THRUST_300001_SM_1000_NS12placeholders2_4E:
	.zero		1
	.type		_ZN30_INTERNAL_ebd9a217_4_k_cu_main4cuda3std3__45__cpo6rbeginE,@object
	.size		_ZN30_INTERNAL_ebd9a217_4_k_cu_main4cuda3std3__45__cpo6rbeginE,(_ZN30_INTERNAL_ebd9a217_4_k_cu_main4cuda3std6ranges3__45__cpo7advanceE - _ZN30_INTERNAL_ebd9a217_4_k_cu_main4cuda3std3__45__cpo6rbeginE)
_ZN30_INTERNAL_ebd9a217_4_k_cu_main4cuda3std3__45__cpo6rbeginE:
	.zero		1
	.type		_ZN30_INTERNAL_ebd9a217_4_k_cu_main4cuda3std6ranges3__45__cpo7advanceE,@object
	.size		_ZN30_INTERNAL_ebd9a217_4_k_cu_main4cuda3std6ranges3__45__cpo7advanceE,(_ZN30_INTERNAL_ebd9a217_4_k_cu_main6thrust24THRUST_300001_SM_1000_NS12placeholders3_10E - _ZN30_INTERNAL_ebd9a217_4_k_cu_main4cuda3std6ranges3__45__cpo7advanceE)
_ZN30_INTERNAL_ebd9a217_4_k_cu_main4cuda3std6ranges3__45__cpo7advanceE:
	.zero		1
	.type		_ZN30_INTERNAL_ebd9a217_4_k_cu_main6thrust24THRUST_300001_SM_1000_NS12placeholders3_10E,@object
	.size		_ZN30_INTERNAL_ebd9a217_4_k_cu_main6thrust24THRUST_300001_SM_1000_NS12placeholders3_10E,(_ZN30_INTERNAL_ebd9a217_4_k_cu_main4cuda3std3__48in_placeE - _ZN30_INTERNAL_ebd9a217_4_k_cu_main6thrust24THRUST_300001_SM_1000_NS12placeholders3_10E)
_ZN30_INTERNAL_ebd9a217_4_k_cu_main6thrust24THRUST_300001_SM_1000_NS12placeholders3_10E:
	.zero		1
	.type		_ZN30_INTERNAL_ebd9a217_4_k_cu_main4cuda3std3__48in_placeE,@object
	.size		_ZN30_INTERNAL_ebd9a217_4_k_cu_main4cuda3std3__48in_placeE,(_ZN30_INTERNAL_ebd9a217_4_k_cu_main4cuda3std6ranges3__45__cpo4sizeE - _ZN30_INTERNAL_ebd9a217_4_k_cu_main4cuda3std3__48in_placeE)
_ZN30_INTERNAL_ebd9a217_4_k_cu_main4cuda3std3__48in_placeE:
	.zero		1
	.type		_ZN30_INTERNAL_ebd9a217_4_k_cu_main4cuda3std6ranges3__45__cpo4sizeE,@object
	.size		_ZN30_INTERNAL_ebd9a217_4_k_cu_main4cuda3std6ranges3__45__cpo4sizeE,(_ZN30_INTERNAL_ebd9a217_4_k_cu_main6thrust24THRUST_300001_SM_1000_NS12placeholders2_2E - _ZN30_INTERNAL_ebd9a217_4_k_cu_main4cuda3std6ranges3__45__cpo4sizeE)
_ZN30_INTERNAL_ebd9a217_4_k_cu_main4cuda3std6ranges3__45__cpo4sizeE:
	.zero		1
	.type		_ZN30_INTERNAL_ebd9a217_4_k_cu_main6thrust24THRUST_300001_SM_1000_NS12placeholders2_2E,@object
	.size		_ZN30_INTERNAL_ebd9a217_4_k_cu_main6thrust24THRUST_300001_SM_1000_NS12placeholders2_2E,(_ZN30_INTERNAL_ebd9a217_4_k_cu_main4cuda3std3__45__cpo6cbeginE - _ZN30_INTERNAL_ebd9a217_4_k_cu_main6thrust24THRUST_300001_SM_1000_NS12placeholders2_2E)
_ZN30_INTERNAL_ebd9a217_4_k_cu_main6thrust24THRUST_300001_SM_1000_NS12placeholders2_2E:
	.zero		1
	.type		_ZN30_INTERNAL_ebd9a217_4_k_cu_main4cuda3std3__45__cpo6cbeginE,@object
	.size		_ZN30_INTERNAL_ebd9a217_4_k_cu_main4cuda3std3__45__cpo6cbeginE,(_ZN30_INTERNAL_ebd9a217_4_k_cu_main4cuda3std6ranges3__45__cpo6cbeginE - _ZN30_INTERNAL_ebd9a217_4_k_cu_main4cuda3std3__45__cpo6cbeginE)
_ZN30_INTERNAL_ebd9a217_4_k_cu_main4cuda3std3__45__cpo6cbeginE:
	.zero		1
	.type		_ZN30_INTERNAL_ebd9a217_4_k_cu_main4cuda3std6ranges3__45__cpo6cbeginE,@object
	.size		_ZN30_INTERNAL_ebd9a217_4_k_cu_main4cuda3std6ranges3__45__cpo6cbeginE,(_ZN30_INTERNAL_ebd9a217_4_k_cu_main6thrust24THRUST_300001_SM_1000_NS12placeholders2_6E - _ZN30_INTERNAL_ebd9a217_4_k_cu_main4cuda3std6ranges3__45__cpo6cbeginE)
_ZN30_INTERNAL_ebd9a217_4_k_cu_main4cuda3std6ranges3__45__cpo6cbeginE:
	.zero		1
	.type		_ZN30_INTERNAL_ebd9a217_4_k_cu_main6thrust24THRUST_300001_SM_1000_NS12placeholders2_6E,@object
	.size		_ZN30_INTERNAL_ebd9a217_4_k_cu_main6thrust24THRUST_300001_SM_1000_NS12placeholders2_6E,(_ZN30_INTERNAL_ebd9a217_4_k_cu_main4cuda3std3__45__cpo7crbeginE - _ZN30_INTERNAL_ebd9a217_4_k_cu_main6thrust24THRUST_300001_SM_1000_NS12placeholders2_6E)
_ZN30_INTERNAL_ebd9a217_4_k_cu_main6thrust24THRUST_300001_SM_1000_NS12placeholders2_6E:
	.zero		1
	.type		_ZN30_INTERNAL_ebd9a217_4_k_cu_main4cuda3std3__45__cpo7crbeginE,@object
	.size		_ZN30_INTERNAL_ebd9a217_4_k_cu_main4cuda3std3__45__cpo7crbeginE,(_ZN30_INTERNAL_ebd9a217_4_k_cu_main4cuda3std6ranges3__45__cpo4nextE - _ZN30_INTERNAL_ebd9a217_4_k_cu_main4cuda3std3__45__cpo7crbeginE)
_ZN30_INTERNAL_ebd9a217_4_k_cu_main4cuda3std3__45__cpo7crbeginE:
	.zero		1
	.type		_ZN30_INTERNAL_ebd9a217_4_k_cu_main4cuda3std6ranges3__45__cpo4nextE,@object
	.size		_ZN30_INTERNAL_ebd9a217_4_k_cu_main4cuda3std6ranges3__45__cpo4nextE,(_ZN30_INTERNAL_ebd9a217_4_k_cu_main4cuda3std6ranges3__45__cpo4swapE - _ZN30_INTERNAL_ebd9a217_4_k_cu_main4cuda3std6ranges3__45__cpo4nextE)
_ZN30_INTERNAL_ebd9a217_4_k_cu_main4cuda3std6ranges3__45__cpo4nextE:
	.zero		1
	.type		_ZN30_INTERNAL_ebd9a217_4_k_cu_main4cuda3std6ranges3__45__cpo4swapE,@object
	.size		_ZN30_INTERNAL_ebd9a217_4_k_cu_main4cuda3std6ranges3__45__cpo4swapE,(_ZN30_INTERNAL_ebd9a217_4_k_cu_main6thrust24THRUST_300001_SM_1000_NS8cuda_cub10par_nosyncE - _ZN30_INTERNAL_ebd9a217_4_k_cu_main4cuda3std6ranges3__45__cpo4swapE)
_ZN30_INTERNAL_ebd9a217_4_k_cu_main4cuda3std6ranges3__45__cpo4swapE:
	.zero		1
	.type		_ZN30_INTERNAL_ebd9a217_4_k_cu_main6thrust24THRUST_300001_SM_1000_NS8cuda_cub10par_nosyncE,@object
	.size		_ZN30_INTERNAL_ebd9a217_4_k_cu_main6thrust24THRUST_300001_SM_1000_NS8cuda_cub10par_nosyncE,(_ZN30_INTERNAL_ebd9a217_4_k_cu_main6thrust24THRUST_300001_SM_1000_NS3seqE - _ZN30_INTERNAL_ebd9a217_4_k_cu_main6thrust24THRUST_300001_SM_1000_NS8cuda_cub10par_nosyncE)
_ZN30_INTERNAL_ebd9a217_4_k_cu_main6thrust24THRUST_300001_SM_1000_NS8cuda_cub10par_nosyncE:
	.zero		1
	.type		_ZN30_INTERNAL_ebd9a217_4_k_cu_main6thrust24THRUST_300001_SM_1000_NS3seqE,@object
	.size		_ZN30_INTERNAL_ebd9a217_4_k_cu_main6thrust24THRUST_300001_SM_1000_NS3seqE,(_ZN30_INTERNAL_ebd9a217_4_k_cu_main4cuda3std3__420unreachable_sentinelE - _ZN30_INTERNAL_ebd9a217_4_k_cu_main6thrust24THRUST_300001_SM_1000_NS3seqE)
_ZN30_INTERNAL_ebd9a217_4_k_cu_main6thrust24THRUST_300001_SM_1000_NS3seqE:
	.zero		1
	.type		_ZN30_INTERNAL_ebd9a217_4_k_cu_main4cuda3std3__420unreachable_sentinelE,@object
	.size		_ZN30_INTERNAL_ebd9a217_4_k_cu_main4cuda3std3__420unreachable_sentinelE,(_ZN30_INTERNAL_ebd9a217_4_k_cu_main4cuda3std6ranges3__45__cpo5ssizeE - _ZN30_INTERNAL_ebd9a217_4_k_cu_main4cuda3std3__420unreachable_sentinelE)
_ZN30_INTERNAL_ebd9a217_4_k_cu_main4cuda3std3__420unreachable_sentinelE:
	.zero		1
	.type		_ZN30_INTERNAL_ebd9a217_4_k_cu_main4cuda3std6ranges3__45__cpo5ssizeE,@object
	.size		_ZN30_INTERNAL_ebd9a217_4_k_cu_main4cuda3std6ranges3__45__cpo5ssizeE,(_ZN30_INTERNAL_ebd9a217_4_k_cu_main6thrust24THRUST_300001_SM_1000_NS12placeholders2_3E - _ZN30_INTERNAL_ebd9a217_4_k_cu_main4cuda3std6ranges3__45__cpo5ssizeE)
_ZN30_INTERNAL_ebd9a217_4_k_cu_main4cuda3std6ranges3__45__cpo5ssizeE:
	.zero		1
	.type		_ZN30_INTERNAL_ebd9a217_4_k_cu_main6thrust24THRUST_300001_SM_1000_NS12placeholders2_3E,@object
	.size		_ZN30_INTERNAL_ebd9a217_4_k_cu_main6thrust24THRUST_300001_SM_1000_NS12placeholders2_3E,(_ZN30_INTERNAL_ebd9a217_4_k_cu_main4cuda3std3__45__cpo4cendE - _ZN30_INTERNAL_ebd9a217_4_k_cu_main6thrust24THRUST_300001_SM_1000_NS12placeholders2_3E)
_ZN30_INTERNAL_ebd9a217_4_k_cu_main6thrust24THRUST_300001_SM_1000_NS12placeholders2_3E:
	.zero		1
	.type		_ZN30_INTERNAL_ebd9a217_4_k_cu_main4cuda3std3__45__cpo4cendE,@object
	.size		_ZN30_INTERNAL_ebd9a217_4_k_cu_main4cuda3std3__45__cpo4cendE,(_ZN30_INTERNAL_ebd9a217_4_k_cu_main4cuda3std6ranges3__45__cpo4cendE - _ZN30_INTERNAL_ebd9a217_4_k_cu_main4cuda3std3__45__cpo4cendE)
_ZN30_INTERNAL_ebd9a217_4_k_cu_main4cuda3std3__45__cpo4cendE:
	.zero		1
	.type		_ZN30_INTERNAL_ebd9a217_4_k_cu_main4cuda3std6ranges3__45__cpo4cendE,@object
	.size		_ZN30_INTERNAL_ebd9a217_4_k_cu_main4cuda3std6ranges3__45__cpo4cendE,(_ZN30_INTERNAL_ebd9a217_4_k_cu_main6thrust24THRUST_300001_SM_1000_NS12placeholders2_7E - _ZN30_INTERNAL_ebd9a217_4_k_cu_main4cuda3std6ranges3__45__cpo4cendE)
_ZN30_INTERNAL_ebd9a217_4_k_cu_main4cuda3std6ranges3__45__cpo4cendE:
	.zero		1
	.type		_ZN30_INTERNAL_ebd9a217_4_k_cu_main6thrust24THRUST_300001_SM_1000_NS12placeholders2_7E,@object
	.size		_ZN30_INTERNAL_ebd9a217_4_k_cu_main6thrust24THRUST_300001_SM_1000_NS12placeholders2_7E,(_ZN30_INTERNAL_ebd9a217_4_k_cu_main4cuda3std3__45__cpo5crendE - _ZN30_INTERNAL_ebd9a217_4_k_cu_main6thrust24THRUST_300001_SM_1000_NS12placeholders2_7E)
_ZN30_INTERNAL_ebd9a217_4_k_cu_main6thrust24THRUST_300001_SM_1000_NS12placeholders2_7E:
	.zero		1
	.type		_ZN30_INTERNAL_ebd9a217_4_k_cu_main4cuda3std3__45__cpo5crendE,@object
	.size		_ZN30_INTERNAL_ebd9a217_4_k_cu_main4cuda3std3__45__cpo5crendE,(_ZN30_INTERNAL_ebd9a217_4_k_cu_main4cuda3std6ranges3__45__cpo4prevE - _ZN30_INTERNAL_ebd9a217_4_k_cu_main4cuda3std3__45__cpo5crendE)
_ZN30_INTERNAL_ebd9a217_4_k_cu_main4cuda3std3__45__cpo5crendE:
	.zero		1
	.type		_ZN30_INTERNAL_ebd9a217_4_k_cu_main4cuda3std6ranges3__45__cpo4prevE,@object
	.size		_ZN30_INTERNAL_ebd9a217_4_k_cu_main4cuda3std6ranges3__45__cpo4prevE,(_ZN30_INTERNAL_ebd9a217_4_k_cu_main4cuda3std6ranges3__45__cpo9iter_moveE - _ZN30_INTERNAL_ebd9a217_4_k_cu_main4cuda3std6ranges3__45__cpo4prevE)
_ZN30_INTERNAL_ebd9a217_4_k_cu_main4cuda3std6ranges3__45__cpo4prevE:
	.zero		1
	.type		_ZN30_INTERNAL_ebd9a217_4_k_cu_main4cuda3std6ranges3__45__cpo9iter_moveE,@object
	.size		_ZN30_INTERNAL_ebd9a217_4_k_cu_main4cuda3std6ranges3__45__cpo9iter_moveE,(_ZN30_INTERNAL_ebd9a217_4_k_cu_main6thrust24THRUST_300001_SM_1000_NS6system6detail10sequential3seqE - _ZN30_INTERNAL_ebd9a217_4_k_cu_main4cuda3std6ranges3__45__cpo9iter_moveE)
_ZN30_INTERNAL_ebd9a217_4_k_cu_main4cuda3std6ranges3__45__cpo9iter_moveE:
	.zero		1
	.type		_ZN30_INTERNAL_ebd9a217_4_k_cu_main6thrust24THRUST_300001_SM_1000_NS6system6detail10sequential3seqE,@object
	.size		_ZN30_INTERNAL_ebd9a217_4_k_cu_main6thrust24THRUST_300001_SM_1000_NS6system6detail10sequential3seqE,(_ZN30_INTERNAL_ebd9a217_4_k_cu_main6thrust24THRUST_300001_SM_1000_NS12placeholders2_9E - _ZN30_INTERNAL_ebd9a217_4_k_cu_main6thrust24THRUST_300001_SM_1000_NS6system6detail10sequential3seqE)
_ZN30_INTERNAL_ebd9a217_4_k_cu_main6thrust24THRUST_300001_SM_1000_NS6system6detail10sequential3seqE:
	.zero		1
	.type		_ZN30_INTERNAL_ebd9a217_4_k_cu_main6thrust24THRUST_300001_SM_1000_NS12placeholders2_9E,@object
	.size		_ZN30_INTERNAL_ebd9a217_4_k_cu_main6thrust24THRUST_300001_SM_1000_NS12placeholders2_9E,(_ZN30_INTERNAL_ebd9a217_4_k_cu_main4cuda3std3__419piecewise_constructE - _ZN30_INTERNAL_ebd9a217_4_k_cu_main6thrust24THRUST_300001_SM_1000_NS12placeholders2_9E)
_ZN30_INTERNAL_ebd9a217_4_k_cu_main6thrust24THRUST_300001_SM_1000_NS12placeholders2_9E:
	.zero		1
	.type		_ZN30_INTERNAL_ebd9a217_4_k_cu_main4cuda3std3__419piecewise_constructE,@object
	.size		_ZN30_INTERNAL_ebd9a217_4_k_cu_main4cuda3std3__419piecewise_constructE,(_ZN30_INTERNAL_ebd9a217_4_k_cu_main4cuda3std6ranges3__45__cpo5cdataE - _ZN30_INTERNAL_ebd9a217_4_k_cu_main4cuda3std3__419piecewise_constructE)
_ZN30_INTERNAL_ebd9a217_4_k_cu_main4cuda3std3__419piecewise_constructE:
	.zero		1
	.type		_ZN30_INTERNAL_ebd9a217_4_k_cu_main4cuda3std6ranges3__45__cpo5cdataE,@object
	.size		_ZN30_INTERNAL_ebd9a217_4_k_cu_main4cuda3std6ranges3__45__cpo5cdataE,(_ZN30_INTERNAL_ebd9a217_4_k_cu_main6thrust24THRUST_300001_SM_1000_NS12placeholders2_1E - _ZN30_INTERNAL_ebd9a217_4_k_cu_main4cuda3std6ranges3__45__cpo5cdataE)
_ZN30_INTERNAL_ebd9a217_4_k_cu_main4cuda3std6ranges3__45__cpo5cdataE:
	.zero		1
	.type		_ZN30_INTERNAL_ebd9a217_4_k_cu_main6thrust24THRUST_300001_SM_1000_NS12placeholders2_1E,@object
	.size		_ZN30_INTERNAL_ebd9a217_4_k_cu_main6thrust24THRUST_300001_SM_1000_NS12placeholders2_1E,(_ZN30_INTERNAL_ebd9a217_4_k_cu_main4cuda3std3__45__cpo3endE - _ZN30_INTERNAL_ebd9a217_4_k_cu_main6thrust24THRUST_300001_SM_1000_NS12placeholders2_1E)
_ZN30_INTERNAL_ebd9a217_4_k_cu_main6thrust24THRUST_300001_SM_1000_NS12placeholders2_1E:
	.zero		1
	.type		_ZN30_INTERNAL_ebd9a217_4_k_cu_main4cuda3std3__45__cpo3endE,@object
	.size		_ZN30_INTERNAL_ebd9a217_4_k_cu_main4cuda3std3__45__cpo3endE,(_ZN30_INTERNAL_ebd9a217_4_k_cu_main4cuda3std6ranges3__45__cpo3endE - _ZN30_INTERNAL_ebd9a217_4_k_cu_main4cuda3std3__45__cpo3endE)
_ZN30_INTERNAL_ebd9a217_4_k_cu_main4cuda3std3__45__cpo3endE:
	.zero		1
	.type		_ZN30_INTERNAL_ebd9a217_4_k_cu_main4cuda3std6ranges3__45__cpo3endE,@object
	.size		_ZN30_INTERNAL_ebd9a217_4_k_cu_main4cuda3std6ranges3__45__cpo3endE,(_ZN30_INTERNAL_ebd9a217_4_k_cu_main6thrust24THRUST_300001_SM_1000_NS12placeholders2_5E - _ZN30_INTERNAL_ebd9a217_4_k_cu_main4cuda3std6ranges3__45__cpo3endE)
_ZN30_INTERNAL_ebd9a217_4_k_cu_main4cuda3std6ranges3__45__cpo3endE:
	.zero		1
	.type		_ZN30_INTERNAL_ebd9a217_4_k_cu_main6thrust24THRUST_300001_SM_1000_NS12placeholders2_5E,@object
	.size		_ZN30_INTERNAL_ebd9a217_4_k_cu_main6thrust24THRUST_300001_SM_1000_NS12placeholders2_5E,(_ZN30_INTERNAL_ebd9a217_4_k_cu_main4cuda3std3__45__cpo4rendE - _ZN30_INTERNAL_ebd9a217_4_k_cu_main6thrust24THRUST_300001_SM_1000_NS12placeholders2_5E)
_ZN30_INTERNAL_ebd9a217_4_k_cu_main6thrust24THRUST_300001_SM_1000_NS12placeholders2_5E:
	.zero		1
	.type		_ZN30_INTERNAL_ebd9a217_4_k_cu_main4cuda3std3__45__cpo4rendE,@object
	.size		_ZN30_INTERNAL_ebd9a217_4_k_cu_main4cuda3std3__45__cpo4rendE,(_ZN30_INTERNAL_ebd9a217_4_k_cu_main4cuda3std6ranges3__45__cpo9iter_swapE - _ZN30_INTERNAL_ebd9a217_4_k_cu_main4cuda3std3__45__cpo4rendE)
_ZN30_INTERNAL_ebd9a217_4_k_cu_main4cuda3std3__45__cpo4rendE:
	.zero		1
	.type		_ZN30_INTERNAL_ebd9a217_4_k_cu_main4cuda3std6ranges3__45__cpo9iter_swapE,@object
	.size		_ZN30_INTERNAL_ebd9a217_4_k_cu_main4cuda3std6ranges3__45__cpo9iter_swapE,(_ZN30_INTERNAL_ebd9a217_4_k_cu_main4cuda3std3__48unexpectE - _ZN30_INTERNAL_ebd9a217_4_k_cu_main4cuda3std6ranges3__45__cpo9iter_swapE)
_ZN30_INTERNAL_ebd9a217_4_k_cu_main4cuda3std6ranges3__45__cpo9iter_swapE:
	.zero		1
	.type		_ZN30_INTERNAL_ebd9a217_4_k_cu_main4cuda3std3__48unexpectE,@object
	.size		_ZN30_INTERNAL_ebd9a217_4_k_cu_main4cuda3std3__48unexpectE,(_ZN30_INTERNAL_ebd9a217_4_k_cu_main6thrust24THRUST_300001_SM_1000_NS8cuda_cub3parE - _ZN30_INTERNAL_ebd9a217_4_k_cu_main4cuda3std3__48unexpectE)
_ZN30_INTERNAL_ebd9a217_4_k_cu_main4cuda3std3__48unexpectE:
	.zero		1
	.type		_ZN30_INTERNAL_ebd9a217_4_k_cu_main6thrust24THRUST_300001_SM_1000_NS8cuda_cub3parE,@object
	.size		_ZN30_INTERNAL_ebd9a217_4_k_cu_main6thrust24THRUST_300001_SM_1000_NS8cuda_cub3parE,(.L_29 - _ZN30_INTERNAL_ebd9a217_4_k_cu_main6thrust24THRUST_300001_SM_1000_NS8cuda_cub3parE)
_ZN30_INTERNAL_ebd9a217_4_k_cu_main6thrust24THRUST_300001_SM_1000_NS8cuda_cub3parE:
	.zero		1
.L_29:


//--------------------- .nv.shared._ZN3cub18CUB_300001_SM_10006detail9transform16transform_kernelINS2_10policy_hubILb0EN4cuda3std3__45tupleIJN6thrust24THRUST_300001_SM_1000_NS6detail15normal_iteratorINSA_10device_ptrIdEEEESF_EEEE10policy1000EiNS7_5minusIdEESF_JPdSL_EEEvT0_iT1_T2_DpNS2_10kernel_argIT3_EE --------------------------
	.section	.nv.shared._ZN3cub18CUB_300001_SM_10006detail9transform16transform_kernelINS2_10policy_hubILb0EN4cuda3std3__45tupleIJN6thrust24THRUST_300001_SM_1000_NS6detail15normal_iteratorINSA_10device_ptrIdEEEESF_EEEE10policy1000EiNS7_5minusIdEESF_JPdSL_EEEvT0_iT1_T2_DpNS2_10kernel_argIT3_EE,"aw",@nobits
	.sectionflags	@""
	.align	128
.nv.shared._ZN3cub18CUB_300001_SM_10006detail9transform16transform_kernelINS2_10policy_hubILb0EN4cuda3std3__45tupleIJN6thrust24THRUST_300001_SM_1000_NS6detail15normal_iteratorINSA_10device_ptrIdEEEESF_EEEE10policy1000EiNS7_5minusIdEESF_JPdSL_EEEvT0_iT1_T2_DpNS2_10kernel_argIT3_EE:
	.zero		1152


//--------------------- .nv.shared._ZN3cub18CUB_300001_SM_10006detail8for_each13static_kernelINS2_12policy_hub_t12policy_500_tEmN6thrust24THRUST_300001_SM_1000_NS8cuda_cub20__uninitialized_fill7functorINS7_10device_ptrIdEEdEEEEvT0_T1_ --------------------------
	.section	.nv.shared._ZN3cub18CUB_300001_SM_10006detail8for_each13static_kernelINS2_12policy_hub_t12policy_500_tEmN6thrust24THRUST_300001_SM_1000_NS8cuda_cub20__uninitialized_fill7functorINS7_10device_ptrIdEEdEEEEvT0_T1_,"aw",@nobits
	.sectionflags	@""
	.align	128
	.zero		1024


//--------------------- .nv.shared._ZN3cub18CUB_300001_SM_10006detail6reduce28DeviceReduceSingleTileKernelINS2_10policy_hubIlyN4cuda3std3__44plusIlEEE10Policy1000EPlSC_iS9_llNS7_10__identityEEEvT0_T1_T2_T3_T4_T6_ --------------------------
	.section	.nv.shared._ZN3cub18CUB_300001_SM_10006detail6reduce28DeviceReduceSingleTileKernelINS2_10policy_hubIlyN4cuda3std3__44plusIlEEE10Policy1000EPlSC_iS9_llNS7_10__identityEEEvT0_T1_T2_T3_T4_T6_,"aw",@nobits
	.sectionflags	@""
	.align	128
.nv.shared._ZN3cub18CUB_300001_SM_10006detail6reduce28DeviceReduceSingleTileKernelINS2_10policy_hubIlyN4cuda3std3__44plusIlEEE10Policy1000EPlSC_iS9_llNS7_10__identityEEEvT0_T1_T2_T3_T4_T6_:
	.zero		1280


//--------------------- .nv.shared._ZN3cub18CUB_300001_SM_10006detail6reduce18DeviceReduceKernelINS2_10policy_hubIlyN4cuda3std3__44plusIlEEE10Policy1000EN6thrust24THRUST_300001_SM_1000_NS18transform_iteratorI11is_positiveNSD_6detail15normal_iteratorINSD_10device_ptrIdEEEEllEEyS9_lNS7_10__identityEEEvT0_PT3_T1_NS0_13GridEvenShareISQ_EET2_T4_ --------------------------
	.section	.nv.shared._ZN3cub18CUB_300001_SM_10006detail6reduce18DeviceReduceKernelINS2_10policy_hubIlyN4cuda3std3__44plusIlEEE10Policy1000EN6thrust24THRUST_300001_SM_1000_NS18transform_iteratorI11is_positiveNSD_6detail15normal_iteratorINSD_10device_ptrIdEEEEllEEyS9_lNS7_10__identityEEEvT0_PT3_T1_NS0_13GridEvenShareISQ_EET2_T4_,"aw",@nobits
	.sectionflags	@""
	.align	128
.nv.shared._ZN3cub18CUB_300001_SM_10006detail6reduce18DeviceReduceKernelINS2_10policy_hubIlyN4cuda3std3__44plusIlEEE10Policy1000EN6thrust24THRUST_300001_SM_1000_NS18transform_iteratorI11is_positiveNSD_6detail15normal_iteratorINSD_10device_ptrIdEEEEllEEyS9_lNS7_10__identityEEEvT0_PT3_T1_NS0_13GridEvenShareISQ_EET2_T4_:
	.zero		1280


//--------------------- .nv.shared._ZN3cub18CUB_300001_SM_10006detail6reduce28DeviceReduceSingleTileKernelINS2_10policy_hubIlyN4cuda3std3__44plusIlEEE10Policy1000EN6thrust24THRUST_300001_SM_1000_NS18transform_iteratorI11is_positiveNSD_6detail15normal_iteratorINSD_10device_ptrIdEEEEllEEPlyS9_llNS7_10__identityEEEvT0_T1_T2_T3_T4_T6_ --------------------------
	.section	.nv.shared._ZN3cub18CUB_300001_SM_10006detail6reduce28DeviceReduceSingleTileKernelINS2_10policy_hubIlyN4cuda3std3__44plusIlEEE10Policy1000EN6thrust24THRUST_300001_SM_1000_NS18transform_iteratorI11is_positiveNSD_6detail15normal_iteratorINSD_10device_ptrIdEEEEllEEPlyS9_llNS7_10__identityEEEvT0_T1_T2_T3_T4_T6_,"aw",@nobits
	.sectionflags	@""
	.align	128
.nv.shared._ZN3cub18CUB_300001_SM_10006detail6reduce28DeviceReduceSingleTileKernelINS2_10policy_hubIlyN4cuda3std3__44plusIlEEE10Policy1000EN6thrust24THRUST_300001_SM_1000_NS18transform_iteratorI11is_positiveNSD_6detail15normal_iteratorINSD_10device_ptrIdEEEEllEEPlyS9_llNS7_10__identityEEEvT0_T1_T2_T3_T4_T6_:
	.zero		1280


//--------------------- .nv.shared._ZN3cub18CUB_300001_SM_10006detail6reduce28DeviceReduceSingleTileKernelINS2_10policy_hubIljN4cuda3std3__44plusIlEEE10Policy1000EPlSC_iS9_llNS7_10__identityEEEvT0_T1_T2_T3_T4_T6_ --------------------------
	.section	.nv.shared._ZN3cub18CUB_300001_SM_10006detail6reduce28DeviceReduceSingleTileKernelINS2_10policy_hubIljN4cuda3std3__44plusIlEEE10Policy1000EPlSC_iS9_llNS7_10__identityEEEvT0_T1_T2_T3_T4_T6_,"aw",@nobits
	.sectionflags	@""
	.align	128
.nv.shared._ZN3cub18CUB_300001_SM_10006detail6reduce28DeviceReduceSingleTileKernelINS2_10policy_hubIljN4cuda3std3__44plusIlEEE10Policy1000EPlSC_iS9_llNS7_10__identityEEEvT0_T1_T2_T3_T4_T6_:
	.zero		1280


//--------------------- .nv.shared._ZN3cub18CUB_300001_SM_10006detail6reduce18DeviceReduceKernelINS2_10policy_hubIljN4cuda3std3__44plusIlEEE10Policy1000EN6thrust24THRUST_300001_SM_1000_NS18transform_iteratorI11is_positiveNSD_6detail15normal_iteratorINSD_10device_ptrIdEEEEllEEjS9_lNS7_10__identityEEEvT0_PT3_T1_NS0_13GridEvenShareISQ_EET2_T4_ --------------------------
	.section	.nv.shared._ZN3cub18CUB_300001_SM_10006detail6reduce18DeviceReduceKernelINS2_10policy_hubIljN4cuda3std3__44plusIlEEE10Policy1000EN6thrust24THRUST_300001_SM_1000_NS18transform_iteratorI11is_positiveNSD_6detail15normal_iteratorINSD_10device_ptrIdEEEEllEEjS9_lNS7_10__identityEEEvT0_PT3_T1_NS0_13GridEvenShareISQ_EET2_T4_,"aw",@nobits
	.sectionflags	@""
	.align	128
.nv.shared._ZN3cub18CUB_300001_SM_10006detail6reduce18DeviceReduceKernelINS2_10policy_hubIljN4cuda3std3__44plusIlEEE10Policy1000EN6thrust24THRUST_300001_SM_1000_NS18transform_iteratorI11is_positiveNSD_6detail15normal_iteratorINSD_10device_ptrIdEEEEllEEjS9_lNS7_10__identityEEEvT0_PT3_T1_NS0_13GridEvenShareISQ_EET2_T4_:
	.zero		1280


//--------------------- .nv.shared._ZN3cub18CUB_300001_SM_10006detail6reduce28DeviceReduceSingleTileKernelINS2_10policy_hubIljN4cuda3std3__44plusIlEEE10Policy1000EN6thrust24THRUST_300001_SM_1000_NS18transform_iteratorI11is_positiveNSD_6detail15normal_iteratorINSD_10device_ptrIdEEEEllEEPljS9_llNS7_10__identityEEEvT0_T1_T2_T3_T4_T6_ --------------------------
	.section	.nv.shared._ZN3cub18CUB_300001_SM_10006detail6reduce28DeviceReduceSingleTileKernelINS2_10policy_hubIljN4cuda3std3__44plusIlEEE10Policy1000EN6thrust24THRUST_300001_SM_1000_NS18transform_iteratorI11is_positiveNSD_6detail15normal_iteratorINSD_10device_ptrIdEEEEllEEPljS9_llNS7_10__identityEEEvT0_T1_T2_T3_T4_T6_,"aw",@nobits
	.sectionflags	@""
	.align	128
.nv.shared._ZN3cub18CUB_300001_SM_10006detail6reduce28DeviceReduceSingleTileKernelINS2_10policy_hubIljN4cuda3std3__44plusIlEEE10Policy1000EN6thrust24THRUST_300001_SM_1000_NS18transform_iteratorI11is_positiveNSD_6detail15normal_iteratorINSD_10device_ptrIdEEEEllEEPljS9_llNS7_10__identityEEEvT0_T1_T2_T3_T4_T6_:
	.zero		1280


//--------------------- .nv.shared._ZN3cub18CUB_300001_SM_10006detail11EmptyKernelIvEEvv --------------------------
	.section	.nv.shared._ZN3cub18CUB_300001_SM_10006detail11EmptyKernelIvEEvv,"aw",@nobits
	.sectionflags	@""
	.align	128
	.zero		1024


//--------------------- .nv.constant0._ZN3cub18CUB_300001_SM_10006detail9transform16transform_kernelINS2_10policy_hubILb0EN4cuda3std3__45tupleIJN6thrust24THRUST_300001_SM_1000_NS6detail15normal_iteratorINSA_10device_ptrIdEEEESF_EEEE10policy1000ElNS7_5minusIdEESF_JPdSL_EEEvT0_iT1_T2_DpNS2_10kernel_argIT3_EE --------------------------
	.section	.nv.constant0._ZN3cub18CUB_300001_SM_10006detail9transform16transform_kernelINS2_10policy_hubILb0EN4cuda3std3__45tupleIJN6thrust24THRUST_300001_SM_1000_NS6detail15normal_iteratorINSA_10device_ptrIdEEEESF_EEEE10policy1000ElNS7_5minusIdEESF_JPdSL_EEEvT0_iT1_T2_DpNS2_10kernel_argIT3_EE,"a",@progbits
	.sectionflags	@""
	.align	4
.nv.constant0._ZN3cub18CUB_300001_SM_10006detail9transform16transform_kernelINS2_10policy_hubILb0EN4cuda3std3__45tupleIJN6thrust24THRUST_300001_SM_1000_NS6detail15normal_iteratorINSA_10device_ptrIdEEEESF_EEEE10policy1000ElNS7_5minusIdEESF_JPdSL_EEEvT0_iT1_T2_DpNS2_10kernel_argIT3_EE:
	.zero		952


//--------------------- .nv.constant0._ZN3cub18CUB_300001_SM_10006detail9transform16transform_kernelINS2_10policy_hubILb0EN4cuda3std3__45tupleIJN6thrust24THRUST_300001_SM_1000_NS6detail15normal_iteratorINSA_10device_ptrIdEEEESF_EEEE10policy1000EiNS7_5minusIdEESF_JPdSL_EEEvT0_iT1_T2_DpNS2_10kernel_argIT3_EE --------------------------
	.section	.nv.constant0._ZN3cub18CUB_300001_SM_10006detail9transform16transform_kernelINS2_10policy_hubILb0EN4cuda3std3__45tupleIJN6thrust24THRUST_300001_SM_1000_NS6detail15normal_iteratorINSA_10device_ptrIdEEEESF_EEEE10policy1000EiNS7_5minusIdEESF_JPdSL_EEEvT0_iT1_T2_DpNS2_10kernel_argIT3_EE,"a",@progbits
	.sectionflags	@""
	.align	4
.nv.constant0._ZN3cub18CUB_300001_SM_10006detail9transform16transform_kernelINS2_10policy_hubILb0EN4cuda3std3__45tupleIJN6thrust24THRUST_300001_SM_1000_NS6detail15normal_iteratorINSA_10device_ptrIdEEEESF_EEEE10policy1000EiNS7_5minusIdEESF_JPdSL_EEEvT0_iT1_T2_DpNS2_10kernel_argIT3_EE:
	.zero		952


//--------------------- .nv.constant0._ZN3cub18CUB_300001_SM_10006detail8for_each13static_kernelINS2_12policy_hub_t12policy_500_tEmN6thrust24THRUST_300001_SM_1000_NS8cuda_cub20__uninitialized_fill7functorINS7_10device_ptrIdEEdEEEEvT0_T1_ --------------------------
	.section	.nv.constant0._ZN3cub18CUB_300001_SM_10006detail8for_each13static_kernelINS2_12policy_hub_t12policy_500_tEmN6thrust24THRUST_300001_SM_1000_NS8cuda_cub20__uninitialized_fill7functorINS7_10device_ptrIdEEdEEEEvT0_T1_,"a",@progbits
	.sectionflags	@""
	.align	4
.nv.constant0._ZN3cub18CUB_300001_SM_10006detail8for_each13static_kernelINS2_12policy_hub_t12policy_500_tEmN6thrust24THRUST_300001_SM_1000_NS8cuda_cub20__uninitialized_fill7functorINS7_10device_ptrIdEEdEEEEvT0_T1_:
	.zero		920


//--------------------- .nv.constant0._ZN3cub18CUB_300001_SM_10006detail6reduce28DeviceReduceSingleTileKernelINS2_10policy_hubIlyN4cuda3std3__44plusIlEEE10Policy1000EPlSC_iS9_llNS7_10__identityEEEvT0_T1_T2_T3_T4_T6_ --------------------------
	.section	.nv.constant0._ZN3cub18CUB_300001_SM_10006detail6reduce28DeviceReduceSingleTileKernelINS2_10policy_hubIlyN4cuda3std3__44plusIlEEE10Policy1000EPlSC_iS9_llNS7_10__identityEEEvT0_T1_T2_T3_T4_T6_,"a",@progbits
	.sectionflags	@""
	.align	4
.nv.constant0._ZN3cub18CUB_300001_SM_10006detail6reduce28DeviceReduceSingleTileKernelINS2_10policy_hubIlyN4cuda3std3__44plusIlEEE10Policy1000EPlSC_iS9_llNS7_10__identityEEEvT0_T1_T2_T3_T4_T6_:
	.zero		929


//--------------------- .nv.constant0._ZN3cub18CUB_300001_SM_10006detail6reduce18DeviceReduceKernelINS2_10policy_hubIlyN4cuda3std3__44plusIlEEE10Policy1000EN6thrust24THRUST_300001_SM_1000_NS18transform_iteratorI11is_positiveNSD_6detail15normal_iteratorINSD_10device_ptrIdEEEEllEEyS9_lNS7_10__identityEEEvT0_PT3_T1_NS0_13GridEvenShareISQ_EET2_T4_ --------------------------
	.section	.nv.constant0._ZN3cub18CUB_300001_SM_10006detail6reduce18DeviceReduceKernelINS2_10policy_hubIlyN4cuda3std3__44plusIlEEE10Policy1000EN6thrust24THRUST_300001_SM_1000_NS18transform_iteratorI11is_positiveNSD_6detail15normal_iteratorINSD_10device_ptrIdEEEEllEEyS9_lNS7_10__identityEEEvT0_PT3_T1_NS0_13GridEvenShareISQ_EET2_T4_,"a",@progbits
	.sectionflags	@""
	.align	4
.nv.constant0._ZN3cub18CUB_300001_SM_10006detail6reduce18DeviceReduceKernelINS2_10policy_hubIlyN4cuda3std3__44plusIlEEE10Policy1000EN6thrust24THRUST_300001_SM_1000_NS18transform_iteratorI11is_positiveNSD_6detail15normal_iteratorINSD_10device_ptrIdEEEEllEEyS9_lNS7_10__identityEEEvT0_PT3_T1_NS0_13GridEvenShareISQ_EET2_T4_:
	.zero		1002


//--------------------- .nv.constant0._ZN3cub18CUB_300001_SM_10006detail6reduce28DeviceReduceSingleTileKernelINS2_10policy_hubIlyN4cuda3std3__44plusIlEEE10Policy1000EN6thrust24THRUST_300001_SM_1000_NS18transform_iteratorI11is_positiveNSD_6detail15normal_iteratorINSD_10device_ptrIdEEEEllEEPlyS9_llNS7_10__identityEEEvT0_T1_T2_T3_T4_T6_ --------------------------
	.section	.nv.constant0._ZN3cub18CUB_300001_SM_10006detail6reduce28DeviceReduceSingleTileKernelINS2_10policy_hubIlyN4cuda3std3__44plusIlEEE10Policy1000EN6thrust24THRUST_300001_SM_1000_NS18transform_iteratorI11is_positiveNSD_6detail15normal_iteratorINSD_10device_ptrIdEEEEllEEPlyS9_llNS7_10__identityEEEvT0_T1_T2_T3_T4_T6_,"a",@progbits
	.sectionflags	@""
	.align	4
.nv.constant0._ZN3cub18CUB_300001_SM_10006detail6reduce28DeviceReduceSingleTileKernelINS2_10policy_hubIlyN4cuda3std3__44plusIlEEE10Policy1000EN6thrust24THRUST_300001_SM_1000_NS18transform_iteratorI11is_positiveNSD_6detail15normal_iteratorINSD_10device_ptrIdEEEEllEEPlyS9_llNS7_10__identityEEEvT0_T1_T2_T3_T4_T6_:
	.zero		945


//--------------------- .nv.constant0._ZN3cub18CUB_300001_SM_10006detail6reduce28DeviceReduceSingleTileKernelINS2_10policy_hubIljN4cuda3std3__44plusIlEEE10Policy1000EPlSC_iS9_llNS7_10__identityEEEvT0_T1_T2_T3_T4_T6_ --------------------------
	.section	.nv.constant0._ZN3cub18CUB_300001_SM_10006detail6reduce28DeviceReduceSingleTileKernelINS2_10policy_hubIljN4cuda3std3__44plusIlEEE10Policy1000EPlSC_iS9_llNS7_10__identityEEEvT0_T1_T2_T3_T4_T6_,"a",@progbits
	.sectionflags	@""
	.align	4
.nv.constant0._ZN3cub18CUB_300001_SM_10006detail6reduce28DeviceReduceSingleTileKernelINS2_10policy_hubIljN4cuda3std3__44plusIlEEE10Policy1000EPlSC_iS9_llNS7_10__identityEEEvT0_T1_T2_T3_T4_T6_:
	.zero		929


//--------------------- .nv.constant0._ZN3cub18CUB_300001_SM_10006detail6reduce18DeviceReduceKernelINS2_10policy_hubIljN4cuda3std3__44plusIlEEE10Policy1000EN6thrust24THRUST_300001_SM_1000_NS18transform_iteratorI11is_positiveNSD_6detail15normal_iteratorINSD_10device_ptrIdEEEEllEEjS9_lNS7_10__identityEEEvT0_PT3_T1_NS0_13GridEvenShareISQ_EET2_T4_ --------------------------
	.section	.nv.constant0._ZN3cub18CUB_300001_SM_10006detail6reduce18DeviceReduceKernelINS2_10policy_hubIljN4cuda3std3__44plusIlEEE10Policy1000EN6thrust24THRUST_300001_SM_1000_NS18transform_iteratorI11is_positiveNSD_6detail15normal_iteratorINSD_10device_ptrIdEEEEllEEjS9_lNS7_10__identityEEEvT0_PT3_T1_NS0_13GridEvenShareISQ_EET2_T4_,"a",@progbits
	.sectionflags	@""
	.align	4
.nv.constant0._ZN3cub18CUB_300001_SM_10006detail6reduce18DeviceReduceKernelINS2_10policy_hubIljN4cuda3std3__44plusIlEEE10Policy1000EN6thrust24THRUST_300001_SM_1000_NS18transform_iteratorI11is_positiveNSD_6detail15normal_iteratorINSD_10device_ptrIdEEEEllEEjS9_lNS7_10__identityEEEvT0_PT3_T1_NS0_13GridEvenShareISQ_EET2_T4_:
	.zero		966


//--------------------- .nv.constant0._ZN3cub18CUB_300001_SM_10006detail6reduce28DeviceReduceSingleTileKernelINS2_10policy_hubIljN4cuda3std3__44plusIlEEE10Policy1000EN6thrust24THRUST_300001_SM_1000_NS18transform_iteratorI11is_positiveNSD_6detail15normal_iteratorINSD_10device_ptrIdEEEEllEEPljS9_llNS7_10__identityEEEvT0_T1_T2_T3_T4_T6_ --------------------------
	.section	.nv.constant0._ZN3cub18CUB_300001_SM_10006detail6reduce28DeviceReduceSingleTileKernelINS2_10policy_hubIljN4cuda3std3__44plusIlEEE10Policy1000EN6thrust24THRUST_300001_SM_1000_NS18transform_iteratorI11is_positiveNSD_6detail15normal_iteratorINSD_10device_ptrIdEEEEllEEPljS9_llNS7_10__identityEEEvT0_T1_T2_T3_T4_T6_,"a",@progbits
	.sectionflags	@""
	.align	4
.nv.constant0._ZN3cub18CUB_300001_SM_10006detail6reduce28DeviceReduceSingleTileKernelINS2_10policy_hubIljN4cuda3std3__44plusIlEEE10Policy1000EN6thrust24THRUST_300001_SM_1000_NS18transform_iteratorI11is_positiveNSD_6detail15normal_iteratorINSD_10device_ptrIdEEEEllEEPljS9_llNS7_10__identityEEEvT0_T1_T2_T3_T4_T6_:
	.zero		937


//--------------------- .nv.constant0._ZN3cub18CUB_300001_SM_10006detail11EmptyKernelIvEEvv --------------------------
	.section	.nv.constant0._ZN3cub18CUB_300001_SM_10006detail11EmptyKernelIvEEvv,"a",@progbits
	.sectionflags	@""
	.align	4
.nv.constant0._ZN3cub18CUB_300001_SM_10006detail11EmptyKernelIvEEvv:
	.zero		896


//--------------------- SYMBOLS --------------------------

	.type		.nv.reservedSmem.offset0,@object
	.size		.nv.reservedSmem.offset0,0x4
	.type		.nv.reservedSmem.cap,@object
	.size		.nv.reservedSmem.cap,0x4
